def matmul_kernel(
    a_ptr,
    b_ptr,
    c_ptr,
    M,
    N,
    K,
    stride_am,
    stride_ak,
    stride_bk,
    stride_bn,
    stride_cm,
    stride_cn,
    BLOCK_M: tl.constexpr,
    BLOCK_N: tl.constexpr,
    BLOCK_K: tl.constexpr,
    GROUP_M: tl.constexpr,
):
    pid = tl.program_id(axis=0)
    num_pid_m = tl.cdiv(M, BLOCK_M)
    num_pid_n = tl.cdiv(N, BLOCK_N)
    num_pid_in_group = GROUP_M * num_pid_n
    group_id = pid // num_pid_in_group
    first_pid_m = group_id * GROUP_M
    group_size_m = min(num_pid_m - first_pid_m, GROUP_M)
    pid_m = first_pid_m + ((pid % num_pid_in_group) % group_size_m)
    pid_n = (pid % num_pid_in_group) // group_size_m

    offs_am = (pid_m * BLOCK_M + tl.arange(0, BLOCK_M)) % M
    offs_bn = (pid_n * BLOCK_N + tl.arange(0, BLOCK_N)) % N
    offs_k = tl.arange(0, BLOCK_K)
    a_ptrs = a_ptr + offs_am[:, None] * stride_am + offs_k[None, :] * stride_ak
    b_ptrs = b_ptr + offs_k[:, None] * stride_bk + offs_bn[None, :] * stride_bn

    acc = tl.zeros((BLOCK_M, BLOCK_N), dtype=tl.float32)
    for kk in range(0, tl.cdiv(K, BLOCK_K)):
        a = tl.load(a_ptrs, mask=offs_k[None, :] < K - kk * BLOCK_K, other=0.0)
        b = tl.load(b_ptrs, mask=offs_k[:, None] < K - kk * BLOCK_K, other=0.0)
        acc = tl.dot(a, b, acc)
        a_ptrs += BLOCK_K * stride_ak
        b_ptrs += BLOCK_K * stride_bk

    c = acc.to(c_ptr.dtype.element_ty)
    offs_cm = pid_m * BLOCK_M + tl.arange(0, BLOCK_M)
    offs_cn = pid_n * BLOCK_N + tl.arange(0, BLOCK_N)
    c_ptrs = c_ptr + offs_cm[:, None] * stride_cm + offs_cn[None, :] * stride_cn
    mask = (offs_cm[:, None] < M) & (offs_cn[None, :] < N)
    tl.store(c_ptrs, c, mask=mask)

# config = {"BLOCK_K": 128, "BLOCK_M": 512, "BLOCK_N": 128, "GROUP_M": 8, "arch": "sm_80", "dtype": "bf16", "num_ctas": 1, "num_stages": 3, "num_warps": 4}
# arch = sm_80


// ===== COMPILED SASS (sm_80) =====

	.target	sm_80

	.elftype	@"ET_EXEC"


//--------------------- .note.nv.tkinfo           --------------------------
	.section	.note.nv.tkinfo,"",@"SHT_NOTE"
	.sectionflags	@"SHF_NOTE_NV_TKINFO"
	.tkinfo
        /*0018*/ 	.word	0x00000002
        /*0030*/ 	.string	""
        /*0030*/ 	.string	"ptxas"
        /*0030*/ 	.string	"Cuda compilation tools, release 13.0, V13.0.88"
        /*0030*/ 	.string	"Build cuda_13.0.r13.0/compiler.36424714_0"
        /*0030*/ 	.string	"-v  -suppress-debug-info  -lineinfo  -arch sm_80 "



//--------------------- .note.nv.cuinfo           --------------------------
	.section	.note.nv.cuinfo,"",@"SHT_NOTE"
	.sectionflags	@"SHF_NOTE_NV_CUINFO"
        /*0018*/ 	.short	0x0002
        /*001a*/ 	.short	0x0050
        /*001c*/ 	.short	0x0082
	.zero		2


//--------------------- .nv.info                  --------------------------
	.section	.nv.info,"",@"SHT_CUDA_INFO"
	.align	4


	//----- nvinfo : EIATTR_REGCOUNT
	.align		4
        /*0000*/ 	.byte	0x04, 0x2f
        /*0002*/ 	.short	(.L_1 - .L_0)
	.align		4
.L_0:
        /*0004*/ 	.word	index@(matmul_kernel)
        /*0008*/ 	.word	0x00000020


	//----- nvinfo : EIATTR_FRAME_SIZE
	.align		4
.L_1:
        /*000c*/ 	.byte	0x04, 0x11
        /*000e*/ 	.short	(.L_3 - .L_2)
	.align		4
.L_2:
        /*0010*/ 	.word	index@(matmul_kernel)
        /*0014*/ 	.word	0x00007bd8


	//----- nvinfo : EIATTR_MIN_STACK_SIZE
	.align		4
.L_3:
        /*0018*/ 	.byte	0x04, 0x12
        /*001a*/ 	.short	(.L_5 - .L_4)
	.align		4
.L_4:
        /*001c*/ 	.word	index@(matmul_kernel)
        /*0020*/ 	.word	0x00007bd8
.L_5:


//--------------------- .nv.info.matmul_kernel    --------------------------
	.section	.nv.info.matmul_kernel,"",@"SHT_CUDA_INFO"
	.sectionflags	@""
	.align	4


	//----- nvinfo : EIATTR_CUDA_API_VERSION
	.align		4
        /*0000*/ 	.byte	0x04, 0x37
        /*0002*/ 	.short	(.L_7 - .L_6)
.L_6:
        /*0004*/ 	.word	0x00000082


	//----- nvinfo : EIATTR_SW2861232_WAR
	.align		4
.L_7:
        /*0008*/ 	.byte	0x01, 0x35
	.zero		2


	//----- nvinfo : EIATTR_PARAM_CBANK
	.align		4
        /*000c*/ 	.byte	0x04, 0x0a
        /*000e*/ 	.short	(.L_9 - .L_8)
	.align		4
.L_8:
        /*0010*/ 	.word	index@(.nv.constant0.matmul_kernel)
        /*0014*/ 	.short	0x0160
        /*0016*/ 	.short	0x0050


	//----- nvinfo : EIATTR_CBANK_PARAM_SIZE
	.align		4
.L_9:
        /*0018*/ 	.byte	0x03, 0x19
        /*001a*/ 	.short	0x0050


	//----- nvinfo : EIATTR_KPARAM_INFO
	.align		4
        /*001c*/ 	.byte	0x04, 0x17
        /*001e*/ 	.short	(.L_11 - .L_10)
.L_10:
        /*0020*/ 	.word	0x00000000
        /*0024*/ 	.short	0x000d
        /*0026*/ 	.short	0x0048
        /*0028*/ 	.byte	0x00, 0xf4, 0x21, 0x00


	//----- nvinfo : EIATTR_KPARAM_INFO
	.align		4
.L_11:
        /*002c*/ 	.byte	0x04, 0x17
        /*002e*/ 	.short	(.L_13 - .L_12)
.L_12:
        /*0030*/ 	.word	0x00000000
        /*0034*/ 	.short	0x000c
        /*0036*/ 	.short	0x0040
        /*0038*/ 	.byte	0x00, 0xf4, 0x21, 0x00


	//----- nvinfo : EIATTR_KPARAM_INFO
	.align		4
.L_13:
        /*003c*/ 	.byte	0x04, 0x17
        /*003e*/ 	.short	(.L_15 - .L_14)
.L_14:
        /*0040*/ 	.word	0x00000000
        /*0044*/ 	.short	0x000b
        /*0046*/ 	.short	0x0038
        /*0048*/ 	.byte	0x00, 0xf0, 0x11, 0x00


	//----- nvinfo : EIATTR_KPARAM_INFO
	.align		4
.L_15:
        /*004c*/ 	.byte	0x04, 0x17
        /*004e*/ 	.short	(.L_17 - .L_16)
.L_16:
        /*0050*/ 	.word	0x00000000
        /*0054*/ 	.short	0x000a
        /*0056*/ 	.short	0x0034
        /*0058*/ 	.byte	0x00, 0xf0, 0x11, 0x00


	//----- nvinfo : EIATTR_KPARAM_INFO
	.align		4
.L_17:
        /*005c*/ 	.byte	0x04, 0x17
        /*005e*/ 	.short	(.L_19 - .L_18)
.L_18:
        /*0060*/ 	.word	0x00000000
        /*0064*/ 	.short	0x0009
        /*0066*/ 	.short	0x0030
        /*0068*/ 	.byte	0x00, 0xf0, 0x11, 0x00


	//----- nvinfo : EIATTR_KPARAM_INFO
	.align		4
.L_19:
        /*006c*/ 	.byte	0x04, 0x17
        /*006e*/ 	.short	(.L_21 - .L_20)
.L_20:
        /*0070*/ 	.word	0x00000000
        /*0074*/ 	.short	0x0008
        /*0076*/ 	.short	0x002c
        /*0078*/ 	.byte	0x00, 0xf0, 0x11, 0x00


	//----- nvinfo : EIATTR_KPARAM_INFO
	.align		4
.L_21:
        /*007c*/ 	.byte	0x04, 0x17
        /*007e*/ 	.short	(.L_23 - .L_22)
.L_22:
        /*0080*/ 	.word	0x00000000
        /*0084*/ 	.short	0x0007
        /*0086*/ 	.short	0x0028
        /*0088*/ 	.byte	0x00, 0xf0, 0x11, 0x00


	//----- nvinfo : EIATTR_KPARAM_INFO
	.align		4
.L_23:
        /*008c*/ 	.byte	0x04, 0x17
        /*008e*/ 	.short	(.L_25 - .L_24)
.L_24:
        /*0090*/ 	.word	0x00000000
        /*0094*/ 	.short	0x0006
        /*0096*/ 	.short	0x0024
        /*0098*/ 	.byte	0x00, 0xf0, 0x11, 0x00


	//----- nvinfo : EIATTR_KPARAM_INFO
	.align		4
.L_25:
        /*009c*/ 	.byte	0x04, 0x17
        /*009e*/ 	.short	(.L_27 - .L_26)
.L_26:
        /*00a0*/ 	.word	0x00000000
        /*00a4*/ 	.short	0x0005
        /*00a6*/ 	.short	0x0020
        /*00a8*/ 	.byte	0x00, 0xf0, 0x11, 0x00


	//----- nvinfo : EIATTR_KPARAM_INFO
	.align		4
.L_27:
        /*00ac*/ 	.byte	0x04, 0x17
        /*00ae*/ 	.short	(.L_29 - .L_28)
.L_28:
        /*00b0*/ 	.word	0x00000000
        /*00b4*/ 	.short	0x0004
        /*00b6*/ 	.short	0x001c
        /*00b8*/ 	.byte	0x00, 0xf0, 0x11, 0x00


	//----- nvinfo : EIATTR_KPARAM_INFO
	.align		4
.L_29:
        /*00bc*/ 	.byte	0x04, 0x17
        /*00be*/ 	.short	(.L_31 - .L_30)
.L_30:
        /*00c0*/ 	.word	0x00000000
        /*00c4*/ 	.short	0x0003
        /*00c6*/ 	.short	0x0018
        /*00c8*/ 	.byte	0x00, 0xf0, 0x11, 0x00


	//----- nvinfo : EIATTR_KPARAM_INFO
	.align		4
.L_31:
        /*00cc*/ 	.byte	0x04, 0x17
        /*00ce*/ 	.short	(.L_33 - .L_32)
.L_32:
        /*00d0*/ 	.word	0x00000000
        /*00d4*/ 	.short	0x0002
        /*00d6*/ 	.short	0x0010
        /*00d8*/ 	.byte	0x00, 0xf4, 0x21, 0x00


	//----- nvinfo : EIATTR_KPARAM_INFO
	.align		4
.L_33:
        /*00dc*/ 	.byte	0x04, 0x17
        /*00de*/ 	.short	(.L_35 - .L_34)
.L_34:
        /*00e0*/ 	.word	0x00000000
        /*00e4*/ 	.short	0x0001
        /*00e6*/ 	.short	0x0008
        /*00e8*/ 	.byte	0x00, 0xf4, 0x21, 0x00


	//----- nvinfo : EIATTR_KPARAM_INFO
	.align		4
.L_35:
        /*00ec*/ 	.byte	0x04, 0x17
        /*00ee*/ 	.short	(.L_37 - .L_36)
.L_36:
        /*00f0*/ 	.word	0x00000000
        /*00f4*/ 	.short	0x0000
        /*00f6*/ 	.short	0x0000
        /*00f8*/ 	.byte	0x00, 0xf4, 0x21, 0x00


	//----- nvinfo : EIATTR_MAXREG_COUNT
	.align		4
.L_37:
        /*00fc*/ 	.byte	0x03, 0x1b
        /*00fe*/ 	.short	0x00ff


	//----- nvinfo : EIATTR_NUM_BARRIERS
	.align		4
        /*0100*/ 	.byte	0x02, 0x4c
        /*0102*/ 	.byte	0x01
	.zero		1


	//----- nvinfo : EIATTR_ANNOTATIONS
	.align		4
        /*0104*/ 	.byte	0x04, 0x55
        /*0106*/ 	.short	(.L_39 - .L_38)


	//   ....[0]....
.L_38:
        /*0108*/ 	.word	0x00000001
        /*010c*/ 	.byte	0x70, 0x00, 0x00, 0x00, 0x01, 0x00, 0x00, 0x00, 0xb0, 0x00, 0x00, 0x00, 0x01, 0x00, 0x00, 0x00
        /* <DEDUP_REMOVED lines=3712> */
        /*e91c*/ 	.byte	0x80, 0x75, 0x03, 0x00


	//----- nvinfo : EIATTR_MERCURY_ISA_VERSION
	.align		4
.L_39:
        /*e920*/ 	.byte	0x03, 0x5f
        /*e922*/ 	.short	0x0000


	//----- nvinfo : EIATTR_EXIT_INSTR_OFFSETS
	.align		4
        /*e924*/ 	.byte	0x04, 0x1c
        /*e926*/ 	.short	(.L_41 - .L_40)


	//   ....[0]....
.L_40:
        /*e928*/ 	.word	0x000957a0


	//   ....[1]....
        /*e92c*/ 	.word	0x000957d0


	//----- nvinfo : EIATTR_REQNTID
	.align		4
.L_41:
        /*e930*/ 	.byte	0x04, 0x10
        /*e932*/ 	.short	(.L_43 - .L_42)
.L_42:
        /*e934*/ 	.word	0x00000080
        /*e938*/ 	.word	0x00000001
        /*e93c*/ 	.word	0x00000001
.L_43:


//--------------------- .nv.callgraph             --------------------------
	.section	.nv.callgraph,"",@"SHT_CUDA_CALLGRAPH"
	.align	4
	.sectionentsize	8
	.align		4
        /*0000*/ 	.word	0x00000000
	.align		4
        /*0004*/ 	.word	0xffffffff
	.align		4
        /*0008*/ 	.word	0x00000000
	.align		4
        /*000c*/ 	.word	0xfffffffe
	.align		4
        /*0010*/ 	.word	0x00000000
	.align		4
        /*0014*/ 	.word	0xfffffffd
	.align		4
        /*0018*/ 	.word	0x00000000
	.align		4
        /*001c*/ 	.word	0xfffffffc


//--------------------- .nv.rel.action            --------------------------
	.section	.nv.rel.action,"",@"SHT_CUDA_RELOCINFO"
	.align	8
	.sectionentsize	8
        /*0000*/ 	.byte	0x73, 0x00, 0x00, 0x00, 0x00, 0x00, 0x00, 0x00, 0x00, 0x00, 0x00, 0x11, 0x25, 0x00, 0x05, 0x36


//--------------------- .nv.constant0.matmul_kernel --------------------------
	.section	.nv.constant0.matmul_kernel,"a",@progbits
	.sectionflags	@""
	.align	4
.nv.constant0.matmul_kernel:
	.zero		432


//--------------------- .text.matmul_kernel       --------------------------
	.section	.text.matmul_kernel,"ax",@progbits
	.sectioninfo	@"SHI_REGISTERS=32"
	.align	128
        .global         matmul_kernel
        .type           matmul_kernel,@function
        .size           matmul_kernel,(.L_x_4 - matmul_kernel)
        .other          matmul_kernel,@"STO_CUDA_ENTRY STV_DEFAULT"
matmul_kernel:
.text.matmul_kernel:
[----:B------:R-:W-:-:S04]  /*0000*/  IMAD.MOV.U32 R1, RZ, RZ, c[0x0][0x28] ;  /* 0x00000a00ff017624 */ /* 0x000fc800078e00ff */
[----:B------:R-:W-:Y:S01]  /*0010*/  IMAD.MOV.U32 R0, RZ, RZ, c[0x0][0x17c] ;  /* 0x00005f00ff007624 */ /* 0x000fe200078e00ff */
[----:B------:R-:W-:Y:S01]  /*0020*/  IADD3 R1, R1, -0x7bd8, RZ ;  /* 0xffff842801017810 */ /* 0x000fe20007ffe0ff */
[----:B------:R-:W0:Y:S01]  /*0030*/  S2R R29, SR_TID.X ;  /* 0x00000000001d7919 */ /* 0x000e220000002100 */
[----:B------:R-:W-:Y:S01]  /*0040*/  CS2R R12, SRZ ;  /* 0x00000000000c7805 */ /* 0x000fe2000001ff00 */
[----:B------:R-:W-:Y:S01]  /*0050*/  CS2R R14, SRZ ;  /* 0x00000000000e7805 */ /* 0x000fe2000001ff00 */
[----:B------:R-:W-:Y:S01]  /*0060*/  IADD3 R0, R0, 0x7f, RZ ;  /* 0x0000007f00007810 */ /* 0x000fe20007ffe0ff */
[----:B------:R-:W-:Y:S01]  /*0070*/  STL [R1+0x190], RZ ;  /* 0x000190ff01007387 */ /* 0x000fe20000100800 */
[----:B------:R-:W-:Y:S01]  /*0080*/  CS2R R16, SRZ ;  /* 0x0000000000107805 */ /* 0x000fe2000001ff00 */
[----:B------:R-:W-:Y:S01]  /*0090*/  CS2R R18, SRZ ;  /* 0x0000000000127805 */ /* 0x000fe2000001ff00 */
[----:B------:R-:W-:Y:S01]  /*00a0*/  SHF.R.S32.HI R3, RZ, 0x1f, R0 ;  /* 0x0000001fff037819 */ /* 0x000fe20000011400 */
[----:B------:R-:W-:Y:S01]  /*00b0*/  STL [R1+0x194], RZ ;  /* 0x000194ff01007387 */ /* 0x000fe20000100800 */
[----:B------:R-:W-:Y:S01]  /*00c0*/  CS2R R20, SRZ ;  /* 0x0000000000147805 */ /* 0x000fe2000001ff00 */
[----:B------:R-:W-:Y:S01]  /*00d0*/  CS2R R22, SRZ ;  /* 0x0000000000167805 */ /* 0x000fe2000001ff00 */
[----:B------:R-:W-:Y:S01]  /*00e0*/  LEA.HI R3, R3, R0, RZ, 0x7 ;  /* 0x0000000003037211 */ /* 0x000fe200078f38ff */
[----:B------:R-:W-:Y:S01]  /*00f0*/  STL [R1+0x198], RZ ;  /* 0x000198ff01007387 */ /* 0x000fe20000100800 */
[----:B------:R-:W-:Y:S01]  /*0100*/  CS2R R24, SRZ ;  /* 0x0000000000187805 */ /* 0x000fe2000001ff00 */
[----:B------:R-:W-:Y:S01]  /*0110*/  CS2R R26, SRZ ;  /* 0x00000000001a7805 */ /* 0x000fe2000001ff00 */
[----:B------:R-:W-:Y:S01]  /*0120*/  SHF.R.S32.HI R0, RZ, 0x7, R3 ;  /* 0x00000007ff007819 */ /* 0x000fe20000011403 */
[----:B------:R-:W-:Y:S04]  /*0130*/  STL [R1+0x19c], RZ ;  /* 0x00019cff01007387 */ /* 0x000fe80000100800 */
[----:B------:R-:W-:Y:S01]  /*0140*/  IMAD.SHL.U32 R0, R0, 0x8, RZ ;  /* 0x0000000800007824 */ /* 0x000fe200078e00ff */
[----:B------:R-:W1:Y:S04]  /*0150*/  S2R R3, SR_CTAID.X ;  /* 0x0000000000037919 */ /* 0x000e680000002500 */
[-C--:B------:R-:W-:Y:S01]  /*0160*/  IABS R7, R0.reuse ;  /* 0x0000000000077213 */ /* 0x080fe20000000000 */
[----:B------:R-:W-:Y:S01]  /*0170*/  STL [R1+0x180], RZ ;  /* 0x000180ff01007387 */ /* 0x000fe20000100800 */
[----:B------:R-:W-:-:S02]  /*0180*/  IABS R10, R0 ;  /* 0x00000000000a7213 */ /* 0x000fc40000000000 */
[----:B------:R-:W2:Y:S01]  /*0190*/  I2F.RP R2, R7 ;  /* 0x0000000700027306 */ /* 0x000ea20000209400 */
[----:B------:R-:W-:Y:S04]  /*01a0*/  STL [R1+0x184], RZ ;  /* 0x000184ff01007387 */ /* 0x000fe80000100800 */
[----:B------:R-:W-:Y:S04]  /*01b0*/  STL [R1+0x188], RZ ;  /* 0x000188ff01007387 */ /* 0x000fe80000100800 */
[----:B------:R-:W-:Y:S04]  /*01c0*/  STL [R1+0x18c], RZ ;  /* 0x00018cff01007387 */ /* 0x000fe80000100800 */
[----:B------:R-:W-:Y:S01]  /*01d0*/  STL [R1+0x170], RZ ;  /* 0x000170ff01007387 */ /* 0x000fe20000100800 */
[----:B--2---:R-:W2:Y:S01]  /*01e0*/  MUFU.RCP R2, R2 ;  /* 0x0000000200027308 */ /* 0x004ea20000001000 */
[----:B-1----:R-:W-:-:S02]  /*01f0*/  IABS R8, R3 ;  /* 0x0000000300087213 */ /* 0x002fc40000000000 */
[----:B------:R-:W-:Y:S04]  /*0200*/  STL [R1+0x174], RZ ;  /* 0x000174ff01007387 */ /* 0x000fe80000100800 */
[----:B------:R-:W-:Y:S04]  /*0210*/  STL [R1+0x178], RZ ;  /* 0x000178ff01007387 */ /* 0x000fe80000100800 */
[----:B------:R-:W-:Y:S04]  /*0220*/  STL [R1+0x17c], RZ ;  /* 0x00017cff01007387 */ /* 0x000fe80000100800 */
[----:B------:R-:W-:Y:S01]  /*0230*/  STL [R1+0x160], RZ ;  /* 0x000160ff01007387 */ /* 0x000fe20000100800 */
[----:B--2---:R-:W-:Y:S01]  /*0240*/  IADD3 R4, R2, 0xffffffe, RZ ;  /* 0x0ffffffe02047810 */ /* 0x004fe20007ffe0ff */
[----:B------:R-:W-:-:S02]  /*0250*/  IMAD.MOV R2, RZ, RZ, -R10 ;  /* 0x000000ffff027224 */ /* 0x000fc400078e0a0a */
[----:B------:R-:W-:Y:S01]  /*0260*/  STL [R1+0x164], RZ ;  /* 0x000164ff01007387 */ /* 0x000fe20000100800 */
[----:B------:R1:W2:Y:S03]  /*0270*/  F2I.FTZ.U32.TRUNC.NTZ R5, R4 ;  /* 0x0000000400057305 */ /* 0x0002a6000021f000 */
[----:B------:R-:W-:Y:S04]  /*0280*/  STL [R1+0x168], RZ ;  /* 0x000168ff01007387 */ /* 0x000fe80000100800 */
[----:B------:R-:W-:Y:S01]  /*0290*/  STL [R1+0x16c], RZ ;  /* 0x00016cff01007387 */ /* 0x000fe20000100800 */
[----:B-1----:R-:W-:-:S03]  /*02a0*/  IMAD.MOV.U32 R4, RZ, RZ, RZ ;  /* 0x000000ffff047224 */ /* 0x002fc600078e00ff */
[----:B------:R-:W-:Y:S04]  /*02b0*/  STL [R1+0x150], RZ ;  /* 0x000150ff01007387 */ /* 0x000fe80000100800 */
[----:B------:R-:W-:Y:S01]  /*02c0*/  STL [R1+0x154], RZ ;  /* 0x000154ff01007387 */ /* 0x000fe20000100800 */
[----:B--2---:R-:W-:-:S03]  /*02d0*/  IMAD.MOV R6, RZ, RZ, -R5 ;  /* 0x000000ffff067224 */ /* 0x004fc600078e0a05 */
[----:B------:R-:W-:Y:S01]  /*02e0*/  STL [R1+0x158], RZ ;  /* 0x000158ff01007387 */ /* 0x000fe20000100800 */
[----:B------:R-:W-:Y:S02]  /*02f0*/  IMAD R9, R6, R7, RZ ;  /* 0x0000000706097224 */ /* 0x000fe400078e02ff */
[----:B------:R-:W-:Y:S01]  /*0300*/  IMAD.MOV.U32 R6, RZ, RZ, R8 ;  /* 0x000000ffff067224 */ /* 0x000fe200078e0008 */
[----:B------:R-:W-:Y:S01]  /*0310*/  STL [R1+0x15c], RZ ;  /* 0x00015cff01007387 */ /* 0x000fe20000100800 */
[----:B------:R-:W-:-:S03]  /*0320*/  IMAD.HI.U32 R5, R5, R9, R4 ;  /* 0x0000000905057227 */ /* 0x000fc600078e0004 */
[----:B------:R-:W-:Y:S03]  /*0330*/  STL [R1+0x140], RZ ;  /* 0x000140ff01007387 */ /* 0x000fe60000100800 */
[----:B------:R-:W-:Y:S01]  /*0340*/  IMAD.HI.U32 R5, R5, R6, RZ ;  /* 0x0000000605057227 */ /* 0x000fe200078e00ff */
[----:B------:R-:W-:Y:S03]  /*0350*/  STL [R1+0x144], RZ ;  /* 0x000144ff01007387 */ /* 0x000fe60000100800 */
[----:B------:R-:W-:Y:S01]  /*0360*/  IMAD R2, R5, R2, R6 ;  /* 0x0000000205027224 */ /* 0x000fe200078e0206 */
[----:B------:R-:W-:Y:S04]  /*0370*/  STL [R1+0x148], RZ ;  /* 0x000148ff01007387 */ /* 0x000fe80000100800 */
[----:B------:R-:W-:Y:S01]  /*0380*/  ISETP.GT.U32.AND P1, PT, R7, R2, PT ;  /* 0x000000020700720c */ /* 0x000fe20003f24070 */
[----:B------:R-:W-:Y:S04]  /*0390*/  STL [R1+0x14c], RZ ;  /* 0x00014cff01007387 */ /* 0x000fe80000100800 */
[----:B------:R-:W-:Y:S04]  /*03a0*/  STL [R1+0x130], RZ ;  /* 0x000130ff01007387 */ /* 0x000fe80000100800 */
[----:B------:R-:W-:Y:S04]  /*03b0*/  STL [R1+0x134], RZ ;  /* 0x000134ff01007387 */ /* 0x000fe80000100800 */
[----:B------:R-:W-:Y:S01]  /*03c0*/  @!P1 IMAD.IADD R2, R2, 0x1, -R7 ;  /* 0x0000000102029824 */ /* 0x000fe200078e0a07 */
[----:B------:R-:W-:Y:S01]  /*03d0*/  @!P1 IADD3 R5, R5, 0x1, RZ ;  /* 0x0000000105059810 */ /* 0x000fe20007ffe0ff */
[----:B------:R-:W-:Y:S01]  /*03e0*/  STL [R1+0x138], RZ ;  /* 0x000138ff01007387 */ /* 0x000fe20000100800 */
[----:B------:R-:W-:-:S02]  /*03f0*/  ISETP.NE.AND P1, PT, R0, RZ, PT ;  /* 0x000000ff0000720c */ /* 0x000fc40003f25270 */
[----:B------:R-:W-:Y:S01]  /*0400*/  ISETP.GE.U32.AND P0, PT, R2, R7, PT ;  /* 0x000000070200720c */ /* 0x000fe20003f06070 */
[----:B------:R-:W-:Y:S01]  /*0410*/  STL [R1+0x13c], RZ ;  /* 0x00013cff01007387 */ /* 0x000fe20000100800 */
[----:B------:R-:W-:-:S03]  /*0420*/  LOP3.LUT R2, R3, R0, RZ, 0x3c, !PT ;  /* 0x0000000003027212 */ /* 0x000fc600078e3cff */
[----:B------:R-:W-:Y:S01]  /*0430*/  STL [R1+0x120], RZ ;  /* 0x000120ff01007387 */ /* 0x000fe20000100800 */
[----:B------:R-:W-:Y:S01]  /*0440*/  ISETP.GE.AND P2, PT, R2, RZ, PT ;  /* 0x000000ff0200720c */ /* 0x000fe20003f46270 */
[----:B------:R-:W-:Y:S02]  /*0450*/  IMAD.MOV.U32 R2, RZ, RZ, c[0x0][0x178] ;  /* 0x00005e00ff027624 */ /* 0x000fe400078e00ff */
[----:B------:R-:W-:Y:S03]  /*0460*/  STL [R1+0x124], RZ ;  /* 0x000124ff01007387 */ /* 0x000fe60000100800 */
[----:B------:R-:W-:Y:S01]  /*0470*/  IADD3 R2, R2, 0x1ff, RZ ;  /* 0x000001ff02027810 */ /* 0x000fe20007ffe0ff */
[----:B------:R-:W-:Y:S01]  /*0480*/  STL [R1+0x128], RZ ;  /* 0x000128ff01007387 */ /* 0x000fe20000100800 */
[----:B------:R-:W-:-:S03]  /*0490*/  @P0 IADD3 R5, R5, 0x1, RZ ;  /* 0x0000000105050810 */ /* 0x000fc60007ffe0ff */
[----:B------:R-:W-:Y:S02]  /*04a0*/  STL [R1+0x12c], RZ ;  /* 0x00012cff01007387 */ /* 0x000fe40000100800 */
[----:B------:R-:W-:Y:S01]  /*04b0*/  IMAD.MOV.U32 R4, RZ, RZ, R5 ;  /* 0x000000ffff047224 */ /* 0x000fe200078e0005 */
[----:B------:R-:W-:Y:S01]  /*04c0*/  SHF.R.S32.HI R5, RZ, 0x1f, R2 ;  /* 0x0000001fff057819 */ /* 0x000fe20000011402 */
[----:B------:R-:W-:Y:S02]  /*04d0*/  STL [R1+0x110], RZ ;  /* 0x000110ff01007387 */ /* 0x000fe40000100800 */
[----:B------:R-:W-:Y:S01]  /*04e0*/  @!P2 IMAD.MOV R4, RZ, RZ, -R4 ;  /* 0x000000ffff04a224 */ /* 0x000fe200078e0a04 */
[----:B------:R-:W-:Y:S01]  /*04f0*/  @!P1 LOP3.LUT R4, RZ, R0, RZ, 0x33, !PT ;  /* 0x00000000ff049212 */ /* 0x000fe200078e33ff */
[----:B------:R-:W-:Y:S01]  /*0500*/  STL [R1+0x114], RZ ;  /* 0x000114ff01007387 */ /* 0x000fe20000100800 */
[----:B------:R-:W-:-:S03]  /*0510*/  LEA.HI R5, R5, R2, RZ, 0x9 ;  /* 0x0000000205057211 */ /* 0x000fc600078f48ff */
[----:B------:R-:W-:Y:S01]  /*0520*/  IMAD.SHL.U32 R2, R4, 0x8, RZ ;  /* 0x0000000804027824 */ /* 0x000fe200078e00ff */
[----:B------:R-:W-:Y:S01]  /*0530*/  STL [R1+0x118], RZ ;  /* 0x000118ff01007387 */ /* 0x000fe20000100800 */
[----:B------:R-:W-:-:S03]  /*0540*/  IMAD.MOV R4, RZ, RZ, -R4 ;  /* 0x000000ffff047224 */ /* 0x000fc600078e0a04 */
[----:B------:R-:W-:Y:S01]  /*0550*/  LEA.HI.SX32 R5, R5, -R2, 0x17 ;  /* 0x8000000205057211 */ /* 0x000fe200078fbaff */
[----:B------:R-:W-:Y:S01]  /*0560*/  IMAD R9, R0, R4, R3 ;  /* 0x0000000400097224 */ /* 0x000fe200078e0203 */
[----:B------:R-:W-:Y:S01]  /*0570*/  STL [R1+0x11c], RZ ;  /* 0x00011cff01007387 */ /* 0x000fe20000100800 */
[----:B------:R-:W-:Y:S01]  /*0580*/  IMAD.MOV.U32 R4, RZ, RZ, RZ ;  /* 0x000000ffff047224 */ /* 0x000fe200078e00ff */
[----:B------:R-:W-:Y:S02]  /*0590*/  IMNMX R10, R5, 0x8, PT ;  /* 0x00000008050a7817 */ /* 0x000fe40003800200 */
[----:B------:R-:W-:Y:S02]  /*05a0*/  STL [R1+0x100], RZ ;  /* 0x000100ff01007387 */ /* 0x000fe40000100800 */
[-C--:B------:R-:W-:Y:S02]  /*05b0*/  IABS R8, R10.reuse ;  /* 0x0000000a00087213 */ /* 0x080fe40000000000 */
[----:B------:R-:W-:Y:S01]  /*05c0*/  IABS R0, R10 ;  /* 0x0000000a00007213 */ /* 0x000fe20000000000 */
[----:B------:R-:W-:Y:S01]  /*05d0*/  STL [R1+0x104], RZ ;  /* 0x000104ff01007387 */ /* 0x000fe20000100800 */
[----:B------:R-:W1:Y:S03]  /*05e0*/  I2F.RP R6, R8 ;  /* 0x0000000800067306 */ /* 0x000e660000209400 */
[----:B------:R-:W-:Y:S04]  /*05f0*/  STL [R1+0x108], RZ ;  /* 0x000108ff01007387 */ /* 0x000fe80000100800 */
[----:B------:R-:W-:Y:S04]  /*0600*/  STL [R1+0x10c], RZ ;  /* 0x00010cff01007387 */ /* 0x000fe80000100800 */
[----:B------:R-:W-:Y:S04]  /*0610*/  STL [R1+0xf0], RZ ;  /* 0x0000f0ff01007387 */ /* 0x000fe80000100800 */
[----:B------:R-:W-:Y:S01]  /*0620*/  STL [R1+0xf4], RZ ;  /* 0x0000f4ff01007387 */ /* 0x000fe20000100800 */
[----:B-1----:R-:W1:Y:S03]  /*0630*/  MUFU.RCP R6, R6 ;  /* 0x0000000600067308 */ /* 0x002e660000001000 */
[----:B------:R-:W-:Y:S04]  /*0640*/  STL [R1+0xf8], RZ ;  /* 0x0000f8ff01007387 */ /* 0x000fe80000100800 */
[----:B------:R-:W-:Y:S04]  /*0650*/  STL [R1+0xfc], RZ ;  /* 0x0000fcff01007387 */ /* 0x000fe80000100800 */
[----:B------:R-:W-:Y:S04]  /*0660*/  STL [R1+0xe0], RZ ;  /* 0x0000e0ff01007387 */ /* 0x000fe80000100800 */
[----:B------:R-:W-:Y:S01]  /*0670*/  STL [R1+0xe4], RZ ;  /* 0x0000e4ff01007387 */ /* 0x000fe20000100800 */
[----:B-1----:R-:W-:-:S03]  /*0680*/  IADD3 R5, R6, 0xffffffe, RZ ;  /* 0x0ffffffe06057810 */ /* 0x002fc60007ffe0ff */
[----:B------:R-:W-:Y:S03]  /*0690*/  STL [R1+0xe8], RZ ;  /* 0x0000e8ff01007387 */ /* 0x000fe60000100800 */
[----:B------:R-:W1:Y:S01]  /*06a0*/  F2I.FTZ.U32.TRUNC.NTZ R5, R5 ;  /* 0x0000000500057305 */ /* 0x000e62000021f000 */
[----:B------:R-:W-:Y:S04]  /*06b0*/  STL [R1+0xec], RZ ;  /* 0x0000ecff01007387 */ /* 0x000fe80000100800 */
[----:B------:R-:W-:Y:S04]  /*06c0*/  STL [R1+0xd0], RZ ;  /* 0x0000d0ff01007387 */ /* 0x000fe80000100800 */
[----:B------:R-:W-:Y:S04]  /*06d0*/  STL [R1+0xd4], RZ ;  /* 0x0000d4ff01007387 */ /* 0x000fe80000100800 */
[----:B------:R-:W-:Y:S01]  /*06e0*/  STL [R1+0xd8], RZ ;  /* 0x0000d8ff01007387 */ /* 0x000fe20000100800 */
[----:B-1----:R-:W-:-:S03]  /*06f0*/  IMAD.MOV R7, RZ, RZ, -R5 ;  /* 0x000000ffff077224 */ /* 0x002fc600078e0a05 */
[----:B------:R-:W-:Y:S01]  /*0700*/  STL [R1+0xdc], RZ ;  /* 0x0000dcff01007387 */ /* 0x000fe20000100800 */
[----:B------:R-:W-:Y:S01]  /*0710*/  IMAD.MOV.U32 R3, RZ, RZ, R7 ;  /* 0x000000ffff037224 */ /* 0x000fe200078e0007 */
[----:B------:R-:W-:Y:S02]  /*0720*/  IABS R7, R9 ;  /* 0x0000000900077213 */ /* 0x000fe40000000000 */
[----:B------:R-:W-:Y:S01]  /*0730*/  STL [R1+0xc0], RZ ;  /* 0x0000c0ff01007387 */ /* 0x000fe20000100800 */
[----:B------:R-:W-:-:S03]  /*0740*/  IMAD R3, R3, R8, RZ ;  /* 0x0000000803037224 */ /* 0x000fc600078e02ff */
[----:B------:R-:W-:Y:S01]  /*0750*/  STL [R1+0xc4], RZ ;  /* 0x0000c4ff01007387 */ /* 0x000fe20000100800 */
[----:B------:R-:W-:-:S03]  /*0760*/  IMAD.HI.U32 R4, R5, R3, R4 ;  /* 0x0000000305047227 */ /* 0x000fc600078e0004 */
[----:B------:R-:W-:Y:S01]  /*0770*/  STL [R1+0xc8], RZ ;  /* 0x0000c8ff01007387 */ /* 0x000fe20000100800 */
[----:B------:R-:W-:Y:S02]  /*0780*/  IMAD.MOV R3, RZ, RZ, -R0 ;  /* 0x000000ffff037224 */ /* 0x000fe400078e0a00 */
[----:B------:R-:W-:Y:S01]  /*0790*/  IMAD.HI.U32 R0, R4, R7, RZ ;  /* 0x0000000704007227 */ /* 0x000fe200078e00ff */
[----:B------:R-:W-:Y:S03]  /*07a0*/  STL [R1+0xcc], RZ ;  /* 0x0000ccff01007387 */ /* 0x000fe60000100800 */
[----:B------:R-:W-:Y:S01]  /*07b0*/  IMAD R3, R0, R3, R7 ;  /* 0x0000000300037224 */ /* 0x000fe200078e0207 */
[----:B------:R-:W-:Y:S01]  /*07c0*/  STL [R1+0xb0], RZ ;  /* 0x0000b0ff01007387 */ /* 0x000fe20000100800 */
[----:B------:R-:W-:Y:S01]  /*07d0*/  ULDC.64 UR6, c[0x0][0x118] ;  /* 0x0000460000067ab9 */ /* 0x000fe20000000a00 */
[----:B------:R-:W-:-:S02]  /*07e0*/  CS2R R6, SRZ ;  /* 0x0000000000067805 */ /* 0x000fc4000001ff00 */
[----:B------:R-:W-:Y:S01]  /*07f0*/  ISETP.GT.U32.AND P1, PT, R8, R3, PT ;  /* 0x000000030800720c */ /* 0x000fe20003f24070 */
[----:B------:R-:W-:Y:S04]  /*0800*/  STL [R1+0xb4], RZ ;  /* 0x0000b4ff01007387 */ /* 0x000fe80000100800 */
[----:B------:R-:W-:Y:S04]  /*0810*/  STL [R1+0xb8], RZ ;  /* 0x0000b8ff01007387 */ /* 0x000fe80000100800 */
[----:B------:R-:W-:Y:S04]  /*0820*/  STL [R1+0xbc], RZ ;  /* 0x0000bcff01007387 */ /* 0x000fe80000100800 */
[----:B------:R-:W-:Y:S01]  /*0830*/  STL [R1+0xa0], RZ ;  /* 0x0000a0ff01007387 */ /* 0x000fe20000100800 */
[----:B------:R-:W-:Y:S01]  /*0840*/  @!P1 IMAD.IADD R3, R3, 0x1, -R8 ;  /* 0x0000000103039824 */ /* 0x000fe200078e0a08 */
[----:B------:R-:W-:-:S02]  /*0850*/  @!P1 IADD3 R0, R0, 0x1, RZ ;  /* 0x0000000100009810 */ /* 0x000fc40007ffe0ff */
[----:B------:R-:W-:Y:S01]  /*0860*/  STL [R1+0xa4], RZ ;  /* 0x0000a4ff01007387 */ /* 0x000fe20000100800 */
[----:B------:R-:W-:Y:S02]  /*0870*/  ISETP.NE.AND P1, PT, R10, RZ, PT ;  /* 0x000000ff0a00720c */ /* 0x000fe40003f25270 */
        /* <DEDUP_REMOVED lines=9> */
[----:B------:R-:W-:Y:S02]  /*0910*/  @P0 IADD3 R0, R0, 0x1, RZ ;  /* 0x0000000100000810 */ /* 0x000fe40007ffe0ff */
[----:B------:R-:W-:Y:S01]  /*0920*/  ISETP.GE.AND P0, PT, R3, 0x80, PT ;  /* 0x000000800300780c */ /* 0x000fe20003f06270 */
[----:B------:R-:W-:Y:S02]  /*0930*/  STL [R1+0x98], RZ ;  /* 0x000098ff01007387 */ /* 0x000fe40000100800 */
[----:B------:R-:W-:Y:S01]  /*0940*/  @!P2 IMAD.MOV R0, RZ, RZ, -R0 ;  /* 0x000000ffff00a224 */ /* 0x000fe200078e0a00 */
[----:B------:R-:W-:Y:S01]  /*0950*/  @!P1 LOP3.LUT R0, RZ, R10, RZ, 0x33, !PT ;  /* 0x0000000aff009212 */ /* 0x000fe200078e33ff */
[----:B------:R-:W-:Y:S04]  /*0960*/  STL [R1+0x9c], RZ ;  /* 0x00009cff01007387 */ /* 0x000fe80000100800 */
[----:B------:R-:W-:Y:S01]  /*0970*/  STL [R1+0x80], RZ ;  /* 0x000080ff01007387 */ /* 0x000fe20000100800 */
[----:B------:R-:W-:-:S02]  /*0980*/  IMAD.MOV R5, RZ, RZ, -R0 ;  /* 0x000000ffff057224 */ /* 0x000fc400078e0a00 */
[----:B------:R-:W-:Y:S01]  /*0990*/  IMAD.SHL.U32 R28, R0, 0x80, RZ ;  /* 0x00000080001c7824 */ /* 0x000fe200078e00ff */
[----:B------:R-:W-:Y:S01]  /*09a0*/  STL [R1+0x84], RZ ;  /* 0x000084ff01007387 */ /* 0x000fe20000100800 */
[----:B------:R-:W-:Y:S01]  /*09b0*/  IMAD R5, R10, R5, R9 ;  /* 0x000000050a057224 */ /* 0x000fe200078e0209 */
[----:B0-----:R-:W-:Y:S01]  /*09c0*/  LOP3.LUT R0, R29, 0x7f, RZ, 0xc0, !PT ;  /* 0x0000007f1d007812 */ /* 0x001fe200078ec0ff */
[----:B------:R-:W-:Y:S01]  /*09d0*/  CS2R R8, SRZ ;  /* 0x0000000000087805 */ /* 0x000fe2000001ff00 */
[----:B------:R-:W-:Y:S01]  /*09e0*/  STL [R1+0x88], RZ ;  /* 0x000088ff01007387 */ /* 0x000fe20000100800 */
[----:B------:R-:W-:Y:S01]  /*09f0*/  IMAD.IADD R2, R2, 0x1, R5 ;  /* 0x0000000102027824 */ /* 0x000fe200078e0205 */
[C---:B------:R-:W-:Y:S01]  /*0a00*/  IADD3 R29, R28.reuse, 0x2, RZ ;  /* 0x000000021c1d7810 */ /* 0x040fe20007ffe0ff */
[----:B------:R-:W-:Y:S01]  /*0a10*/  CS2R R4, SRZ ;  /* 0x0000000000047805 */ /* 0x000fe2000001ff00 */
[----:B------:R-:W-:Y:S01]  /*0a20*/  STL [R1+0x8c], RZ ;  /* 0x00008cff01007387 */ /* 0x000fe20000100800 */
[----:B------:R-:W-:Y:S01]  /*0a30*/  IADD3 R3, R28, 0x3, RZ ;  /* 0x000000031c037810 */ /* 0x000fe20007ffe0ff */
[----:B------:R-:W-:-:S02]  /*0a40*/  CS2R R10, SRZ ;  /* 0x00000000000a7805 */ /* 0x000fc4000001ff00 */
[----:B------:R-:W-:Y:S04]  /*0a50*/  STL [R1+0x70], RZ ;  /* 0x000070ff01007387 */ /* 0x000fe80000100800 */
        /* <DEDUP_REMOVED lines=27> */
[----:B------:R-:W-:Y:S04]  /*0c10*/  STL [R1], RZ ;  /* 0x000000ff01007387 */ /* 0x000fe80000100800 */
[----:B------:R-:W-:Y:S04]  /*0c20*/  STL [R1+0x4], RZ ;  /* 0x000004ff01007387 */ /* 0x000fe80000100800 */
[----:B------:R-:W-:Y:S04]  /*0c30*/  STL [R1+0x8], RZ ;  /* 0x000008ff01007387 */ /* 0x000fe80000100800 */
[----:B------:R-:W-:Y:S04]  /*0c40*/  STL [R1+0xc], RZ ;  /* 0x00000cff01007387 */ /* 0x000fe80000100800 */
[----:B------:R0:W-:Y:S04]  /*0c50*/  STL [R1+0x25e4], R4 ;  /* 0x0025e40401007387 */ /* 0x0001e80000100800 */
[----:B------:R-:W-:Y:S04]  /*0c60*/  STL [R1+0x270], RZ ;  /* 0x000270ff01007387 */ /* 0x000fe80000100800 */
[----:B------:R-:W-:Y:S01]  /*0c70*/  STL [R1+0x274], RZ ;  /* 0x000274ff01007387 */ /* 0x000fe20000100800 */
[----:B0-----:R-:W-:-:S03]  /*0c80*/  IADD3 R4, R28, 0x1, RZ ;  /* 0x000000011c047810 */ /* 0x001fc60007ffe0ff */
        /* <DEDUP_REMOVED lines=126> */
[----:B------:R-:W-:Y:S04]  /*1470*/  STL [R1+0xfcc], R28 ;  /* 0x000fcc1c01007387 */ /* 0x000fe80000100800 */
[----:B------:R0:W-:Y:S04]  /*1480*/  STL [R1+0x23f4], R4 ;  /* 0x0023f40401007387 */ /* 0x0001e80000100800 */
[----:B------:R1:W-:Y:S04]  /*1490*/  STL [R1+0x23f0], R29 ;  /* 0x0023f01d01007387 */ /* 0x0003e80000100800 */
[----:B------:R2:W-:Y:S01]  /*14a0*/  STL [R1+0x23ec], R3 ;  /* 0x0023ec0301007387 */ /* 0x0005e20000100800 */
[----:B0-----:R-:W-:-:S02]  /*14b0*/  IADD3 R4, R28, 0x4, RZ ;  /* 0x000000041c047810 */ /* 0x001fc40007ffe0ff */
[----:B-1----:R-:W-:-:S03]  /*14c0*/  IADD3 R29, R28, 0x5, RZ ;  /* 0x000000051c1d7810 */ /* 0x002fc60007ffe0ff */
[----:B------:R0:W-:Y:S01]  /*14d0*/  STL [R1+0x23e8], R4 ;  /* 0x0023e80401007387 */ /* 0x0001e20000100800 */
[----:B--2---:R-:W-:-:S03]  /*14e0*/  IADD3 R3, R28, 0x6, RZ ;  /* 0x000000061c037810 */ /* 0x004fc60007ffe0ff */
[----:B------:R1:W-:Y:S04]  /*14f0*/  STL [R1+0x23f8], R29 ;  /* 0x0023f81d01007387 */ /* 0x0003e80000100800 */
[----:B------:R2:W-:Y:S01]  /*1500*/  STL [R1+0x23fc], R3 ;  /* 0x0023fc0301007387 */ /* 0x0005e20000100800 */
[C---:B0-----:R-:W-:Y:S02]  /*1510*/  IADD3 R4, R28.reuse, 0x7, RZ ;  /* 0x000000071c047810 */ /* 0x041fe40007ffe0ff */
        /* <DEDUP_REMOVED lines=194> */
[----:B--2---:R-:W-:Y:S01]  /*2140*/  IMAD R3, R2, 0x200, R0 ;  /* 0x0000020002037824 */ /* 0x004fe200078e0200 */
[C---:B------:R-:W-:Y:S02]  /*2150*/  IADD3 R2, R28.reuse, 0x6a, RZ ;  /* 0x0000006a1c027810 */ /* 0x040fe40007ffe0ff */
[----:B------:R1:W-:Y:S01]  /*2160*/  STL [R1+0x2584], R29 ;  /* 0x0025841d01007387 */ /* 0x0003e20000100800 */
[C---:B------:R-:W-:Y:S02]  /*2170*/  IADD3 R0, R28.reuse, 0x6b, RZ ;  /* 0x0000006b1c007810 */ /* 0x040fe40007ffe0ff */
[----:B0-----:R-:W-:-:S05]  /*2180*/  IADD3 R4, R28, 0x69, RZ ;  /* 0x000000691c047810 */ /* 0x001fca0007ffe0ff */
[----:B------:R0:W-:Y:S01]  /*2190*/  STL [R1+0x2588], R4 ;  /* 0x0025880401007387 */ /* 0x0001e20000100800 */
[----:B-1----:R-:W-:-:S03]  /*21a0*/  IADD3 R29, R28, 0x72, RZ ;  /* 0x000000721c1d7810 */ /* 0x002fc60007ffe0ff */
[----:B------:R-:W-:Y:S04]  /*21b0*/  STL [R1+0xfd0], R3 ;  /* 0x000fd00301007387 */ /* 0x000fe80000100800 */
[----:B------:R1:W-:Y:S01]  /*21c0*/  STL [R1+0x258c], R2 ;  /* 0x00258c0201007387 */ /* 0x0003e20000100800 */
[----:B0-----:R-:W-:-:S03]  /*21d0*/  IADD3 R4, R28, 0x6c, RZ ;  /* 0x0000006c1c047810 */ /* 0x001fc60007ffe0ff */
[----:B------:R0:W-:Y:S04]  /*21e0*/  STL [R1+0x2590], R0 ;  /* 0x0025900001007387 */ /* 0x0001e80000100800 */
[----:B------:R2:W-:Y:S01]  /*21f0*/  STL [R1+0x2594], R4 ;  /* 0x0025940401007387 */ /* 0x0005e20000100800 */
[C---:B-1----:R-:W-:Y:S02]  /*2200*/  IADD3 R2, R28.reuse, 0x6d, RZ ;  /* 0x0000006d1c027810 */ /* 0x042fe40007ffe0ff */
[----:B0-----:R-:W-:-:S03]  /*2210*/  IADD3 R0, R28, 0x6e, RZ ;  /* 0x0000006e1c007810 */ /* 0x001fc60007ffe0ff */
        /* <DEDUP_REMOVED lines=9> */
[----:B------:R-:W-:Y:S01]  /*22b0*/  STL [R1+0x25a8], R0 ;  /* 0x0025a80001007387 */ /* 0x000fe20000100800 */
[----:B0-----:R-:W-:-:S03]  /*22c0*/  IADD3 R2, R28, 0x74, RZ ;  /* 0x000000741c027810 */ /* 0x001fc60007ffe0ff */
[----:B------:R0:W-:Y:S01]  /*22d0*/  STL [R1+0x25b0], R4 ;  /* 0x0025b00401007387 */ /* 0x0001e20000100800 */
[----:B-1----:R-:W-:-:S03]  /*22e0*/  IADD3 R29, R28, 0x77, RZ ;  /* 0x000000771c1d7810 */ /* 0x002fc60007ffe0ff */
[----:B------:R1:W-:Y:S01]  /*22f0*/  STL [R1+0x25b4], R2 ;  /* 0x0025b40201007387 */ /* 0x0003e20000100800 */
[C---:B0-----:R-:W-:Y:S02]  /*2300*/  IADD3 R4, R28.reuse, 0x75, RZ ;  /* 0x000000751c047810 */ /* 0x041fe40007ffe0ff */
[----:B-1----:R-:W-:-:S03]  /*2310*/  IADD3 R2, R28, 0x76, RZ ;  /* 0x000000761c027810 */ /* 0x002fc60007ffe0ff */
[----:B------:R0:W-:Y:S02]  /*2320*/  STL [R1+0x25b8], R4 ;  /* 0x0025b80401007387 */ /* 0x0001e40000100800 */
[----:B0-----:R-:W-:-:S05]  /*2330*/  IADD3 R4, R28, 0x78, RZ ;  /* 0x000000781c047810 */ /* 0x001fca0007ffe0ff */
[----:B------:R0:W-:Y:S04]  /*2340*/  STL [R1+0x25c4], R4 ;  /* 0x0025c40401007387 */ /* 0x0001e80000100800 */
[----:B------:R-:W-:Y:S04]  /*2350*/  STL [R1+0x25bc], R2 ;  /* 0x0025bc0201007387 */ /* 0x000fe80000100800 */
[----:B------:R-:W-:Y:S01]  /*2360*/  STL [R1+0x25c0], R29 ;  /* 0x0025c01d01007387 */ /* 0x000fe20000100800 */
[----:B0-----:R-:W-:-:S05]  /*2370*/  IADD3 R4, R28, 0x79, RZ ;  /* 0x000000791c047810 */ /* 0x001fca0007ffe0ff */
[----:B------:R0:W-:Y:S02]  /*2380*/  STL [R1+0x25c8], R4 ;  /* 0x0025c80401007387 */ /* 0x0001e40000100800 */
        /* <DEDUP_REMOVED lines=14> */
[C---:B0-----:R-:W-:Y:S02]  /*2470*/  IADD3 R4, R3.reuse, 0x100, RZ ;  /* 0x0000010003047810 */ /* 0x041fe40007ffe0ff */
[----:B------:R-:W-:-:S03]  /*2480*/  IADD3 R3, R3, 0x180, RZ ;  /* 0x0000018003037810 */ /* 0x000fc60007ffe0ff */
[----:B------:R0:W-:Y:S04]  /*2490*/  STL [R1+0xfd8], R4 ;  /* 0x000fd80401007387 */ /* 0x0001e80000100800 */
[----:B0-----:R0:W5:Y:S04]  /*24a0*/  LDL.LU R4, [R1+0x25e4] ;  /* 0x0025e40001047983 */ /* 0x0011680000300800 */
[----:B------:R1:W-:Y:S02]  /*24b0*/  STL [R1+0xfdc], R3 ;  /* 0x000fdc0301007387 */ /* 0x0003e40000100800 */
[----:B-1----:R-:W-:-:S05]  /*24c0*/  IMAD.MOV.U32 R3, RZ, RZ, c[0x0][0x180] ;  /* 0x00006000ff037624 */ /* 0x002fca00078e00ff */
[----:B------:R-:W-:Y:S01]  /*24d0*/  IADD3 R3, R3, 0x7f, RZ ;  /* 0x0000007f03037810 */ /* 0x000fe20007ffe0ff */
[----:B------:R-:W-:Y:S05]  /*24e0*/  @!P0 BRA `(.L_x_0) ;  /* 0x0008682000008947 */ /* 0x000fea0003800000 */
[----:B0-----:R-:W2:Y:S04]  /*24f0*/  LDL R8, [R1+0xfd0] ;  /* 0x000fd00001087983 */ /* 0x001ea80000100800 */
[----:B------:R-:W3:Y:S04]  /*2500*/  LDL R9, [R1+0xfd4] ;  /* 0x000fd40001097983 */ /* 0x000ee80000100800 */
[----:B------:R-:W4:Y:S04]  /*2510*/  LDL R10, [R1+0xfd8] ;  /* 0x000fd800010a7983 */ /* 0x000f280000100800 */
        /* <DEDUP_REMOVED lines=11> */
[----:B------:R-:W4:Y:S01]  /*25d0*/  LDL R25, [R1+0x25b0] ;  /* 0x0025b00001197983 */ /* 0x000f220000100800 */
[----:B------:R-:W-:Y:S01]  /*25e0*/  IMAD.MOV.U32 R23, RZ, RZ, R0 ;  /* 0x000000ffff177224 */ /* 0x000fe200078e0000 */
[----:B------:R-:W-:Y:S01]  /*25f0*/  IABS R0, c[0x0][0x178] ;  /* 0x00005e0000007a13 */ /* 0x000fe20000000000 */
[----:B------:R-:W-:Y:S01]  /*2600*/  IMAD.MOV.U32 R26, RZ, RZ, R2 ;  /* 0x000000ffff1a7224 */ /* 0x000fe200078e0002 */
[----:B------:R-:W4:Y:S03]  /*2610*/  LDL R22, [R1+0x25ac] ;  /* 0x0025ac0001167983 */ /* 0x000f260000100800 */
[----:B------:R-:W-:-:S04]  /*2620*/  IMAD.MOV.U32 R11, RZ, RZ, R0 ;  /* 0x000000ffff0b7224 */ /* 0x000fc800078e0000 */
[----:B------:R-:W0:Y:S01]  /*2630*/  I2F.RP R2, R11 ;  /* 0x0000000b00027306 */ /* 0x000e220000209400 */
[----:B------:R-:W-:Y:S01]  /*2640*/  IMAD.MOV.U32 R21, RZ, RZ, R29 ;  /* 0x000000ffff157224 */ /* 0x000fe200078e001d */
[----:B------:R-:W-:-:S06]  /*2650*/  IABS R29, c[0x0][0x17c] ;  /* 0x00005f00001d7a13 */ /* 0x000fcc0000000000 */
[----:B------:R1:W1:Y:S08]  /*2660*/  I2F.RP R0, R29 ;  /* 0x0000001d00007306 */ /* 0x0002700000209400 */
[----:B0-----:R-:W0:Y:S01]  /*2670*/  MUFU.RCP R2, R2 ;  /* 0x0000000200027308 */ /* 0x001e220000001000 */
[----:B-1----:R-:W1:Y:S07]  /*2680*/  S2R R29, SR_TID.X ;  /* 0x00000000001d7919 */ /* 0x002e6e0000002100 */
[----:B------:R-:W1:Y:S01]  /*2690*/  MUFU.RCP R0, R0 ;  /* 0x0000000000007308 */ /* 0x000e620000001000 */
[----:B0-----:R-:W-:-:S07]  /*26a0*/  IADD3 R2, R2, 0xffffffe, RZ ;  /* 0x0ffffffe02027810 */ /* 0x001fce0007ffe0ff */
[----:B------:R0:W0:Y:S01]  /*26b0*/  F2I.FTZ.U32.TRUNC.NTZ R5, R2 ;  /* 0x0000000200057305 */ /* 0x000022000021f000 */
[----:B-1----:R-:W-:Y:S01]  /*26c0*/  IADD3 R0, R0, 0xffffffe, RZ ;  /* 0x0ffffffe00007810 */ /* 0x002fe20007ffe0ff */
[----:B------:R-:W-:-:S06]  /*26d0*/  IMAD.SHL.U32 R6, R29, 0x2, RZ ;  /* 0x000000021d067824 */ /* 0x000fcc00078e00ff */
[----:B------:R1:W1:Y:S01]  /*26e0*/  F2I.FTZ.U32.TRUNC.NTZ R7, R0 ;  /* 0x0000000000077305 */ /* 0x000262000021f000 */
[----:B0-----:R-:W-:Y:S02]  /*26f0*/  LOP3.LUT R2, R29, 0x7, RZ, 0xc0, !PT ;  /* 0x000000071d027812 */ /* 0x001fe400078ec0ff */
[----:B-----5:R-:W-:-:S03]  /*2700*/  LOP3.LUT R4, R6, 0x10, RZ, 0xc0, !PT ;  /* 0x0000001006047812 */ /* 0x020fc600078ec0ff */
[----:B------:R-:W-:Y:S01]  /*2710*/  IMAD R2, R2, 0x410, RZ ;  /* 0x0000041002027824 */ /* 0x000fe200078e02ff */
[----:B------:R-:W-:Y:S01]  /*2720*/  LOP3.LUT R4, R4, 0x60, R29, 0xf8, !PT ;  /* 0x0000006004047812 */ /* 0x000fe200078ef81d */
[----:B-1----:R-:W-:Y:S01]  /*2730*/  IMAD.MOV R0, RZ, RZ, -R5 ;  /* 0x000000ffff007224 */ /* 0x002fe200078e0a05 */
[----:B------:R-:W-:Y:S02]  /*2740*/  SHF.R.S32.HI R6, RZ, 0x1f, R3 ;  /* 0x0000001fff067819 */ /* 0x000fe40000011403 */
[----:B------:R-:W-:Y:S01]  /*2750*/  LOP3.LUT R2, R2, R4, RZ, 0x3c, !PT ;  /* 0x0000000402027212 */ /* 0x000fe200078e3cff */
[----:B------:R-:W-:Y:S02]  /*2760*/  IMAD R0, R0, R11, RZ ;  /* 0x0000000b00007224 */ /* 0x000fe400078e02ff */
[----:B------:R-:W-:Y:S01]  /*2770*/  IMAD.MOV.U32 R4, RZ, RZ, RZ ;  /* 0x000000ffff047224 */ /* 0x000fe200078e00ff */
[----:B------:R-:W-:Y:S02]  /*2780*/  LEA.HI R3, R6, R3, RZ, 0x7 ;  /* 0x0000000306037211 */ /* 0x000fe400078f38ff */
[----:B------:R-:W-:Y:S01]  /*2790*/  IABS R29, c[0x0][0x17c] ;  /* 0x00005f00001d7a13 */ /* 0x000fe20000000000 */
[----:B------:R-:W-:-:S04]  /*27a0*/  IMAD.HI.U32 R4, R5, R0, R4 ;  /* 0x0000000005047227 */ /* 0x000fc800078e0004 */
[--C-:B------:R-:W-:Y:S01]  /*27b0*/  IMAD.MOV R0, RZ, RZ, -R7.reuse ;  /* 0x000000ffff007224 */ /* 0x100fe200078e0a07 */
[----:B------:R4:W-:Y:S01]  /*27c0*/  STL [R1+0x278], R3 ;  /* 0x0002780301007387 */ /* 0x0009e20000100800 */
[----:B------:R-:W-:Y:S02]  /*27d0*/  IMAD.MOV.U32 R6, RZ, RZ, RZ ;  /* 0x000000ffff067224 */ /* 0x000fe400078e00ff */
[----:B------:R-:W-:Y:S01]  /*27e0*/  IMAD R0, R0, R29, RZ ;  /* 0x0000001d00007224 */ /* 0x000fe200078e02ff */
[----:B------:R0:W-:Y:S03]  /*27f0*/  STL [R1+0x19c], R2 ;  /* 0x00019c0201007387 */ /* 0x0001e60000100800 */
[----:B------:R-:W-:Y:S01]  /*2800*/  IMAD.HI.U32 R0, R7, R0, R6 ;  /* 0x0000000007007227 */ /* 0x000fe200078e0006 */
[----:B------:R-:W-:Y:S02]  /*2810*/  IABS R28, R28 ;  /* 0x0000001c001c7213 */ /* 0x000fe40000000000 */
[----:B--2---:R-:W-:-:S02]  /*2820*/  IABS R8, R8 ;  /* 0x0000000800087213 */ /* 0x004fc40000000000 */
[----:B---3--:R-:W-:-:S03]  /*2830*/  IABS R5, R9 ;  /* 0x0000000900057213 */ /* 0x008fc60000000000 */
[----:B------:R-:W-:Y:S01]  /*2840*/  IMAD.HI.U32 R9, R4, R8, RZ ;  /* 0x0000000804097227 */ /* 0x000fe200078e00ff */
[----:B----4-:R-:W-:-:S03]  /*2850*/  IABS R3, R10 ;  /* 0x0000000a00037213 */ /* 0x010fc60000000000 */
[----:B------:R-:W-:Y:S01]  /*2860*/  IMAD.HI.U32 R10, R4, R5, RZ ;  /* 0x00000005040a7227 */ /* 0x000fe200078e00ff */
[----:B0-----:R-:W-:-:S03]  /*2870*/  IABS R2, R12 ;  /* 0x0000000c00027213 */ /* 0x001fc60000000000 */
[----:B------:R-:W-:-:S04]  /*2880*/  IMAD.HI.U32 R6, R4, R3, RZ ;  /* 0x0000000304067227 */ /* 0x000fc800078e00ff */
[----:B------:R-:W-:-:S04]  /*2890*/  IMAD.HI.U32 R4, R4, R2, RZ ;  /* 0x0000000204047227 */ /* 0x000fc800078e00ff */
[----:B------:R-:W-:Y:S02]  /*28a0*/  IMAD.MOV R9, RZ, RZ, -R9 ;  /* 0x000000ffff097224 */ /* 0x000fe400078e0a09 */
[----:B------:R-:W-:Y:S02]  /*28b0*/  IMAD.MOV R7, RZ, RZ, -R10 ;  /* 0x000000ffff077224 */ /* 0x000fe400078e0a0a */
[----:B------:R-:W-:Y:S02]  /*28c0*/  IMAD.MOV R6, RZ, RZ, -R6 ;  /* 0x000000ffff067224 */ /* 0x000fe400078e0a06 */
[----:B------:R-:W-:Y:S02]  /*28d0*/  IMAD.MOV R4, RZ, RZ, -R4 ;  /* 0x000000ffff047224 */ /* 0x000fe400078e0a04 */
[C---:B------:R-:W-:Y:S02]  /*28e0*/  IMAD R8, R11.reuse, R9, R8 ;  /* 0x000000090b087224 */ /* 0x040fe400078e0208 */
[----:B------:R-:W-:-:S02]  /*28f0*/  IMAD R5, R11, R7, R5 ;  /* 0x000000070b057224 */ /* 0x000fc400078e0205 */
[C---:B------:R-:W-:Y:S01]  /*2900*/  IMAD R3, R11.reuse, R6, R3 ;  /* 0x000000060b037224 */ /* 0x040fe200078e0203 */
[----:B------:R-:W-:Y:S01]  /*2910*/  IABS R9, R13 ;  /* 0x0000000d00097213 */ /* 0x000fe20000000000 */
[----:B------:R-:W-:Y:S01]  /*2920*/  IMAD R2, R11, R4, R2 ;  /* 0x000000040b027224 */ /* 0x000fe200078e0202 */
[----:B------:R0:W-:Y:S01]  /*2930*/  STL [R1+0x64], R8 ;  /* 0x0000640801007387 */ /* 0x0001e20000100800 */
[----:B------:R-:W-:-:S03]  /*2940*/  IABS R7, R14 ;  /* 0x0000000e00077213 */ /* 0x000fc60000000000 */
[----:B------:R1:W-:Y:S01]  /*2950*/  STL [R1+0x60], R5 ;  /* 0x0000600501007387 */ /* 0x0003e20000100800 */
[----:B------:R-:W-:-:S03]  /*2960*/  IMAD.HI.U32 R10, R0, R9, RZ ;  /* 0x00000009000a7227 */ /* 0x000fc600078e00ff */
[----:B------:R2:W-:Y:S01]  /*2970*/  STL [R1+0x5c], R3 ;  /* 0x00005c0301007387 */ /* 0x0005e20000100800 */
[----:B0-----:R-:W-:-:S03]  /*2980*/  IMAD.HI.U32 R8, R0, R7, RZ ;  /* 0x0000000700087227 */ /* 0x001fc600078e00ff */
[----:B------:R0:W-:Y:S01]  /*2990*/  STL [R1+0x58], R2 ;  /* 0x0000580201007387 */ /* 0x0001e20000100800 */
[----:B-1----:R-:W-:Y:S01]  /*29a0*/  IABS R5, R15 ;  /* 0x0000000f00057213 */ /* 0x002fe20000000000 */
[----:B------:R-:W-:Y:S02]  /*29b0*/  IMAD.MOV R10, RZ, RZ, -R10 ;  /* 0x000000ffff0a7224 */ /* 0x000fe400078e0a0a */
[----:B--2---:R-:W-:Y:S01]  /*29c0*/  IMAD.HI.U32 R3, R0, R28, RZ ;  /* 0x0000001c00037227 */ /* 0x004fe200078e00ff */
[----:B0-----:R-:W-:-:S03]  /*29d0*/  IABS R2, R16 ;  /* 0x0000001000027213 */ /* 0x001fc60000000000 */
[----:B------:R-:W-:-:S04]  /*29e0*/  IMAD.HI.U32 R6, R0, R5, RZ ;  /* 0x0000000500067227 */ /* 0x000fc800078e00ff */
[----:B------:R-:W-:Y:S02]  /*29f0*/  IMAD.MOV R3, RZ, RZ, -R3 ;  /* 0x000000ffff037224 */ /* 0x000fe400078e0a03 */
[----:B------:R-:W-:-:S04]  /*2a00*/  IMAD.HI.U32 R4, R0, R2, RZ ;  /* 0x0000000200047227 */ /* 0x000fc800078e00ff */
[----:B------:R-:W-:Y:S02]  /*2a10*/  IMAD.MOV R8, RZ, RZ, -R8 ;  /* 0x000000ffff087224 */ /* 0x000fe400078e0a08 */
[----:B------:R-:W-:Y:S02]  /*2a20*/  IMAD.MOV R6, RZ, RZ, -R6 ;  /* 0x000000ffff067224 */ /* 0x000fe400078e0a06 */
[C---:B------:R-:W-:Y:S02]  /*2a30*/  IMAD R9, R29.reuse, R10, R9 ;  /* 0x0000000a1d097224 */ /* 0x040fe400078e0209 */
[C---:B------:R-:W-:Y:S01]  /*2a40*/  IMAD R28, R29.reuse, R3, R28 ;  /* 0x000000031d1c7224 */ /* 0x040fe200078e021c */
[----:B------:R-:W-:Y:S01]  /*2a50*/  IABS R3, R17 ;  /* 0x0000001100037213 */ /* 0x000fe20000000000 */
[----:B------:R-:W-:Y:S02]  /*2a60*/  IMAD.MOV R4, RZ, RZ, -R4 ;  /* 0x000000ffff047224 */ /* 0x000fe400078e0a04 */
[C---:B------:R-:W-:Y:S01]  /*2a70*/  IMAD R7, R29.reuse, R8, R7 ;  /* 0x000000081d077224 */ /* 0x040fe200078e0207 */
[----:B------:R0:W-:Y:S01]  /*2a80*/  STL [R1+0x54], R9 ;  /* 0x0000540901007387 */ /* 0x0001e20000100800 */
[----:B------:R-:W-:-:S02]  /*2a90*/  IMAD R5, R29, R6, R5 ;  /* 0x000000061d057224 */ /* 0x000fc400078e0205 */
[----:B------:R-:W-:Y:S01]  /*2aa0*/  IMAD R2, R29, R4, R2 ;  /* 0x000000041d027224 */ /* 0x000fe200078e0202 */
[----:B------:R1:W-:Y:S01]  /*2ab0*/  STL [R1+0x50], R7 ;  /* 0x0000500701007387 */ /* 0x0003e20000100800 */
[----:B------:R-:W-:Y:S01]  /*2ac0*/  IMAD.HI.U32 R4, R0, R3, RZ ;  /* 0x0000000300047227 */ /* 0x000fe200078e00ff */
[----:B0-----:R-:W-:Y:S02]  /*2ad0*/  IABS R9, R18 ;  /* 0x0000001200097213 */ /* 0x001fe40000000000 */
[----:B------:R0:W-:Y:S01]  /*2ae0*/  STL [R1+0x4c], R5 ;  /* 0x00004c0501007387 */ /* 0x0001e20000100800 */
[----:B-1----:R-:W-:-:S03]  /*2af0*/  IABS R7, R19 ;  /* 0x0000001300077213 */ /* 0x002fc60000000000 */
[----:B------:R1:W-:Y:S01]  /*2b00*/  STL [R1+0x48], R2 ;  /* 0x0000480201007387 */ /* 0x0003e20000100800 */
[----:B------:R-:W-:Y:S02]  /*2b10*/  IMAD.MOV R4, RZ, RZ, -R4 ;  /* 0x000000ffff047224 */ /* 0x000fe400078e0a04 */
[----:B------:R-:W-:Y:S01]  /*2b20*/  IMAD.HI.U32 R10, R0, R9, RZ ;  /* 0x00000009000a7227 */ /* 0x000fe200078e00ff */
[----:B0-----:R-:W-:-:S03]  /*2b30*/  IABS R5, R20 ;  /* 0x0000001400057213 */ /* 0x001fc60000000000 */
[----:B------:R-:W-:Y:S01]  /*2b40*/  IMAD.HI.U32 R8, R0, R7, RZ ;  /* 0x0000000700087227 */ /* 0x000fe200078e00ff */
[----:B-1----:R-:W-:-:S03]  /*2b50*/  IABS R2, R21 ;  /* 0x0000001500027213 */ /* 0x002fc60000000000 */
[----:B------:R-:W-:Y:S02]  /*2b60*/  IMAD R3, R29, R4, R3 ;  /* 0x000000041d037224 */ /* 0x000fe400078e0203 */
[----:B------:R-:W-:-:S04]  /*2b70*/  IMAD.HI.U32 R6, R0, R5, RZ ;  /* 0x0000000500067227 */ /* 0x000fc800078e00ff */
[----:B------:R-:W-:Y:S02]  /*2b80*/  IMAD.MOV R10, RZ, RZ, -R10 ;  /* 0x000000ffff0a7224 */ /* 0x000fe400078e0a0a */
[----:B------:R-:W-:-:S04]  /*2b90*/  IMAD.HI.U32 R4, R0, R2, RZ ;  /* 0x0000000200047227 */ /* 0x000fc800078e00ff */
[----:B------:R-:W-:Y:S02]  /*2ba0*/  IMAD.MOV R8, RZ, RZ, -R8 ;  /* 0x000000ffff087224 */ /* 0x000fe400078e0a08 */
[----:B------:R-:W-:Y:S02]  /*2bb0*/  IMAD.MOV R6, RZ, RZ, -R6 ;  /* 0x000000ffff067224 */ /* 0x000fe400078e0a06 */
[C---:B------:R-:W-:Y:S02]  /*2bc0*/  IMAD R9, R29.reuse, R10, R9 ;  /* 0x0000000a1d097224 */ /* 0x040fe400078e0209 */
[----:B------:R-:W-:Y:S02]  /*2bd0*/  IMAD.MOV R4, RZ, RZ, -R4 ;  /* 0x000000ffff047224 */ /* 0x000fe400078e0a04 */
[C---:B------:R-:W-:Y:S01]  /*2be0*/  IMAD R7, R29.reuse, R8, R7 ;  /* 0x000000081d077224 */ /* 0x040fe200078e0207 */
[----:B------:R0:W-:Y:S01]  /*2bf0*/  STL [R1+0x44], R3 ;  /* 0x0000440301007387 */ /* 0x0001e20000100800 */
[----:B------:R-:W-:-:S02]  /*2c00*/  IMAD R5, R29, R6, R5 ;  /* 0x000000061d057224 */ /* 0x000fc400078e0205 */
[----:B------:R-:W-:Y:S01]  /*2c10*/  IMAD R2, R29, R4, R2 ;  /* 0x000000041d027224 */ /* 0x000fe200078e0202 */
[----:B------:R1:W-:Y:S04]  /*2c20*/  STL [R1+0x40], R9 ;  /* 0x0000400901007387 */ /* 0x0003e80000100800 */
[----:B------:R2:W-:Y:S01]  /*2c30*/  STL [R1+0x3c], R7 ;  /* 0x00003c0701007387 */ /* 0x0005e20000100800 */
[----:B0-----:R-:W-:-:S03]  /*2c40*/  IABS R3, R26 ;  /* 0x0000001a00037213 */ /* 0x001fc60000000000 */
[----:B------:R-:W3:Y:S01]  /*2c50*/  LDL R26, [R1+0x25a4] ;  /* 0x0025a400011a7983 */ /* 0x000ee20000100800 */
[----:B-1----:R-:W-:-:S03]  /*2c60*/  IABS R9, R27 ;  /* 0x0000001b00097213 */ /* 0x002fc60000000000 */
[----:B------:R0:W-:Y:S04]  /*2c70*/  STL [R1+0x38], R5 ;  /* 0x0000380501007387 */ /* 0x0001e80000100800 */
[----:B------:R1:W-:Y:S04]  /*2c80*/  STL [R1+0x194], R2 ;  /* 0x0001940201007387 */ /* 0x0003e80000100800 */
[----:B------:R-:W4:Y:S01]  /*2c90*/  LDL R27, [R1+0x25a0] ;  /* 0x0025a000011b7983 */ /* 0x000f220000100800 */
[----:B--2---:R-:W-:-:S03]  /*2ca0*/  IABS R7, R24 ;  /* 0x0000001800077213 */ /* 0x004fc60000000000 */
[----:B------:R-:W2:Y:S01]  /*2cb0*/  LDL R24, [R1+0x259c] ;  /* 0x00259c0001187983 */ /* 0x000ea20000100800 */
[----:B0-----:R-:W-:-:S03]  /*2cc0*/  IABS R5, R25 ;  /* 0x0000001900057213 */ /* 0x001fc60000000000 */
[----:B------:R-:W2:Y:S01]  /*2cd0*/  LDL R25, [R1+0x2598] ;  /* 0x0025980001197983 */ /* 0x000ea20000100800 */
[----:B------:R-:W-:-:S04]  /*2ce0*/  IMAD.HI.U32 R4, R0, R3, RZ ;  /* 0x0000000300047227 */ /* 0x000fc800078e00ff */
[----:B------:R-:W-:-:S04]  /*2cf0*/  IMAD.HI.U32 R10, R0, R9, RZ ;  /* 0x00000009000a7227 */ /* 0x000fc800078e00ff */
[----:B------:R-:W-:-:S04]  /*2d00*/  IMAD.HI.U32 R8, R0, R7, RZ ;  /* 0x0000000700087227 */ /* 0x000fc800078e00ff */
[----:B------:R-:W-:Y:S02]  /*2d10*/  IMAD.MOV R4, RZ, RZ, -R4 ;  /* 0x000000ffff047224 */ /* 0x000fe400078e0a04 */
[----:B------:R-:W-:Y:S02]  /*2d20*/  IMAD.MOV R10, RZ, RZ, -R10 ;  /* 0x000000ffff0a7224 */ /* 0x000fe400078e0a0a */
[----:B------:R-:W-:Y:S02]  /*2d30*/  IMAD.MOV R8, RZ, RZ, -R8 ;  /* 0x000000ffff087224 */ /* 0x000fe400078e0a08 */
[C---:B------:R-:W-:Y:S02]  /*2d40*/  IMAD R3, R29.reuse, R4, R3 ;  /* 0x000000041d037224 */ /* 0x040fe400078e0203 */
[C---:B------:R-:W-:Y:S01]  /*2d50*/  IMAD R9, R29.reuse, R10, R9 ;  /* 0x0000000a1d097224 */ /* 0x040fe200078e0209 */
[----:B-1----:R-:W-:Y:S01]  /*2d60*/  IABS R2, R22 ;  /* 0x0000001600027213 */ /* 0x002fe20000000000 */
[----:B------:R-:W-:Y:S01]  /*2d70*/  IMAD R7, R29, R8, R7 ;  /* 0x000000081d077224 */ /* 0x000fe200078e0207 */
[----:B------:R-:W2:Y:S01]  /*2d80*/  LDL R22, [R1+0x2594] ;  /* 0x0025940001167983 */ /* 0x000ea20000100800 */
[----:B------:R-:W-:-:S03]  /*2d90*/  IMAD.HI.U32 R6, R0, R5, RZ ;  /* 0x0000000500067227 */ /* 0x000fc600078e00ff */
[----:B------:R0:W-:Y:S01]  /*2da0*/  STL [R1+0x198], R3 ;  /* 0x0001980301007387 */ /* 0x0001e20000100800 */
[----:B------:R-:W-:-:S03]  /*2db0*/  IMAD.HI.U32 R4, R0, R2, RZ ;  /* 0x0000000200047227 */ /* 0x000fc600078e00ff */
[----:B------:R-:W-:Y:S04]  /*2dc0*/  STL [R1+0x178], R9 ;  /* 0x0001780901007387 */ /* 0x000fe80000100800 */
[----:B------:R4:W-:Y:S01]  /*2dd0*/  STL [R1+0x184], R7 ;  /* 0x0001840701007387 */ /* 0x0009e20000100800 */
[----:B0-----:R-:W-:-:S03]  /*2de0*/  IABS R3, R23 ;  /* 0x0000001700037213 */ /* 0x001fc60000000000 */
[----:B------:R-:W2:Y:S01]  /*2df0*/  LDL R23, [R1+0x2590] ;  /* 0x0025900001177983 */ /* 0x000ea20000100800 */
[----:B------:R-:W-:Y:S02]  /*2e00*/  IMAD.MOV R6, RZ, RZ, -R6 ;  /* 0x000000ffff067224 */ /* 0x000fe400078e0a06 */
[----:B------:R-:W-:Y:S02]  /*2e10*/  IMAD.MOV R4, RZ, RZ, -R4 ;  /* 0x000000ffff047224 */ /* 0x000fe400078e0a04 */
[C---:B------:R-:W-:Y:S02]  /*2e20*/  IMAD R5, R29.reuse, R6, R5 ;  /* 0x000000061d057224 */ /* 0x040fe400078e0205 */
[----:B------:R-:W-:-:S03]  /*2e30*/  IMAD R2, R29, R4, R2 ;  /* 0x000000041d027224 */ /* 0x000fc600078e0202 */
[----:B------:R2:W-:Y:S04]  /*2e40*/  STL [R1+0x18c], R5 ;  /* 0x00018c0501007387 */ /* 0x0005e80000100800 */
[----:B------:R0:W-:Y:S01]  /*2e50*/  STL [R1+0x190], R2 ;  /* 0x0001900201007387 */ /* 0x0001e20000100800 */
[----:B---3--:R-:W-:-:S03]  /*2e60*/  IABS R8, R26 ;  /* 0x0000001a00087213 */ /* 0x008fc60000000000 */
[----:B------:R-:W3:Y:S01]  /*2e70*/  LDL R26, [R1+0x258c] ;  /* 0x00258c00011a7983 */ /* 0x000ee20000100800 */
[----:B----4-:R-:W-:-:S03]  /*2e80*/  IABS R7, R27 ;  /* 0x0000001b00077213 */ /* 0x010fc60000000000 */
[----:B------:R-:W4:Y:S01]  /*2e90*/  LDL R27, [R1+0x2588] ;  /* 0x00258800011b7983 */ /* 0x000f220000100800 */
[----:B--2---:R-:W-:-:S03]  /*2ea0*/  IABS R5, R24 ;  /* 0x0000001800057213 */ /* 0x004fc60000000000 */
[----:B------:R-:W2:Y:S01]  /*2eb0*/  LDL R24, [R1+0x2584] ;  /* 0x0025840001187983 */ /* 0x000ea20000100800 */
[----:B0-----:R-:W-:-:S03]  /*2ec0*/  IABS R2, R25 ;  /* 0x0000001900027213 */ /* 0x001fc60000000000 */
[----:B------:R-:W2:Y:S01]  /*2ed0*/  LDL R25, [R1+0x2580] ;  /* 0x0025800001197983 */ /* 0x000ea20000100800 */
[----:B------:R-:W-:-:S04]  /*2ee0*/  IMAD.HI.U32 R4, R0, R3, RZ ;  /* 0x0000000300047227 */ /* 0x000fc800078e00ff */
[----:B------:R-:W-:Y:S02]  /*2ef0*/  IMAD.MOV R4, RZ, RZ, -R4 ;  /* 0x000000ffff047224 */ /* 0x000fe400078e0a04 */
[----:B------:R-:W-:-:S04]  /*2f00*/  IMAD.HI.U32 R9, R0, R8, RZ ;  /* 0x0000000800097227 */ /* 0x000fc800078e00ff */
[----:B------:R-:W-:-:S04]  /*2f10*/  IMAD.HI.U32 R10, R0, R7, RZ ;  /* 0x00000007000a7227 */ /* 0x000fc800078e00ff */
        /* <DEDUP_REMOVED lines=12> */
[----:B------:R-:W-:Y:S04]  /*2fe0*/  STL [R1+0x180], R8 ;  /* 0x0001800801007387 */ /* 0x000fe80000100800 */
[----:B------:R3:W-:Y:S01]  /*2ff0*/  STL [R1+0x160], R7 ;  /* 0x0001600701007387 */ /* 0x0007e20000100800 */
[----:B0-----:R-:W-:-:S03]  /*3000*/  IABS R3, R22 ;  /* 0x0000001600037213 */ /* 0x001fc60000000000 */
[----:B------:R-:W2:Y:S01]  /*3010*/  LDL R22, [R1+0x257c] ;  /* 0x00257c0001167983 */ /* 0x000ea20000100800 */
[----:B------:R-:W-:-:S03]  /*3020*/  IABS R9, R23 ;  /* 0x0000001700097213 */ /* 0x000fc60000000000 */
[----:B------:R4:W-:Y:S04]  /*3030*/  STL [R1+0x168], R5 ;  /* 0x0001680501007387 */ /* 0x0009e80000100800 */
[----:B------:R2:W-:Y:S04]  /*3040*/  STL [R1+0x16c], R2 ;  /* 0x00016c0201007387 */ /* 0x0005e80000100800 */
[----:B------:R-:W2:Y:S01]  /*3050*/  LDL R23, [R1+0x2578] ;  /* 0x0025780001177983 */ /* 0x000ea20000100800 */
[----:B------:R-:W-:-:S04]  /*3060*/  IMAD.HI.U32 R4, R0, R3, RZ ;  /* 0x0000000300047227 */ /* 0x000fc800078e00ff */
[----:B------:R-:W-:-:S04]  /*3070*/  IMAD.HI.U32 R10, R0, R9, RZ ;  /* 0x00000009000a7227 */ /* 0x000fc800078e00ff */
[----:B------:R-:W-:Y:S02]  /*3080*/  IMAD.MOV R4, RZ, RZ, -R4 ;  /* 0x000000ffff047224 */ /* 0x000fe400078e0a04 */
[----:B------:R-:W-:Y:S02]  /*3090*/  IMAD.MOV R10, RZ, RZ, -R10 ;  /* 0x000000ffff0a7224 */ /* 0x000fe400078e0a0a */
[C---:B------:R-:W-:Y:S02]  /*30a0*/  IMAD R3, R29.reuse, R4, R3 ;  /* 0x000000041d037224 */ /* 0x040fe400078e0203 */
[----:B------:R-:W-:Y:S01]  /*30b0*/  IMAD R9, R29, R10, R9 ;  /* 0x0000000a1d097224 */ /* 0x000fe200078e0209 */
[----:B---3--:R-:W-:Y:S02]  /*30c0*/  IABS R7, R26 ;  /* 0x0000001a00077213 */ /* 0x008fe40000000000 */
[----:B------:R-:W3:Y:S03]  /*30d0*/  LDL R26, [R1+0x2574] ;  /* 0x00257400011a7983 */ /* 0x000ee60000100800 */
[----:B------:R-:W-:Y:S01]  /*30e0*/  IMAD.HI.U32 R8, R0, R7, RZ ;  /* 0x0000000700087227 */ /* 0x000fe200078e00ff */
[----:B----4-:R-:W-:-:S02]  /*30f0*/  IABS R5, R27 ;  /* 0x0000001b00057213 */ /* 0x010fc40000000000 */
[----:B------:R-:W4:Y:S01]  /*3100*/  LDL R27, [R1+0x2570] ;  /* 0x00257000011b7983 */ /* 0x000f220000100800 */
[----:B------:R-:W-:Y:S01]  /*3110*/  IMAD.MOV R8, RZ, RZ, -R8 ;  /* 0x000000ffff087224 */ /* 0x000fe200078e0a08 */
[----:B--2---:R-:W-:Y:S02]  /*3120*/  IABS R2, R24 ;  /* 0x0000001800027213 */ /* 0x004fe40000000000 */
[----:B------:R-:W2:Y:S01]  /*3130*/  LDL R24, [R1+0x256c] ;  /* 0x00256c0001187983 */ /* 0x000ea20000100800 */
[----:B------:R-:W-:-:S03]  /*3140*/  IMAD R7, R29, R8, R7 ;  /* 0x000000081d077224 */ /* 0x000fc600078e0207 */
[----:B------:R0:W-:Y:S04]  /*3150*/  STL [R1+0x164], R3 ;  /* 0x0001640301007387 */ /* 0x0001e80000100800 */
[----:B------:R-:W-:Y:S04]  /*3160*/  STL [R1+0x144], R9 ;  /* 0x0001440901007387 */ /* 0x000fe80000100800 */
[----:B------:R1:W-:Y:S01]  /*3170*/  STL [R1+0x14c], R7 ;  /* 0x00014c0701007387 */ /* 0x0003e20000100800 */
[----:B0-----:R-:W-:-:S03]  /*3180*/  IABS R3, R25 ;  /* 0x0000001900037213 */ /* 0x001fc60000000000 */
[----:B------:R-:W2:Y:S01]  /*3190*/  LDL R25, [R1+0x2568] ;  /* 0x0025680001197983 */ /* 0x000ea20000100800 */
[----:B------:R-:W-:-:S04]  /*31a0*/  IMAD.HI.U32 R6, R0, R5, RZ ;  /* 0x0000000500067227 */ /* 0x000fc800078e00ff */
[----:B------:R-:W-:-:S04]  /*31b0*/  IMAD.HI.U32 R4, R0, R2, RZ ;  /* 0x0000000200047227 */ /* 0x000fc800078e00ff */
[----:B------:R-:W-:Y:S02]  /*31c0*/  IMAD.MOV R6, RZ, RZ, -R6 ;  /* 0x000000ffff067224 */ /* 0x000fe400078e0a06 */
[----:B------:R-:W-:Y:S02]  /*31d0*/  IMAD.MOV R4, RZ, RZ, -R4 ;  /* 0x000000ffff047224 */ /* 0x000fe400078e0a04 */
[C---:B------:R-:W-:Y:S02]  /*31e0*/  IMAD R5, R29.reuse, R6, R5 ;  /* 0x000000061d057224 */ /* 0x040fe400078e0205 */
[----:B------:R-:W-:-:S03]  /*31f0*/  IMAD R2, R29, R4, R2 ;  /* 0x000000041d027224 */ /* 0x000fc600078e0202 */
[----:B------:R3:W-:Y:S04]  /*3200*/  STL [R1+0x154], R5 ;  /* 0x0001540501007387 */ /* 0x0007e80000100800 */
[----:B------:R4:W-:Y:S01]  /*3210*/  STL [R1+0x15c], R2 ;  /* 0x00015c0201007387 */ /* 0x0009e20000100800 */
[----:B------:R-:W-:-:S03]  /*3220*/  IABS R8, R22 ;  /* 0x0000001600087213 */ /* 0x000fc60000000000 */
[----:B------:R-:W2:Y:S01]  /*3230*/  LDL R22, [R1+0x2564] ;  /* 0x0025640001167983 */ /* 0x000ea20000100800 */
[----:B-1----:R-:W-:-:S03]  /*3240*/  IABS R7, R23 ;  /* 0x0000001700077213 */ /* 0x002fc60000000000 */
[----:B------:R-:W2:Y:S01]  /*3250*/  LDL R23, [R1+0x2560] ;  /* 0x0025600001177983 */ /* 0x000ea20000100800 */
[----:B------:R-:W-:-:S04]  /*3260*/  IMAD.HI.U32 R4, R0, R3, RZ ;  /* 0x0000000300047227 */ /* 0x000fc800078e00ff */
[----:B------:R-:W-:Y:S02]  /*3270*/  IMAD.MOV R4, RZ, RZ, -R4 ;  /* 0x000000ffff047224 */ /* 0x000fe400078e0a04 */
[----:B------:R-:W-:-:S04]  /*3280*/  IMAD.HI.U32 R9, R0, R8, RZ ;  /* 0x0000000800097227 */ /* 0x000fc800078e00ff */
[----:B------:R-:W-:-:S04]  /*3290*/  IMAD.HI.U32 R10, R0, R7, RZ ;  /* 0x00000007000a7227 */ /* 0x000fc800078e00ff */
[C---:B------:R-:W-:Y:S02]  /*32a0*/  IMAD R3, R29.reuse, R4, R3 ;  /* 0x000000041d037224 */ /* 0x040fe400078e0203 */
        /* <DEDUP_REMOVED lines=8> */
[----:B------:R-:W4:Y:S03]  /*3330*/  LDL R27, [R1+0x2558] ;  /* 0x00255800011b7983 */ /* 0x000f260000100800 */
[----:B------:R-:W-:-:S04]  /*3340*/  IMAD.HI.U32 R4, R0, R2, RZ ;  /* 0x0000000200047227 */ /* 0x000fc800078e00ff */
[----:B------:R-:W-:Y:S02]  /*3350*/  IMAD.MOV R6, RZ, RZ, -R6 ;  /* 0x000000ffff067224 */ /* 0x000fe400078e0a06 */
[----:B------:R-:W-:Y:S01]  /*3360*/  IMAD.MOV R4, RZ, RZ, -R4 ;  /* 0x000000ffff047224 */ /* 0x000fe200078e0a04 */
[----:B------:R2:W-:Y:S01]  /*3370*/  STL [R1+0x150], R3 ;  /* 0x0001500301007387 */ /* 0x0005e20000100800 */
[C---:B------:R-:W-:Y:S02]  /*3380*/  IMAD R5, R29.reuse, R6, R5 ;  /* 0x000000061d057224 */ /* 0x040fe400078e0205 */
[----:B------:R-:W-:Y:S01]  /*3390*/  IMAD R2, R29, R4, R2 ;  /* 0x000000041d027224 */ /* 0x000fe200078e0202 */
[----:B------:R-:W-:Y:S04]  /*33a0*/  STL [R1+0x148], R8 ;  /* 0x0001480801007387 */ /* 0x000fe80000100800 */
[----:B------:R0:W-:Y:S01]  /*33b0*/  STL [R1+0x120], R7 ;  /* 0x0001200701007387 */ /* 0x0001e20000100800 */
[----:B--2---:R-:W-:-:S03]  /*33c0*/  IABS R3, R24 ;  /* 0x0000001800037213 */ /* 0x004fc60000000000 */
[----:B------:R-:W2:Y:S01]  /*33d0*/  LDL R24, [R1+0x2554] ;  /* 0x0025540001187983 */ /* 0x000ea20000100800 */
[----:B------:R-:W-:-:S03]  /*33e0*/  IABS R9, R25 ;  /* 0x0000001900097213 */ /* 0x000fc60000000000 */
[----:B------:R1:W-:Y:S04]  /*33f0*/  STL [R1+0x130], R5 ;  /* 0x0001300501007387 */ /* 0x0003e80000100800 */
[----:B------:R3:W-:Y:S04]  /*3400*/  STL [R1+0x134], R2 ;  /* 0x0001340201007387 */ /* 0x0007e80000100800 */
[----:B------:R-:W2:Y:S01]  /*3410*/  LDL R25, [R1+0x2550] ;  /* 0x0025500001197983 */ /* 0x000ea20000100800 */
[----:B------:R-:W-:-:S04]  /*3420*/  IMAD.HI.U32 R4, R0, R3, RZ ;  /* 0x0000000300047227 */ /* 0x000fc800078e00ff */
[----:B------:R-:W-:-:S04]  /*3430*/  IMAD.HI.U32 R10, R0, R9, RZ ;  /* 0x00000009000a7227 */ /* 0x000fc800078e00ff */
[----:B------:R-:W-:Y:S01]  /*3440*/  IMAD.MOV R4, RZ, RZ, -R4 ;  /* 0x000000ffff047224 */ /* 0x000fe200078e0a04 */
[----:B0-----:R-:W-:Y:S02]  /*3450*/  IABS R7, R22 ;  /* 0x0000001600077213 */ /* 0x001fe40000000000 */
[----:B------:R-:W2:Y:S03]  /*3460*/  LDL R22, [R1+0x254c] ;  /* 0x00254c0001167983 */ /* 0x000ea60000100800 */
[----:B------:R-:W-:Y:S01]  /*3470*/  IMAD.HI.U32 R8, R0, R7, RZ ;  /* 0x0000000700087227 */ /* 0x000fe200078e00ff */
[----:B-1----:R-:W-:Y:S02]  /*3480*/  IABS R5, R23 ;  /* 0x0000001700057213 */ /* 0x002fe40000000000 */
[----:B------:R-:W2:Y:S01]  /*3490*/  LDL R23, [R1+0x2548] ;  /* 0x0025480001177983 */ /* 0x000ea20000100800 */
[----:B------:R-:W-:-:S02]  /*34a0*/  IMAD.MOV R10, RZ, RZ, -R10 ;  /* 0x000000ffff0a7224 */ /* 0x000fc400078e0a0a */
[----:B------:R-:W-:Y:S02]  /*34b0*/  IMAD.MOV R8, RZ, RZ, -R8 ;  /* 0x000000ffff087224 */ /* 0x000fe400078e0a08 */
[C---:B------:R-:W-:Y:S02]  /*34c0*/  IMAD R3, R29.reuse, R4, R3 ;  /* 0x000000041d037224 */ /* 0x040fe400078e0203 */
[C---:B------:R-:W-:Y:S02]  /*34d0*/  IMAD R9, R29.reuse, R10, R9 ;  /* 0x0000000a1d097224 */ /* 0x040fe400078e0209 */
[----:B------:R-:W-:Y:S02]  /*34e0*/  IMAD R7, R29, R8, R7 ;  /* 0x000000081d077224 */ /* 0x000fe400078e0207 */
[----:B------:R-:W-:-:S04]  /*34f0*/  IMAD.HI.U32 R6, R0, R5, RZ ;  /* 0x0000000500067227 */ /* 0x000fc800078e00ff */
[----:B------:R-:W-:-:S04]  /*3500*/  IMAD.MOV R6, RZ, RZ, -R6 ;  /* 0x000000ffff067224 */ /* 0x000fc800078e0a06 */
[----:B------:R-:W-:Y:S01]  /*3510*/  IMAD R5, R29, R6, R5 ;  /* 0x000000061d057224 */ /* 0x000fe200078e0205 */
[----:B---3--:R-:W-:Y:S02]  /*3520*/  IABS R2, R26 ;  /* 0x0000001a00027213 */ /* 0x008fe40000000000 */
[----:B------:R-:W3:Y:S04]  /*3530*/  LDL R26, [R1+0x2544] ;  /* 0x00254400011a7983 */ /* 0x000ee80000100800 */
[----:B------:R4:W-:Y:S01]  /*3540*/  STL [R1+0x124], R3 ;  /* 0x0001240301007387 */ /* 0x0009e20000100800 */
[----:B------:R-:W-:-:S03]  /*3550*/  IMAD.HI.U32 R4, R0, R2, RZ ;  /* 0x0000000200047227 */ /* 0x000fc600078e00ff */
[----:B------:R-:W-:Y:S04]  /*3560*/  STL [R1+0xf8], R9 ;  /* 0x0000f80901007387 */ /* 0x000fe80000100800 */
[----:B------:R0:W-:Y:S01]  /*3570*/  STL [R1+0x100], R7 ;  /* 0x0001000701007387 */ /* 0x0001e20000100800 */
[----:B----4-:R-:W-:-:S03]  /*3580*/  IABS R3, R27 ;  /* 0x0000001b00037213 */ /* 0x010fc60000000000 */
[----:B------:R-:W4:Y:S01]  /*3590*/  LDL R27, [R1+0x2540] ;  /* 0x00254000011b7983 */ /* 0x000f220000100800 */
[----:B------:R-:W-:-:S04]  /*35a0*/  IMAD.MOV R4, RZ, RZ, -R4 ;  /* 0x000000ffff047224 */ /* 0x000fc800078e0a04 */
[----:B------:R-:W-:Y:S01]  /*35b0*/  IMAD R2, R29, R4, R2 ;  /* 0x000000041d027224 */ /* 0x000fe200078e0202 */
[----:B------:R1:W-:Y:S04]  /*35c0*/  STL [R1+0x118], R5 ;  /* 0x0001180501007387 */ /* 0x0003e80000100800 */
[----:B------:R0:W-:Y:S01]  /*35d0*/  STL [R1+0x11c], R2 ;  /* 0x00011c0201007387 */ /* 0x0001e20000100800 */
[----:B--2---:R-:W-:-:S03]  /*35e0*/  IABS R8, R24 ;  /* 0x0000001800087213 */ /* 0x004fc60000000000 */
[----:B------:R-:W2:Y:S01]  /*35f0*/  LDL R24, [R1+0x253c] ;  /* 0x00253c0001187983 */ /* 0x000ea20000100800 */
[----:B0-----:R-:W-:-:S03]  /*3600*/  IABS R7, R25 ;  /* 0x0000001900077213 */ /* 0x001fc60000000000 */
[----:B------:R-:W2:Y:S01]  /*3610*/  LDL R25, [R1+0x2538] ;  /* 0x0025380001197983 */ /* 0x000ea20000100800 */
[----:B------:R-:W-:-:S04]  /*3620*/  IMAD.HI.U32 R4, R0, R3, RZ ;  /* 0x0000000300047227 */ /* 0x000fc800078e00ff */
[----:B------:R-:W-:Y:S02]  /*3630*/  IMAD.MOV R4, RZ, RZ, -R4 ;  /* 0x000000ffff047224 */ /* 0x000fe400078e0a04 */
[----:B------:R-:W-:-:S04]  /*3640*/  IMAD.HI.U32 R9, R0, R8, RZ ;  /* 0x0000000800097227 */ /* 0x000fc800078e00ff */
[C---:B------:R-:W-:Y:S01]  /*3650*/  IMAD.HI.U32 R10, R0.reuse, R7, RZ ;  /* 0x00000007000a7227 */ /* 0x040fe200078e00ff */
[----:B-1----:R-:W-:Y:S02]  /*3660*/  IABS R5, R22 ;  /* 0x0000001600057213 */ /* 0x002fe40000000000 */
[----:B------:R-:W2:Y:S01]  /*3670*/  LDL R22, [R1+0x2534] ;  /* 0x0025340001167983 */ /* 0x000ea20000100800 */
[----:B------:R-:W-:Y:S02]  /*3680*/  IMAD R3, R29, R4, R3 ;  /* 0x000000041d037224 */ /* 0x000fe400078e0203 */
[----:B------:R-:W-:Y:S01]  /*3690*/  IMAD.HI.U32 R6, R0, R5, RZ ;  /* 0x0000000500067227 */ /* 0x000fe200078e00ff */
[----:B------:R-:W-:Y:S02]  /*36a0*/  IABS R2, R23 ;  /* 0x0000001700027213 */ /* 0x000fe40000000000 */
[----:B------:R-:W2:Y:S01]  /*36b0*/  LDL R23, [R1+0x2530] ;  /* 0x0025300001177983 */ /* 0x000ea20000100800 */
[----:B------:R-:W-:-:S02]  /*36c0*/  IMAD.MOV R9, RZ, RZ, -R9 ;  /* 0x000000ffff097224 */ /* 0x000fc400078e0a09 */
        /* <DEDUP_REMOVED lines=11> */
[----:B---3--:R-:W-:-:S03]  /*3780*/  IABS R3, R26 ;  /* 0x0000001a00037213 */ /* 0x008fc60000000000 */
[----:B------:R-:W3:Y:S04]  /*3790*/  LDL R26, [R1+0x252c] ;  /* 0x00252c00011a7983 */ /* 0x000ee80000100800 */
[----:B------:R0:W-:Y:S04]  /*37a0*/  STL [R1+0x30], R5 ;  /* 0x0000300501007387 */ /* 0x0001e80000100800 */
[----:B------:R1:W-:Y:S01]  /*37b0*/  STL [R1+0xf0], R2 ;  /* 0x0000f00201007387 */ /* 0x0003e20000100800 */
[----:B----4-:R-:W-:-:S03]  /*37c0*/  IABS R9, R27 ;  /* 0x0000001b00097213 */ /* 0x010fc60000000000 */
        /* <DEDUP_REMOVED lines=19> */
[----:B------:R3:W-:Y:S04]  /*3900*/  STL [R1+0x2c], R9 ;  /* 0x00002c0901007387 */ /* 0x0007e80000100800 */
        /* <DEDUP_REMOVED lines=23> */
[----:B------:R-:W-:-:S04]  /*3a80*/  IMAD.HI.U32 R4, R0, R2, RZ ;  /* 0x0000000200047227 */ /* 0x000fc800078e00ff */
[----:B------:R-:W-:Y:S02]  /*3a90*/  IMAD.MOV R10, RZ, RZ, -R10 ;  /* 0x000000ffff0a7224 */ /* 0x000fe400078e0a0a */
[----:B------:R-:W-:Y:S02]  /*3aa0*/  IMAD.MOV R8, RZ, RZ, -R8 ;  /* 0x000000ffff087224 */ /* 0x000fe400078e0a08 */
[----:B------:R-:W-:Y:S02]  /*3ab0*/  IMAD.MOV R6, RZ, RZ, -R6 ;  /* 0x000000ffff067224 */ /* 0x000fe400078e0a06 */
[----:B------:R-:W-:Y:S02]  /*3ac0*/  IMAD.MOV R4, RZ, RZ, -R4 ;  /* 0x000000ffff047224 */ /* 0x000fe400078e0a04 */
[C---:B------:R-:W-:Y:S02]  /*3ad0*/  IMAD R9, R29.reuse, R10, R9 ;  /* 0x0000000a1d097224 */ /* 0x040fe400078e0209 */
[C---:B------:R-:W-:Y:S01]  /*3ae0*/  IMAD R7, R29.reuse, R8, R7 ;  /* 0x000000081d077224 */ /* 0x040fe200078e0207 */
[----:B------:R0:W-:Y:S01]  /*3af0*/  STL [R1+0xd4], R3 ;  /* 0x0000d40301007387 */ /* 0x0001e20000100800 */
[----:B------:R-:W-:-:S02]  /*3b00*/  IMAD R5, R29, R6, R5 ;  /* 0x000000061d057224 */ /* 0x000fc400078e0205 */
[----:B------:R-:W-:Y:S01]  /*3b10*/  IMAD R2, R29, R4, R2 ;  /* 0x000000041d027224 */ /* 0x000fe200078e0202 */
[----:B------:R1:W-:Y:S04]  /*3b20*/  STL [R1+0x28], R9 ;  /* 0x0000280901007387 */ /* 0x0003e80000100800 */
[----:B------:R3:W-:Y:S01]  /*3b30*/  STL [R1+0xb8], R7 ;  /* 0x0000b80701007387 */ /* 0x0007e20000100800 */
[----:B0-----:R-:W-:-:S03]  /*3b40*/  IABS R3, R22 ;  /* 0x0000001600037213 */ /* 0x001fc60000000000 */
[----:B------:R-:W2:Y:S01]  /*3b50*/  LDL R22, [R1+0x2504] ;  /* 0x0025040001167983 */ /* 0x000ea20000100800 */
[----:B-1----:R-:W-:-:S03]  /*3b60*/  IABS R9, R23 ;  /* 0x0000001700097213 */ /* 0x002fc60000000000 */
        /* <DEDUP_REMOVED lines=14> */
[----:B------:R-:W-:-:S04]  /*3c50*/  IMAD.MOV R8, RZ, RZ, -R8 ;  /* 0x000000ffff087224 */ /* 0x000fc800078e0a08 */
[----:B------:R-:W-:Y:S01]  /*3c60*/  IMAD R7, R29, R8, R7 ;  /* 0x000000081d077224 */ /* 0x000fe200078e0207 */
[----:B--2---:R-:W-:Y:S02]  /*3c70*/  IABS R2, R24 ;  /* 0x0000001800027213 */ /* 0x004fe40000000000 */
[----:B------:R-:W2:Y:S04]  /*3c80*/  LDL R24, [R1+0x24f4] ;  /* 0x0024f40001187983 */ /* 0x000ea80000100800 */
[----:B------:R0:W-:Y:S04]  /*3c90*/  STL [R1+0xbc], R3 ;  /* 0x0000bc0301007387 */ /* 0x0001e80000100800 */
[----:B------:R1:W-:Y:S04]  /*3ca0*/  STL [R1+0x24], R9 ;  /* 0x0000240901007387 */ /* 0x0003e80000100800 */
        /* <DEDUP_REMOVED lines=11> */
[----:B------:R-:W-:Y:S01]  /*3d60*/  IMAD.HI.U32 R4, R0, R3, RZ ;  /* 0x0000000300047227 */ /* 0x000fe200078e00ff */
[----:B-1----:R-:W-:Y:S02]  /*3d70*/  IABS R9, R22 ;  /* 0x0000001600097213 */ /* 0x002fe40000000000 */
[----:B------:R-:W2:Y:S01]  /*3d80*/  LDL R22, [R1+0x24ec] ;  /* 0x0024ec0001167983 */ /* 0x000ea20000100800 */
[----:B------:R-:W-:-:S03]  /*3d90*/  IABS R7, R23 ;  /* 0x0000001700077213 */ /* 0x000fc60000000000 */
[----:B------:R-:W2:Y:S01]  /*3da0*/  LDL R23, [R1+0x24e4] ;  /* 0x0024e40001177983 */ /* 0x000ea20000100800 */
        /* <DEDUP_REMOVED lines=19> */
[----:B------:R0:W-:Y:S04]  /*3ee0*/  STL [R1+0x90], R9 ;  /* 0x0000900901007387 */ /* 0x0001e80000100800 */
[----:B------:R1:W-:Y:S01]  /*3ef0*/  STL [R1+0x98], R7 ;  /* 0x0000980701007387 */ /* 0x0003e20000100800 */
[----:B--2---:R-:W-:-:S03]  /*3f00*/  IABS R3, R24 ;  /* 0x0000001800037213 */ /* 0x004fc60000000000 */
[----:B------:R-:W2:Y:S04]  /*3f10*/  LDL R24, [R1+0x24dc] ;  /* 0x0024dc0001187983 */ /* 0x000ea80000100800 */
[----:B------:R0:W-:Y:S04]  /*3f20*/  STL [R1+0xa0], R5 ;  /* 0x0000a00501007387 */ /* 0x0001e80000100800 */
[----:B------:R3:W-:Y:S01]  /*3f30*/  STL [R1+0xa4], R2 ;  /* 0x0000a40201007387 */ /* 0x0007e20000100800 */
[----:B------:R-:W-:-:S03]  /*3f40*/  IABS R8, R25 ;  /* 0x0000001900087213 */ /* 0x000fc60000000000 */
[----:B------:R-:W2:Y:S01]  /*3f50*/  LDL R25, [R1+0x24d8] ;  /* 0x0024d80001197983 */ /* 0x000ea20000100800 */
[----:B------:R-:W-:-:S04]  /*3f60*/  IMAD.HI.U32 R4, R0, R3, RZ ;  /* 0x0000000300047227 */ /* 0x000fc800078e00ff */
[----:B0-----:R-:W-:-:S04]  /*3f70*/  IMAD.HI.U32 R9, R0, R8, RZ ;  /* 0x0000000800097227 */ /* 0x001fc800078e00ff */
[----:B------:R-:W-:Y:S02]  /*3f80*/  IMAD.MOV R4, RZ, RZ, -R4 ;  /* 0x000000ffff047224 */ /* 0x000fe400078e0a04 */
[----:B------:R-:W-:Y:S02]  /*3f90*/  IMAD.MOV R9, RZ, RZ, -R9 ;  /* 0x000000ffff097224 */ /* 0x000fe400078e0a09 */
[C---:B------:R-:W-:Y:S02]  /*3fa0*/  IMAD R3, R29.reuse, R4, R3 ;  /* 0x000000041d037224 */ /* 0x040fe400078e0203 */
[----:B------:R-:W-:Y:S01]  /*3fb0*/  IMAD R8, R29, R9, R8 ;  /* 0x000000091d087224 */ /* 0x000fe200078e0208 */
[----:B-1----:R-:W-:Y:S02]  /*3fc0*/  IABS R7, R22 ;  /* 0x0000001600077213 */ /* 0x002fe40000000000 */
[----:B------:R-:W2:Y:S03]  /*3fd0*/  LDL R22, [R1+0x24d4] ;  /* 0x0024d40001167983 */ /* 0x000ea60000100800 */
[----:B------:R-:W-:Y:S01]  /*3fe0*/  IMAD.HI.U32 R10, R0, R7, RZ ;  /* 0x00000007000a7227 */ /* 0x000fe200078e00ff */
[----:B------:R-:W-:-:S02]  /*3ff0*/  IABS R5, R23 ;  /* 0x0000001700057213 */ /* 0x000fc40000000000 */
[----:B------:R-:W2:Y:S01]  /*4000*/  LDL R23, [R1+0x24d0] ;  /* 0x0024d00001177983 */ /* 0x000ea20000100800 */
[----:B------:R-:W-:-:S04]  /*4010*/  IMAD.MOV R10, RZ, RZ, -R10 ;  /* 0x000000ffff0a7224 */ /* 0x000fc800078e0a0a */
        /* <DEDUP_REMOVED lines=29> */
[----:B-1----:R-:W-:Y:S02]  /*41f0*/  IABS R5, R22 ;  /* 0x0000001600057213 */ /* 0x002fe40000000000 */
[----:B------:R-:W2:Y:S03]  /*4200*/  LDL R22, [R1+0x24bc] ;  /* 0x0024bc0001167983 */ /* 0x000ea60000100800 */
[----:B------:R-:W-:Y:S01]  /*4210*/  IMAD.HI.U32 R6, R0, R5, RZ ;  /* 0x0000000500067227 */ /* 0x000fe200078e00ff */
[----:B------:R-:W-:-:S03]  /*4220*/  IABS R2, R23 ;  /* 0x0000001700027213 */ /* 0x000fc60000000000 */
[----:B------:R-:W-:Y:S01]  /*4230*/  IMAD.MOV R6, RZ, RZ, -R6 ;  /* 0x000000ffff067224 */ /* 0x000fe200078e0a06 */
[----:B------:R-:W2:Y:S01]  /*4240*/  LDL R23, [R1+0x24b8] ;  /* 0x0024b80001177983 */ /* 0x000ea20000100800 */
[----:B------:R-:W-:-:S04]  /*4250*/  IMAD.HI.U32 R4, R0, R2, RZ ;  /* 0x0000000200047227 */ /* 0x000fc800078e00ff */
[----:B------:R-:W-:Y:S01]  /*4260*/  IMAD.MOV R4, RZ, RZ, -R4 ;  /* 0x000000ffff047224 */ /* 0x000fe200078e0a04 */
[----:B------:R3:W-:Y:S01]  /*4270*/  STL [R1+0x84], R3 ;  /* 0x0000840301007387 */ /* 0x0007e20000100800 */
[C---:B------:R-:W-:Y:S02]  /*4280*/  IMAD R5, R29.reuse, R6, R5 ;  /* 0x000000061d057224 */ /* 0x040fe400078e0205 */
        /* <DEDUP_REMOVED lines=19> */
[----:B------:R-:W-:Y:S02]  /*43c0*/  IMAD R3, R29, R4, R3 ;  /* 0x000000041d037224 */ /* 0x000fe400078e0203 */
[----:B------:R-:W-:-:S04]  /*43d0*/  IMAD.HI.U32 R6, R0, R5, RZ ;  /* 0x0000000500067227 */ /* 0x000fc800078e00ff */
[C---:B------:R-:W-:Y:S02]  /*43e0*/  IMAD R8, R29.reuse, R9, R8 ;  /* 0x000000091d087224 */ /* 0x040fe400078e0208 */
[C---:B------:R-:W-:Y:S02]  /*43f0*/  IMAD R7, R29.reuse, R10, R7 ;  /* 0x0000000a1d077224 */ /* 0x040fe400078e0207 */
[----:B------:R-:W-:Y:S01]  /*4400*/  IMAD.MOV R6, RZ, RZ, -R6 ;  /* 0x000000ffff067224 */ /* 0x000fe200078e0a06 */
[----:B-1----:R-:W-:Y:S02]  /*4410*/  IABS R2, R22 ;  /* 0x0000001600027213 */ /* 0x002fe40000000000 */
[----:B------:R-:W2:Y:S03]  /*4420*/  LDL R22, [R1+0x24a4] ;  /* 0x0024a40001167983 */ /* 0x000ea60000100800 */
[----:B------:R-:W-:Y:S01]  /*4430*/  IMAD.HI.U32 R4, R0, R2, RZ ;  /* 0x0000000200047227 */ /* 0x000fe200078e00ff */
[----:B------:R0:W-:Y:S03]  /*4440*/  STL [R1+0x1a4], R3 ;  /* 0x0001a40301007387 */ /* 0x0001e60000100800 */
[----:B------:R-:W-:Y:S01]  /*4450*/  IMAD.MOV R4, RZ, RZ, -R4 ;  /* 0x000000ffff047224 */ /* 0x000fe200078e0a04 */
[----:B------:R-:W-:Y:S01]  /*4460*/  STL [R1+0x74], R8 ;  /* 0x0000740801007387 */ /* 0x000fe20000100800 */
[----:B------:R-:W-:-:S02]  /*4470*/  IMAD R5, R29, R6, R5 ;  /* 0x000000061d057224 */ /* 0x000fc400078e0205 */
[----:B------:R-:W-:Y:S01]  /*4480*/  IMAD R2, R29, R4, R2 ;  /* 0x000000041d027224 */ /* 0x000fe200078e0202 */
[----:B------:R4:W-:Y:S01]  /*4490*/  STL [R1+0x6c], R7 ;  /* 0x00006c0701007387 */ /* 0x0009e20000100800 */
[----:B0-----:R-:W-:-:S03]  /*44a0*/  IABS R3, R23 ;  /* 0x0000001700037213 */ /* 0x001fc60000000000 */
[----:B------:R-:W2:Y:S04]  /*44b0*/  LDL R23, [R1+0x24a0] ;  /* 0x0024a00001177983 */ /* 0x000ea80000100800 */
        /* <DEDUP_REMOVED lines=29> */
[----:B------:R-:W2:Y:S04]  /*4690*/  LDL R22, [R1+0x248c] ;  /* 0x00248c0001167983 */ /* 0x000ea80000100800 */
[----:B------:R4:W-:Y:S04]  /*46a0*/  STL [R1+0x140], R5 ;  /* 0x0001400501007387 */ /* 0x0009e80000100800 */
[----:B------:R2:W-:Y:S01]  /*46b0*/  STL [R1+0x158], R2 ;  /* 0x0001580201007387 */ /* 0x0005e20000100800 */
[----:B------:R-:W-:-:S03]  /*46c0*/  IABS R8, R23 ;  /* 0x0000001700087213 */ /* 0x000fc60000000000 */
[----:B------:R-:W2:Y:S01]  /*46d0*/  LDL R23, [R1+0x2488] ;  /* 0x0024880001177983 */ /* 0x000ea20000100800 */
[----:B------:R-:W-:-:S04]  /*46e0*/  IMAD.HI.U32 R4, R0, R3, RZ ;  /* 0x0000000300047227 */ /* 0x000fc800078e00ff */
[----:B-1----:R-:W-:-:S04]  /*46f0*/  IMAD.HI.U32 R9, R0, R8, RZ ;  /* 0x0000000800097227 */ /* 0x002fc800078e00ff */
        /* <DEDUP_REMOVED lines=24> */
[----:B------:R3:W-:Y:S01]  /*4880*/  STL [R1+0x110], R5 ;  /* 0x0001100501007387 */ /* 0x0007e20000100800 */
[----:B------:R-:W-:-:S04]  /*4890*/  IMAD.HI.U32 R4, R0, R3, RZ ;  /* 0x0000000300047227 */ /* 0x000fc800078e00ff */
[----:B------:R-:W-:-:S04]  /*48a0*/  IMAD.MOV R4, RZ, RZ, -R4 ;  /* 0x000000ffff047224 */ /* 0x000fc800078e0a04 */
[----:B------:R-:W-:Y:S01]  /*48b0*/  IMAD R3, R29, R4, R3 ;  /* 0x000000041d037224 */ /* 0x000fe200078e0203 */
[----:B------:R-:W-:Y:S02]  /*48c0*/  IABS R9, R22 ;  /* 0x0000001600097213 */ /* 0x000fe40000000000 */
[----:B------:R-:W2:Y:S04]  /*48d0*/  LDL R22, [R1+0x2474] ;  /* 0x0024740001167983 */ /* 0x000ea80000100800 */
[----:B------:R4:W-:Y:S01]  /*48e0*/  STL [R1+0x114], R2 ;  /* 0x0001140201007387 */ /* 0x0009e20000100800 */
[----:B-1----:R-:W-:-:S03]  /*48f0*/  IABS R7, R23 ;  /* 0x0000001700077213 */ /* 0x002fc60000000000 */
        /* <DEDUP_REMOVED lines=9> */
[----:B------:R-:W-:-:S04]  /*4990*/  IMAD.HI.U32 R6, R0, R5, RZ ;  /* 0x0000000500067227 */ /* 0x000fc800078e00ff */
[----:B------:R-:W-:Y:S01]  /*49a0*/  IMAD.MOV R6, RZ, RZ, -R6 ;  /* 0x000000ffff067224 */ /* 0x000fe200078e0a06 */
[----:B----4-:R-:W-:-:S03]  /*49b0*/  IABS R2, R27 ;  /* 0x0000001b00027213 */ /* 0x010fc60000000000 */
[----:B------:R-:W-:Y:S01]  /*49c0*/  IMAD R5, R29, R6, R5 ;  /* 0x000000061d057224 */ /* 0x000fe200078e0205 */
[----:B------:R-:W4:Y:S01]  /*49d0*/  LDL R27, [R1+0x2464] ;  /* 0x00246400011b7983 */ /* 0x000f220000100800 */
[----:B------:R-:W-:-:S04]  /*49e0*/  IMAD.HI.U32 R4, R0, R2, RZ ;  /* 0x0000000200047227 */ /* 0x000fc800078e00ff */
[----:B------:R-:W-:Y:S01]  /*49f0*/  IMAD.MOV R4, RZ, RZ, -R4 ;  /* 0x000000ffff047224 */ /* 0x000fe200078e0a04 */
[----:B------:R2:W-:Y:S03]  /*4a00*/  STL [R1+0x10c], R3 ;  /* 0x00010c0301007387 */ /* 0x0005e60000100800 */
[----:B------:R-:W-:Y:S01]  /*4a10*/  IMAD R2, R29, R4, R2 ;  /* 0x000000041d027224 */ /* 0x000fe200078e0202 */
[----:B------:R-:W-:Y:S04]  /*4a20*/  STL [R1+0xc8], R9 ;  /* 0x0000c80901007387 */ /* 0x000fe80000100800 */
[----:B------:R-:W-:Y:S01]  /*4a30*/  STL [R1+0xd8], R7 ;  /* 0x0000d80701007387 */ /* 0x000fe20000100800 */
[----:B--2---:R-:W-:-:S03]  /*4a40*/  IABS R3, R24 ;  /* 0x0000001800037213 */ /* 0x004fc60000000000 */
[----:B------:R0:W-:Y:S04]  /*4a50*/  STL [R1+0xe0], R5 ;  /* 0x0000e00501007387 */ /* 0x0001e80000100800 */
[----:B------:R-:W2:Y:S04]  /*4a60*/  LDL R24, [R1+0x2468] ;  /* 0x0024680001187983 */ /* 0x000ea80000100800 */
[----:B------:R3:W-:Y:S01]  /*4a70*/  STL [R1+0xf4], R2 ;  /* 0x0000f40201007387 */ /* 0x0007e20000100800 */
[----:B------:R-:W-:Y:S01]  /*4a80*/  IABS R8, R25 ;  /* 0x0000001900087213 */ /* 0x000fe20000000000 */
[----:B0-----:R-:W-:-:S02]  /*4a90*/  IMAD.HI.U32 R5, R0, R3, RZ ;  /* 0x0000000300057227 */ /* 0x001fc400078e00ff */
[----:B------:R-:W2:Y:S04]  /*4aa0*/  LDL R25, [R1+0x2460] ;  /* 0x0024600001197983 */ /* 0x000ea80000100800 */
[----:B------:R-:W2:Y:S01]  /*4ab0*/  LDL R21, [R1+0x245c] ;  /* 0x00245c0001157983 */ /* 0x000ea20000100800 */
[----:B------:R-:W-:Y:S02]  /*4ac0*/  IMAD.MOV R5, RZ, RZ, -R5 ;  /* 0x000000ffff057224 */ /* 0x000fe400078e0a05 */
[----:B------:R-:W-:-:S04]  /*4ad0*/  IMAD.HI.U32 R9, R0, R8, RZ ;  /* 0x0000000800097227 */ /* 0x000fc800078e00ff */
[----:B------:R-:W-:Y:S02]  /*4ae0*/  IMAD R3, R29, R5, R3 ;  /* 0x000000051d037224 */ /* 0x000fe400078e0203 */
[----:B------:R-:W-:-:S04]  /*4af0*/  IMAD.MOV R9, RZ, RZ, -R9 ;  /* 0x000000ffff097224 */ /* 0x000fc800078e0a09 */
[----:B------:R-:W-:Y:S01]  /*4b00*/  IMAD R8, R29, R9, R8 ;  /* 0x000000091d087224 */ /* 0x000fe200078e0208 */
[----:B------:R-:W-:Y:S02]  /*4b10*/  IABS R7, R22 ;  /* 0x0000001600077213 */ /* 0x000fe40000000000 */
[----:B------:R-:W2:Y:S01]  /*4b20*/  LDL R22, [R1+0x2454] ;  /* 0x0024540001167983 */ /* 0x000ea20000100800 */
[----:B------:R-:W-:-:S03]  /*4b30*/  IABS R4, R23 ;  /* 0x0000001700047213 */ /* 0x000fc60000000000 */
[----:B------:R-:W2:Y:S01]  /*4b40*/  LDL R23, [R1+0x2458] ;  /* 0x0024580001177983 */ /* 0x000ea20000100800 */
[----:B------:R-:W-:-:S03]  /*4b50*/  IMAD.HI.U32 R10, R0, R7, RZ ;  /* 0x00000007000a7227 */ /* 0x000fc600078e00ff */
[----:B------:R0:W-:Y:S01]  /*4b60*/  STL [R1+0xdc], R3 ;  /* 0x0000dc0301007387 */ /* 0x0001e20000100800 */
[----:B------:R-:W-:-:S04]  /*4b70*/  IMAD.HI.U32 R5, R0, R4, RZ ;  /* 0x0000000400057227 */ /* 0x000fc800078e00ff */
[----:B------:R-:W-:Y:S02]  /*4b80*/  IMAD.MOV R10, RZ, RZ, -R10 ;  /* 0x000000ffff0a7224 */ /* 0x000fe400078e0a0a */
[----:B------:R-:W-:Y:S02]  /*4b90*/  IMAD.MOV R5, RZ, RZ, -R5 ;  /* 0x000000ffff057224 */ /* 0x000fe400078e0a05 */
[C---:B------:R-:W-:Y:S02]  /*4ba0*/  IMAD R7, R29.reuse, R10, R7 ;  /* 0x0000000a1d077224 */ /* 0x040fe400078e0207 */
[----:B------:R-:W-:Y:S01]  /*4bb0*/  IMAD R4, R29, R5, R4 ;  /* 0x000000051d047224 */ /* 0x000fe200078e0204 */
[----:B------:R-:W-:Y:S04]  /*4bc0*/  STL [R1+0xd0], R8 ;  /* 0x0000d00801007387 */ /* 0x000fe80000100800 */
[----:B------:R1:W-:Y:S01]  /*4bd0*/  STL [R1+0x20], R7 ;  /* 0x0000200701007387 */ /* 0x0003e20000100800 */
[----:B---3--:R-:W-:-:S03]  /*4be0*/  IABS R2, R26 ;  /* 0x0000001a00027213 */ /* 0x008fc60000000000 */
[----:B------:R-:W3:Y:S02]  /*4bf0*/  LDL R26, [R1+0x244c] ;  /* 0x00244c00011a7983 */ /* 0x000ee40000100800 */
[----:B0-----:R-:W-:-:S04]  /*4c00*/  IMAD.HI.U32 R3, R0, R2, RZ ;  /* 0x0000000200037227 */ /* 0x001fc800078e00ff */
[----:B------:R-:W-:-:S04]  /*4c10*/  IMAD.MOV R3, RZ, RZ, -R3 ;  /* 0x000000ffff037224 */ /* 0x000fc800078e0a03 */
[----:B------:R-:W-:Y:S01]  /*4c20*/  IMAD R3, R29, R3, R2 ;  /* 0x000000031d037224 */ /* 0x000fe200078e0202 */
[----:B----4-:R-:W-:Y:S02]  /*4c30*/  IABS R6, R27 ;  /* 0x0000001b00067213 */ /* 0x010fe40000000000 */
[----:B------:R-:W4:Y:S04]  /*4c40*/  LDL R27, [R1+0x2450] ;  /* 0x00245000011b7983 */ /* 0x000f280000100800 */
[----:B------:R0:W-:Y:S04]  /*4c50*/  STL [R1+0x1c], R4 ;  /* 0x00001c0401007387 */ /* 0x0001e80000100800 */
[----:B------:R0:W-:Y:S01]  /*4c60*/  STL [R1+0x18], R3 ;  /* 0x0000180301007387 */ /* 0x0001e20000100800 */
[----:B--2---:R-:W-:-:S03]  /*4c70*/  IABS R5, R24 ;  /* 0x0000001800057213 */ /* 0x004fc60000000000 */
[----:B------:R-:W2:Y:S01]  /*4c80*/  LDL R24, [R1+0x2444] ;  /* 0x0024440001187983 */ /* 0x000ea20000100800 */
[----:B------:R-:W-:-:S03]  /*4c90*/  IABS R2, R25 ;  /* 0x0000001900027213 */ /* 0x000fc60000000000 */
[----:B------:R-:W2:Y:S01]  /*4ca0*/  LDL R25, [R1+0x2448] ;  /* 0x0024480001197983 */ /* 0x000ea20000100800 */
[----:B-1----:R-:W-:Y:S01]  /*4cb0*/  IMAD.HI.U32 R7, R0, R6, RZ ;  /* 0x0000000600077227 */ /* 0x002fe200078e00ff */
[----:B0-----:R-:W-:-:S03]  /*4cc0*/  IABS R4, R21 ;  /* 0x0000001500047213 */ /* 0x001fc60000000000 */
[----:B------:R-:W-:Y:S02]  /*4cd0*/  IMAD.MOV R7, RZ, RZ, -R7 ;  /* 0x000000ffff077224 */ /* 0x000fe400078e0a07 */
[----:B------:R-:W-:-:S04]  /*4ce0*/  IMAD.HI.U32 R9, R0, R5, RZ ;  /* 0x0000000500097227 */ /* 0x000fc800078e00ff */
[----:B------:R-:W-:Y:S02]  /*4cf0*/  IMAD R6, R29, R7, R6 ;  /* 0x000000071d067224 */ /* 0x000fe400078e0206 */
[----:B------:R-:W-:-:S04]  /*4d00*/  IMAD.HI.U32 R10, R0, R2, RZ ;  /* 0x00000002000a7227 */ /* 0x000fc800078e00ff */
[----:B------:R-:W-:-:S04]  /*4d10*/  IMAD.HI.U32 R8, R0, R4, RZ ;  /* 0x0000000400087227 */ /* 0x000fc800078e00ff */
[----:B------:R-:W-:-:S04]  /*4d20*/  IMAD.MOV R8, RZ, RZ, -R8 ;  /* 0x000000ffff087224 */ /* 0x000fc800078e0a08 */
[----:B------:R-:W-:Y:S01]  /*4d30*/  IMAD R4, R29, R8, R4 ;  /* 0x000000081d047224 */ /* 0x000fe200078e0204 */
[----:B------:R-:W-:Y:S02]  /*4d40*/  IABS R3, R23 ;  /* 0x0000001700037213 */ /* 0x000fe40000000000 */
[----:B------:R-:W2:Y:S03]  /*4d50*/  LDL R23, [R1+0x2440] ;  /* 0x0024400001177983 */ /* 0x000ea60000100800 */
[----:B------:R-:W-:Y:S01]  /*4d60*/  IMAD.HI.U32 R7, R0, R3, RZ ;  /* 0x0000000300077227 */ /* 0x000fe200078e00ff */
[----:B------:R0:W-:Y:S03]  /*4d70*/  STL [R1+0x14], R6 ;  /* 0x0000140601007387 */ /* 0x0001e60000100800 */
[----:B------:R-:W-:-:S02]  /*4d80*/  IMAD.MOV R7, RZ, RZ, -R7 ;  /* 0x000000ffff077224 */ /* 0x000fc400078e0a07 */
[----:B0-----:R-:W-:Y:S02]  /*4d90*/  IMAD.MOV R6, RZ, RZ, -R9 ;  /* 0x000000ffff067224 */ /* 0x001fe400078e0a09 */
[----:B------:R-:W-:Y:S01]  /*4da0*/  IMAD.MOV R9, RZ, RZ, -R10 ;  /* 0x000000ffff097224 */ /* 0x000fe200078e0a0a */
[----:B------:R-:W-:Y:S01]  /*4db0*/  IABS R10, R22 ;  /* 0x00000016000a7213 */ /* 0x000fe20000000000 */
[C---:B------:R-:W-:Y:S02]  /*4dc0*/  IMAD R6, R29.reuse, R6, R5 ;  /* 0x000000061d067224 */ /* 0x040fe400078e0205 */
[C---:B------:R-:W-:Y:S02]  /*4dd0*/  IMAD R5, R29.reuse, R9, R2 ;  /* 0x000000091d057224 */ /* 0x040fe400078e0202 */
[----:B------:R-:W-:Y:S01]  /*4de0*/  IMAD R3, R29, R7, R3 ;  /* 0x000000071d037224 */ /* 0x000fe200078e0203 */
[----:B------:R-:W-:Y:S01]  /*4df0*/  STL [R1+0x10], R6 ;  /* 0x0000100601007387 */ /* 0x000fe20000100800 */
[----:B------:R-:W-:-:S03]  /*4e00*/  IMAD.MOV.U32 R2, RZ, RZ, R10 ;  /* 0x000000ffff027224 */ /* 0x000fc600078e000a */
[----:B------:R-:W-:Y:S04]  /*4e10*/  STL [R1+0xc], R5 ;  /* 0x00000c0501007387 */ /* 0x000fe80000100800 */
[----:B------:R-:W-:Y:S04]  /*4e20*/  STL [R1+0x8], R4 ;  /* 0x0000080401007387 */ /* 0x000fe80000100800 */
[----:B------:R0:W-:Y:S04]  /*4e30*/  STL [R1+0x4], R3 ;  /* 0x0000040301007387 */ /* 0x0001e80000100800 */
[----:B------:R-:W2:Y:S04]  /*4e40*/  LDL R22, [R1+0x243c] ;  /* 0x00243c0001167983 */ /* 0x000ea80000100800 */
[----:B------:R-:W2:Y:S01]  /*4e50*/  LDL R21, [R1+0x2438] ;  /* 0x0024380001157983 */ /* 0x000ea20000100800 */
[----:B0-----:R-:W-:-:S03]  /*4e60*/  IMAD.HI.U32 R3, R0, R2, RZ ;  /* 0x0000000200037227 */ /* 0x001fc600078e00ff */
[----:B------:R-:W2:Y:S01]  /*4e70*/  LDL R20, [R1+0x2434] ;  /* 0x0024340001147983 */ /* 0x000ea20000100800 */
[----:B------:R-:W-:-:S03]  /*4e80*/  IMAD.MOV R3, RZ, RZ, -R3 ;  /* 0x000000ffff037224 */ /* 0x000fc600078e0a03 */
[----:B------:R-:W2:Y:S01]  /*4e90*/  LDL R19, [R1+0x2430] ;  /* 0x0024300001137983 */ /* 0x000ea20000100800 */
[----:B------:R-:W-:-:S05]  /*4ea0*/  IMAD R2, R29, R3, R2 ;  /* 0x000000031d027224 */ /* 0x000fca00078e0202 */
[----:B------:R0:W-:Y:S04]  /*4eb0*/  STL [R1], R2 ;  /* 0x0000000201007387 */ /* 0x0001e80000100800 */
[----:B------:R-:W2:Y:S01]  /*4ec0*/  LDL R18, [R1+0x242c] ;  /* 0x00242c0001127983 */ /* 0x000ea20000100800 */
[----:B---3--:R-:W-:-:S05]  /*4ed0*/  IABS R26, R26 ;  /* 0x0000001a001a7213 */ /* 0x008fca0000000000 */
[----:B------:R-:W-:Y:S01]  /*4ee0*/  IMAD.HI.U32 R6, R0, R26, RZ ;  /* 0x0000001a00067227 */ /* 0x000fe200078e00ff */
[----:B----4-:R-:W-:-:S05]  /*4ef0*/  IABS R27, R27 ;  /* 0x0000001b001b7213 */ /* 0x010fca0000000000 */
[----:B------:R-:W-:-:S04]  /*4f00*/  IMAD.HI.U32 R5, R0, R27, RZ ;  /* 0x0000001b00057227 */ /* 0x000fc800078e00ff */
[----:B0-----:R-:W-:Y:S02]  /*4f10*/  IMAD.MOV R2, RZ, RZ, -R5 ;  /* 0x000000ffff027224 */ /* 0x001fe400078e0a05 */
[----:B------:R-:W-:Y:S02]  /*4f20*/  IMAD.MOV R5, RZ, RZ, -R6 ;  /* 0x000000ffff057224 */ /* 0x000fe400078e0a06 */
[----:B------:R-:W-:Y:S01]  /*4f30*/  IMAD R27, R29, R2, R27 ;  /* 0x000000021d1b7224 */ /* 0x000fe200078e021b */
[----:B--2---:R-:W-:-:S05]  /*4f40*/  IABS R24, R24 ;  /* 0x0000001800187213 */ /* 0x004fca0000000000 */
[----:B------:R-:W-:Y:S01]  /*4f50*/  IMAD.HI.U32 R3, R0, R24, RZ ;  /* 0x0000001800037227 */ /* 0x000fe200078e00ff */
[----:B------:R-:W-:-:S05]  /*4f60*/  IABS R25, R25 ;  /* 0x0000001900197213 */ /* 0x000fca0000000000 */
[----:B------:R-:W-:-:S04]  /*4f70*/  IMAD.HI.U32 R4, R0, R25, RZ ;  /* 0x0000001900047227 */ /* 0x000fc800078e00ff */
[----:B------:R-:W-:Y:S02]  /*4f80*/  IMAD.MOV R4, RZ, RZ, -R4 ;  /* 0x000000ffff047224 */ /* 0x000fe400078e0a04 */
[----:B------:R-:W-:Y:S02]  /*4f90*/  IMAD.MOV R3, RZ, RZ, -R3 ;  /* 0x000000ffff037224 */ /* 0x000fe400078e0a03 */
[C---:B------:R-:W-:Y:S02]  /*4fa0*/  IMAD R26, R29.reuse, R5, R26 ;  /* 0x000000051d1a7224 */ /* 0x040fe400078e021a */
[C---:B------:R-:W-:Y:S02]  /*4fb0*/  IMAD R25, R29.reuse, R4, R25 ;  /* 0x000000041d197224 */ /* 0x040fe400078e0219 */
[----:B------:R-:W-:Y:S01]  /*4fc0*/  IMAD R24, R29, R3, R24 ;  /* 0x000000031d187224 */ /* 0x000fe200078e0218 */
[----:B------:R-:W-:Y:S04]  /*4fd0*/  STL [R1+0x2778], R27 ;  /* 0x0027781b01007387 */ /* 0x000fe80000100800 */
[----:B------:R-:W-:Y:S04]  /*4fe0*/  STL [R1+0x2758], R26 ;  /* 0x0027581a01007387 */ /* 0x000fe80000100800 */
[----:B------:R-:W-:Y:S04]  /*4ff0*/  STL [R1+0x2754], R25 ;  /* 0x0027541901007387 */ /* 0x000fe80000100800 */
[----:B------:R0:W-:Y:S04]  /*5000*/  STL [R1+0x2750], R24 ;  /* 0x0027501801007387 */ /* 0x0001e80000100800 */
[----:B------:R-:W2:Y:S04]  /*5010*/  LDL R17, [R1+0x2428] ;  /* 0x0024280001117983 */ /* 0x000ea80000100800 */
[----:B------:R-:W3:Y:S04]  /*5020*/  LDL R16, [R1+0x2424] ;  /* 0x0024240001107983 */ /* 0x000ee80000100800 */
[----:B------:R-:W4:Y:S04]  /*5030*/  LDL R15, [R1+0x2420] ;  /* 0x00242000010f7983 */ /* 0x000f280000100800 */
[----:B------:R-:W4:Y:S01]  /*5040*/  LDL R14, [R1+0x241c] ;  /* 0x00241c00010e7983 */ /* 0x000f220000100800 */
[----:B------:R-:W-:-:S05]  /*5050*/  IABS R23, R23 ;  /* 0x0000001700177213 */ /* 0x000fca0000000000 */
[----:B------:R-:W-:-:S04]  /*5060*/  IMAD.HI.U32 R2, R0, R23, RZ ;  /* 0x0000001700027227 */ /* 0x000fc800078e00ff */
[----:B------:R-:W-:-:S04]  /*5070*/  IMAD.MOV R2, RZ, RZ, -R2 ;  /* 0x000000ffff027224 */ /* 0x000fc800078e0a02 */
[----:B------:R-:W-:-:S05]  /*5080*/  IMAD R23, R29, R2, R23 ;  /* 0x000000021d177224 */ /* 0x000fca00078e0217 */
[----:B------:R-:W-:Y:S04]  /*5090*/  STL [R1+0x274c], R23 ;  /* 0x00274c1701007387 */ /* 0x000fe80000100800 */
[----:B------:R-:W4:Y:S01]  /*50a0*/  LDL R13, [R1+0x2418] ;  /* 0x00241800010d7983 */ /* 0x000f220000100800 */
[----:B------:R-:W-:Y:S02]  /*50b0*/  IABS R22, R22 ;  /* 0x0000001600167213 */ /* 0x000fe40000000000 */
[----:B------:R-:W-:-:S03]  /*50c0*/  IABS R21, R21 ;  /* 0x0000001500157213 */ /* 0x000fc60000000000 */
[----:B------:R-:W-:Y:S01]  /*50d0*/  IMAD.HI.U32 R5, R0, R22, RZ ;  /* 0x0000001600057227 */ /* 0x000fe200078e00ff */
[----:B------:R-:W-:-:S03]  /*50e0*/  IABS R20, R20 ;  /* 0x0000001400147213 */ /* 0x000fc60000000000 */
[----:B------:R-:W-:Y:S01]  /*50f0*/  IMAD.HI.U32 R6, R0, R21, RZ ;  /* 0x0000001500067227 */ /* 0x000fe200078e00ff */
[----:B------:R-:W-:-:S03]  /*5100*/  IABS R19, R19 ;  /* 0x0000001300137213 */ /* 0x000fc60000000000 */
[----:B------:R-:W-:-:S04]  /*5110*/  IMAD.HI.U32 R4, R0, R20, RZ ;  /* 0x0000001400047227 */ /* 0x000fc800078e00ff */
[----:B------:R-:W-:-:S04]  /*5120*/  IMAD.HI.U32 R3, R0, R19, RZ ;  /* 0x0000001300037227 */ /* 0x000fc800078e00ff */
[----:B------:R-:W-:Y:S02]  /*5130*/  IMAD.MOV R2, RZ, RZ, -R5 ;  /* 0x000000ffff027224 */ /* 0x000fe400078e0a05 */
[----:B------:R-:W-:Y:S01]  /*5140*/  IMAD.MOV R5, RZ, RZ, -R6 ;  /* 0x000000ffff057224 */ /* 0x000fe200078e0a06 */
[----:B------:R-:W-:Y:S01]  /*5150*/  IABS R18, R18 ;  /* 0x0000001200127213 */ /* 0x000fe20000000000 */
[----:B------:R-:W-:Y:S02]  /*5160*/  IMAD.MOV R4, RZ, RZ, -R4 ;  /* 0x000000ffff047224 */ /* 0x000fe400078e0a04 */
[----:B------:R-:W-:Y:S02]  /*5170*/  IMAD.MOV R3, RZ, RZ, -R3 ;  /* 0x000000ffff037224 */ /* 0x000fe400078e0a03 */
[C---:B------:R-:W-:Y:S02]  /*5180*/  IMAD R22, R29.reuse, R2, R22 ;  /* 0x000000021d167224 */ /* 0x040fe400078e0216 */
[----:B------:R-:W-:-:S02]  /*5190*/  IMAD R21, R29, R5, R21 ;  /* 0x000000051d157224 */ /* 0x000fc400078e0215 */
[C---:B------:R-:W-:Y:S02]  /*51a0*/  IMAD R20, R29.reuse, R4, R20 ;  /* 0x000000041d147224 */ /* 0x040fe400078e0214 */
[----:B------:R-:W-:Y:S01]  /*51b0*/  IMAD R19, R29, R3, R19 ;  /* 0x000000031d137224 */ /* 0x000fe200078e0213 */
[----:B------:R-:W-:Y:S01]  /*51c0*/  STL [R1+0x2748], R22 ;  /* 0x0027481601007387 */ /* 0x000fe20000100800 */
[----:B------:R-:W-:-:S03]  /*51d0*/  IMAD.HI.U32 R2, R0, R18, RZ ;  /* 0x0000001200027227 */ /* 0x000fc600078e00ff */
[----:B------:R-:W-:Y:S01]  /*51e0*/  STL [R1+0x275c], R21 ;  /* 0x00275c1501007387 */ /* 0x000fe20000100800 */
[----:B------:R-:W-:-:S03]  /*51f0*/  IMAD.MOV R2, RZ, RZ, -R2 ;  /* 0x000000ffff027224 */ /* 0x000fc600078e0a02 */
[----:B------:R1:W-:Y:S04]  /*5200*/  STL [R1+0x2760], R20 ;  /* 0x0027601401007387 */ /* 0x0003e80000100800 */
[----:B------:R-:W-:Y:S01]  /*5210*/  STL [R1+0x2764], R19 ;  /* 0x0027641301007387 */ /* 0x000fe20000100800 */
[----:B------:R-:W-:-:S03]  /*5220*/  IMAD R18, R29, R2, R18 ;  /* 0x000000021d127224 */ /* 0x000fc600078e0212 */
[----:B------:R-:W4:Y:S04]  /*5230*/  LDL R12, [R1+0x2414] ;  /* 0x00241400010c7983 */ /* 0x000f280000100800 */
[----:B------:R-:W4:Y:S04]  /*5240*/  LDL R11, [R1+0x2410] ;  /* 0x00241000010b7983 */ /* 0x000f280000100800 */
[----:B------:R-:W4:Y:S04]  /*5250*/  LDL R10, [R1+0x240c] ;  /* 0x00240c00010a7983 */ /* 0x000f280000100800 */
[----:B------:R-:W4:Y:S04]  /*5260*/  LDL R9, [R1+0x2408] ;  /* 0x0024080001097983 */ /* 0x000f280000100800 */
[----:B------:R0:W-:Y:S04]  /*5270*/  STL [R1+0x2768], R18 ;  /* 0x0027681201007387 */ /* 0x0001e80000100800 */
[----:B------:R-:W4:Y:S01]  /*5280*/  LDL R8, [R1+0x2404] ;  /* 0x0024040001087983 */ /* 0x000f220000100800 */
[----:B--2---:R-:W-:-:S02]  /*5290*/  IABS R17, R17 ;  /* 0x0000001100117213 */ /* 0x004fc40000000000 */
[----:B---3--:R-:W-:-:S03]  /*52a0*/  IABS R16, R16 ;  /* 0x0000001000107213 */ /* 0x008fc60000000000 */
[----:B------:R-:W-:Y:S01]  /*52b0*/  IMAD.HI.U32 R5, R0, R17, RZ ;  /* 0x0000001100057227 */ /* 0x000fe200078e00ff */
[----:B----4-:R-:W-:-:S03]  /*52c0*/  IABS R15, R15 ;  /* 0x0000000f000f7213 */ /* 0x010fc60000000000 */
[----:B------:R-:W-:Y:S01]  /*52d0*/  IMAD.HI.U32 R6, R0, R16, RZ ;  /* 0x0000001000067227 */ /* 0x000fe200078e00ff */
[----:B------:R-:W-:-:S03]  /*52e0*/  IABS R14, R14 ;  /* 0x0000000e000e7213 */ /* 0x000fc60000000000 */
        /* <DEDUP_REMOVED lines=8> */
[C---:B------:R-:W-:Y:S02]  /*5370*/  IMAD R15, R29.reuse, R4, R15 ;  /* 0x000000041d0f7224 */ /* 0x040fe400078e020f */
[----:B------:R-:W-:Y:S01]  /*5380*/  IMAD R14, R29, R3, R14 ;  /* 0x000000031d0e7224 */ /* 0x000fe200078e020e */
[----:B------:R-:W-:Y:S04]  /*5390*/  STL [R1+0x276c], R17 ;  /* 0x00276c1101007387 */ /* 0x000fe80000100800 */
[----:B------:R-:W-:Y:S04]  /*53a0*/  STL [R1+0x2770], R16 ;  /* 0x0027701001007387 */ /* 0x000fe80000100800 */
[----:B------:R-:W-:Y:S04]  /*53b0*/  STL [R1+0x2774], R15 ;  /* 0x0027740f01007387 */ /* 0x000fe80000100800 */
[----:B------:R-:W-:Y:S04]  /*53c0*/  STL [R1+0x277c], R14 ;  /* 0x00277c0e01007387 */ /* 0x000fe80000100800 */
[----:B------:R-:W2:Y:S04]  /*53d0*/  LDL R7, [R1+0x2400] ;  /* 0x0024000001077983 */ /* 0x000ea80000100800 */
[----:B0-----:R-:W3:Y:S04]  /*53e0*/  LDL R24, [R1+0x23fc] ;  /* 0x0023fc0001187983 */ /* 0x001ee80000100800 */
[----:B------:R-:W4:Y:S01]  /*53f0*/  LDL R25, [R1+0x23f8] ;  /* 0x0023f80001197983 */ /* 0x000f220000100800 */
[----:B------:R-:W-:-:S03]  /*5400*/  IABS R13, R13 ;  /* 0x0000000d000d7213 */ /* 0x000fc60000000000 */
[----:B------:R-:W4:Y:S04]  /*5410*/  LDL R26, [R1+0x23e8] ;  /* 0x0023e800011a7983 */ /* 0x000f280000100800 */
[----:B-1----:R-:W4:Y:S04]  /*5420*/  LDL.LU R20, [R1+0x64] ;  /* 0x0000640001147983 */ /* 0x002f280000300800 */
[----:B------:R-:W4:Y:S01]  /*5430*/  LDL.LU R21, [R1+0x60] ;  /* 0x0000600001157983 */ /* 0x000f220000300800 */
[----:B------:R-:W-:-:S03]  /*5440*/  IMAD.HI.U32 R2, R0, R13, RZ ;  /* 0x0000000d00027227 */ /* 0x000fc600078e00ff */
[----:B------:R-:W4:Y:S01]  /*5450*/  LDL.LU R22, [R1+0x5c] ;  /* 0x00005c0001167983 */ /* 0x000f220000300800 */
[----:B------:R-:W-:-:S03]  /*5460*/  IMAD.MOV R2, RZ, RZ, -R2 ;  /* 0x000000ffff027224 */ /* 0x000fc600078e0a02 */
[----:B------:R-:W4:Y:S01]  /*5470*/  LDL.LU R27, [R1+0x58] ;  /* 0x00005800011b7983 */ /* 0x000f220000300800 */
[----:B------:R-:W-:-:S05]  /*5480*/  IMAD R13, R29, R2, R13 ;  /* 0x000000021d0d7224 */ /* 0x000fca00078e020d */
[----:B------:R-:W-:Y:S01]  /*5490*/  STL [R1+0x2780], R13 ;  /* 0x0027800d01007387 */ /* 0x000fe20000100800 */
[----:B------:R-:W-:Y:S02]  /*54a0*/  IABS R12, R12 ;  /* 0x0000000c000c7213 */ /* 0x000fe40000000000 */
[----:B------:R-:W-:-:S03]  /*54b0*/  IABS R11, R11 ;  /* 0x0000000b000b7213 */ /* 0x000fc60000000000 */
[----:B------:R-:W-:Y:S01]  /*54c0*/  IMAD.HI.U32 R5, R0, R12, RZ ;  /* 0x0000000c00057227 */ /* 0x000fe200078e00ff */
[----:B------:R-:W-:-:S03]  /*54d0*/  IABS R10, R10 ;  /* 0x0000000a000a7213 */ /* 0x000fc60000000000 */
[----:B------:R-:W-:Y:S01]  /*54e0*/  IMAD.HI.U32 R6, R0, R11, RZ ;  /* 0x0000000b00067227 */ /* 0x000fe200078e00ff */
[----:B------:R-:W-:-:S03]  /*54f0*/  IABS R9, R9 ;  /* 0x0000000900097213 */ /* 0x000fc60000000000 */
[----:B------:R-:W-:-:S04]  /*5500*/  IMAD.HI.U32 R4, R0, R10, RZ ;  /* 0x0000000a00047227 */ /* 0x000fc800078e00ff */
[----:B------:R-:W-:Y:S02]  /*5510*/  IMAD.MOV R2, RZ, RZ, -R5 ;  /* 0x000000ffff027224 */ /* 0x000fe400078e0a05 */
[----:B------:R-:W-:Y:S01]  /*5520*/  IMAD.HI.U32 R3, R0, R9, RZ ;  /* 0x0000000900037227 */ /* 0x000fe200078e00ff */
[----:B------:R-:W-:-:S03]  /*5530*/  IABS R8, R8 ;  /* 0x0000000800087213 */ /* 0x000fc60000000000 */
[----:B------:R-:W-:Y:S02]  /*5540*/  IMAD.MOV R5, RZ, RZ, -R6 ;  /* 0x000000ffff057224 */ /* 0x000fe400078e0a06 */
[----:B------:R-:W-:Y:S02]  /*5550*/  IMAD.MOV R4, RZ, RZ, -R4 ;  /* 0x000000ffff047224 */ /* 0x000fe400078e0a04 */
[----:B------:R-:W-:Y:S02]  /*5560*/  IMAD R12, R29, R2, R12 ;  /* 0x000000021d0c7224 */ /* 0x000fe400078e020c */
[----:B------:R-:W-:Y:S02]  /*5570*/  IMAD.MOV R3, RZ, RZ, -R3 ;  /* 0x000000ffff037224 */ /* 0x000fe400078e0a03 */
[----:B------:R-:W-:-:S04]  /*5580*/  IMAD.HI.U32 R2, R0, R8, RZ ;  /* 0x0000000800027227 */ /* 0x000fc800078e00ff */
[C---:B------:R-:W-:Y:S02]  /*5590*/  IMAD R11, R29.reuse, R5, R11 ;  /* 0x000000051d0b7224 */ /* 0x040fe400078e020b */
[C---:B------:R-:W-:Y:S02]  /*55a0*/  IMAD R10, R29.reuse, R4, R10 ;  /* 0x000000041d0a7224 */ /* 0x040fe400078e020a */
[C---:B------:R-:W-:Y:S02]  /*55b0*/  IMAD R9, R29.reuse, R3, R9 ;  /* 0x000000031d097224 */ /* 0x040fe400078e0209 */
[----:B------:R-:W-:Y:S01]  /*55c0*/  IMAD.MOV R2, RZ, RZ, -R2 ;  /* 0x000000ffff027224 */ /* 0x000fe200078e0a02 */
[----:B------:R-:W-:Y:S03]  /*55d0*/  STL [R1+0x2784], R12 ;  /* 0x0027840c01007387 */ /* 0x000fe60000100800 */
[----:B------:R-:W-:Y:S01]  /*55e0*/  IMAD R8, R29, R2, R8 ;  /* 0x000000021d087224 */ /* 0x000fe200078e0208 */
[----:B------:R-:W-:Y:S04]  /*55f0*/  STL [R1+0x2788], R11 ;  /* 0x0027880b01007387 */ /* 0x000fe80000100800 */
[----:B------:R-:W-:Y:S04]  /*5600*/  STL [R1+0x278c], R10 ;  /* 0x00278c0a01007387 */ /* 0x000fe80000100800 */
[----:B------:R0:W-:Y:S04]  /*5610*/  STL [R1+0x2790], R9 ;  /* 0x0027900901007387 */ /* 0x0001e80000100800 */
[----:B------:R-:W4:Y:S04]  /*5620*/  LDL.LU R18, [R1+0x54] ;  /* 0x0000540001127983 */ /* 0x000f280000300800 */
[----:B------:R-:W4:Y:S01]  /*5630*/  LDL.LU R23, [R1+0x50] ;  /* 0x0000500001177983 */ /* 0x000f220000300800 */
[----:B--2---:R-:W-:-:S02]  /*5640*/  IABS R7, R7 ;  /* 0x0000000700077213 */ /* 0x004fc40000000000 */
[----:B---3--:R-:W-:-:S03]  /*5650*/  IABS R6, R24 ;  /* 0x0000001800067213 */ /* 0x008fc60000000000 */
[----:B0-----:R-:W-:Y:S01]  /*5660*/  IMAD.HI.U32 R9, R0, R7, RZ ;  /* 0x0000000700097227 */ /* 0x001fe200078e00ff */
[----:B------:R-:W2:Y:S04]  /*5670*/  LDL.LU R24, [R1+0x4c] ;  /* 0x00004c0001187983 */ /* 0x000ea80000300800 */
[----:B------:R0:W-:Y:S01]  /*5680*/  STL [R1+0x2794], R8 ;  /* 0x0027940801007387 */ /* 0x0001e20000100800 */
[----:B------:R-:W-:-:S03]  /*5690*/  IMAD.MOV R10, RZ, RZ, -R9 ;  /* 0x000000ffff0a7224 */ /* 0x000fc600078e0a09 */
[----:B0-----:R-:W3:Y:S04]  /*56a0*/  LDL.LU R8, [R1+0x48] ;  /* 0x0000480001087983 */ /* 0x001ee80000300800 */
[----:B------:R-:W2:Y:S04]  /*56b0*/  LDL.LU R9, [R1+0x44] ;  /* 0x0000440001097983 */ /* 0x000ea80000300800 */
[----:B------:R-:W2:Y:S04]  /*56c0*/  LDL.LU R13, [R1+0x40] ;  /* 0x00004000010d7983 */ /* 0x000ea80000300800 */
[----:B------:R-:W2:Y:S01]  /*56d0*/  LDL.LU R14, [R1+0x3c] ;  /* 0x00003c00010e7983 */ /* 0x000ea20000300800 */
[----:B----4-:R-:W-:-:S02]  /*56e0*/  IABS R5, R25 ;  /* 0x0000001900057213 */ /* 0x010fc40000000000 */
[----:B------:R-:W-:Y:S01]  /*56f0*/  IABS R25, c[0x0][0x178] ;  /* 0x00005e0000197a13 */ /* 0x000fe20000000000 */
[----:B------:R-:W4:Y:S03]  /*5700*/  LDL.LU R15, [R1+0x38] ;  /* 0x00003800010f7983 */ /* 0x000f260000300800 */
[C---:B------:R-:W-:Y:S01]  /*5710*/  ISETP.GT.U32.AND P1, PT, R25.reuse, R21, PT ;  /* 0x000000151900720c */ /* 0x040fe20003f24070 */
[----:B------:R-:W4:Y:S01]  /*5720*/  LDL.LU R16, [R1+0x194] ;  /* 0x0001940001107983 */ /* 0x000f220000300800 */
[C---:B------:R-:W-:Y:S02]  /*5730*/  ISETP.GT.U32.AND P0, PT, R25.reuse, R20, PT ;  /* 0x000000141900720c */ /* 0x040fe40003f04070 */
[C---:B------:R-:W-:Y:S02]  /*5740*/  ISETP.GT.U32.AND P2, PT, R25.reuse, R22, PT ;  /* 0x000000161900720c */ /* 0x040fe40003f44070 */
[----:B------:R-:W-:-:S07]  /*5750*/  ISETP.GT.U32.AND P3, PT, R25, R27, PT ;  /* 0x0000001b1900720c */ /* 0x000fce0003f64070 */
[--C-:B------:R-:W-:Y:S02]  /*5760*/  @!P1 IMAD.IADD R21, R21, 0x1, -R25.reuse ;  /* 0x0000000115159824 */ /* 0x100fe400078e0a19 */
[--C-:B------:R-:W-:Y:S02]  /*5770*/  @!P0 IMAD.IADD R20, R20, 0x1, -R25.reuse ;  /* 0x0000000114148824 */ /* 0x100fe400078e0a19 */
[----:B------:R-:W-:Y:S01]  /*5780*/  @!P2 IMAD.IADD R22, R22, 0x1, -R25 ;  /* 0x000000011616a824 */ /* 0x000fe200078e0a19 */
[----:B------:R-:W-:-:S04]  /*5790*/  ISETP.GT.U32.AND P0, PT, R25, R21, PT ;  /* 0x000000151900720c */ /* 0x000fc80003f04070 */
[----:B------:R-:W-:Y:S01]  /*57a0*/  ISETP.GT.U32.AND P1, PT, R25, R22, PT ;  /* 0x000000161900720c */ /* 0x000fe20003f24070 */
[--C-:B------:R-:W-:Y:S01]  /*57b0*/  @!P3 IMAD.IADD R27, R27, 0x1, -R25.reuse ;  /* 0x000000011b1bb824 */ /* 0x100fe200078e0a19 */
[----:B------:R-:W-:Y:S02]  /*57c0*/  IABS R4, R26 ;  /* 0x0000001a00047213 */ /* 0x000fe40000000000 */
[----:B------:R-:W4:Y:S01]  /*57d0*/  LDL.LU R26, [R1+0x198] ;  /* 0x00019800011a7983 */ /* 0x000f220000300800 */
[----:B------:R-:W-:Y:S02]  /*57e0*/  ISETP.GT.U32.AND P3, PT, R29, R28, PT ;  /* 0x0000001c1d00720c */ /* 0x000fe40003f64070 */
[----:B------:R-:W-:Y:S02]  /*57f0*/  ISETP.GT.U32.AND P5, PT, R25, R20, PT ;  /* 0x000000141900720c */ /* 0x000fe40003fa4070 */
[----:B------:R-:W-:Y:S01]  /*5800*/  @!P0 IMAD.IADD R21, R21, 0x1, -R25 ;  /* 0x0000000115158824 */ /* 0x000fe200078e0a19 */
[----:B------:R-:W-:-:S03]  /*5810*/  ISETP.GT.U32.AND P2, PT, R25, R27, PT ;  /* 0x0000001b1900720c */ /* 0x000fc60003f44070 */
[----:B------:R-:W-:Y:S02]  /*5820*/  @!P1 IMAD.IADD R22, R22, 0x1, -R25 ;  /* 0x0000000116169824 */ /* 0x000fe400078e0a19 */
[----:B------:R-:W-:-:S03]  /*5830*/  IMAD R7, R29, R10, R7 ;  /* 0x0000000a1d077224 */ /* 0x000fc600078e0207 */
[----:B------:R-:W-:Y:S02]  /*5840*/  @!P3 IMAD.IADD R28, R28, 0x1, -R29 ;  /* 0x000000011c1cb824 */ /* 0x000fe400078e0a1d */
[--C-:B------:R-:W-:Y:S01]  /*5850*/  @!P5 IMAD.IADD R20, R20, 0x1, -R25.reuse ;  /* 0x000000011414d824 */ /* 0x100fe200078e0a19 */
[----:B------:R-:W-:Y:S02]  /*5860*/  STL [R1+0x2798], R7 ;  /* 0x0027980701007387 */ /* 0x000fe40000100800 */
[----:B------:R-:W-:Y:S02]  /*5870*/  @!P2 IMAD.IADD R27, R27, 0x1, -R25 ;  /* 0x000000011b1ba824 */ /* 0x000fe400078e0a19 */
[----:B------:R0:W-:Y:S04]  /*5880*/  STL [R1+0x64], R20 ;  /* 0x0000641401007387 */ /* 0x0001e80000100800 */
[----:B------:R1:W-:Y:S04]  /*5890*/  STL [R1+0x60], R21 ;  /* 0x0000601501007387 */ /* 0x0003e80000100800 */
[----:B------:R-:W4:Y:S04]  /*58a0*/  LDL R25, [R1+0x23ec] ;  /* 0x0023ec0001197983 */ /* 0x000f280000100800 */
[----:B------:R-:W4:Y:S01]  /*58b0*/  LDL.LU R17, [R1+0x178] ;  /* 0x0001780001117983 */ /* 0x000f220000300800 */
[----:B------:R-:W-:-:S02]  /*58c0*/  ISETP.GT.U32.AND P4, PT, R29, R18, PT ;  /* 0x000000121d00720c */ /* 0x000fc40003f84070 */
[----:B------:R-:W-:-:S11]  /*58d0*/  ISETP.GT.U32.AND P6, PT, R29, R23, PT ;  /* 0x000000171d00720c */ /* 0x000fd60003fc4070 */
[--C-:B------:R-:W-:Y:S01]  /*58e0*/  @!P4 IMAD.IADD R18, R18, 0x1, -R29.reuse ;  /* 0x000000011212c824 */ /* 0x100fe200078e0a1d */
[----:B------:R0:W-:Y:S04]  /*58f0*/  STL [R1+0x5c], R22 ;  /* 0x00005c1601007387 */ /* 0x0001e80000100800 */
[----:B------:R-:W4:Y:S01]  /*5900*/  LDL.LU R19, [R1+0x184] ;  /* 0x0001840001137983 */ /* 0x000f220000300800 */
[----:B------:R-:W-:-:S03]  /*5910*/  @!P6 IMAD.IADD R23, R23, 0x1, -R29 ;  /* 0x000000011717e824 */ /* 0x000fc600078e0a1d */
[----:B------:R1:W-:Y:S04]  /*5920*/  STL [R1+0x58], R27 ;  /* 0x0000581b01007387 */ /* 0x0003e80000100800 */
[----:B0-----:R-:W4:Y:S04]  /*5930*/  LDL.LU R20, [R1+0x18c] ;  /* 0x00018c0001147983 */ /* 0x001f280000300800 */
[----:B-1----:R-:W4:Y:S04]  /*5940*/  LDL.LU R21, [R1+0x190] ;  /* 0x0001900001157983 */ /* 0x002f280000300800 */
[----:B------:R-:W4:Y:S04]  /*5950*/  LDL.LU R22, [R1+0x188] ;  /* 0x0001880001167983 */ /* 0x000f280000300800 */
[----:B------:R-:W4:Y:S01]  /*5960*/  LDL.LU R27, [R1+0x180] ;  /* 0x00018000011b7983 */ /* 0x000f220000300800 */
[----:B---3--:R-:W-:-:S02]  /*5970*/  ISETP.GT.U32.AND P0, PT, R29, R8, PT ;  /* 0x000000081d00720c */ /* 0x008fc40003f04070 */
[C---:B--2---:R-:W-:Y:S02]  /*5980*/  ISETP.GT.U32.AND P1, PT, R29.reuse, R9, PT ;  /* 0x000000091d00720c */ /* 0x044fe40003f24070 */
[----:B------:R-:W-:-:S09]  /*5990*/  ISETP.GT.U32.AND P2, PT, R29, R13, PT ;  /* 0x0000000d1d00720c */ /* 0x000fd20003f44070 */
[--C-:B------:R-:W-:Y:S01]  /*59a0*/  @!P0 IMAD.IADD R8, R8, 0x1, -R29.reuse ;  /* 0x0000000108088824 */ /* 0x100fe200078e0a1d */
[----:B------:R-:W-:Y:S01]  /*59b0*/  ISETP.GT.U32.AND P0, PT, R29, R28, PT ;  /* 0x0000001c1d00720c */ /* 0x000fe20003f04070 */
[--C-:B------:R-:W-:Y:S01]  /*59c0*/  @!P1 IMAD.IADD R9, R9, 0x1, -R29.reuse ;  /* 0x0000000109099824 */ /* 0x100fe200078e0a1d */
[C---:B------:R-:W-:Y:S02]  /*59d0*/  ISETP.GT.U32.AND P1, PT, R29.reuse, R18, PT ;  /* 0x000000121d00720c */ /* 0x040fe40003f24070 */
[C---:B------:R-:W-:Y:S02]  /*59e0*/  ISETP.GT.U32.AND P5, PT, R29.reuse, R24, PT ;  /* 0x000000181d00720c */ /* 0x040fe40003fa4070 */
[----:B------:R-:W-:Y:S01]  /*59f0*/  ISETP.GT.U32.AND P3, PT, R29, R14, PT ;  /* 0x0000000e1d00720c */ /* 0x000fe20003f64070 */
[----:B------:R-:W-:-:S06]  /*5a00*/  @!P2 IMAD.IADD R13, R13, 0x1, -R29 ;  /* 0x000000010d0da824 */ /* 0x000fcc00078e0a1d */
[--C-:B------:R-:W-:Y:S01]  /*5a10*/  @!P0 IMAD.IADD R28, R28, 0x1, -R29.reuse ;  /* 0x000000011c1c8824 */ /* 0x100fe200078e0a1d */
[----:B------:R-:W-:Y:S01]  /*5a20*/  ISETP.GT.U32.AND P2, PT, R29, R23, PT ;  /* 0x000000171d00720c */ /* 0x000fe20003f44070 */
[----:B------:R-:W-:-:S03]  /*5a30*/  @!P1 IMAD.IADD R18, R18, 0x1, -R29 ;  /* 0x0000000112129824 */ /* 0x000fc600078e0a1d */
[----:B------:R-:W-:Y:S04]  /*5a40*/  STL [R1+0x2744], R28 ;  /* 0x0027441c01007387 */ /* 0x000fe80000100800 */
[----:B------:R-:W2:Y:S01]  /*5a50*/  LDL.LU R10, [R1+0x160] ;  /* 0x00016000010a7983 */ /* 0x000ea20000300800 */
[----:B------:R-:W-:-:S03]  /*5a60*/  @!P5 IMAD.IADD R24, R24, 0x1, -R29 ;  /* 0x000000011818d824 */ /* 0x000fc600078e0a1d */
[----:B------:R-:W3:Y:S04]  /*5a70*/  LDL.LU R11, [R1+0x168] ;  /* 0x00016800010b7983 */ /* 0x000ee80000300800 */
[----:B------:R0:W-:Y:S04]  /*5a80*/  STL [R1+0x54], R18 ;  /* 0x0000541201007387 */ /* 0x0001e80000100800 */
[----:B------:R-:W3:Y:S01]  /*5a90*/  LDL.LU R12, [R1+0x16c] ;  /* 0x00016c00010c7983 */ /* 0x000ee20000300800 */
[----:B------:R-:W-:Y:S01]  /*5aa0*/  @!P3 IMAD.IADD R14, R14, 0x1, -R29 ;  /* 0x000000010e0eb824 */ /* 0x000fe200078e0a1d */
[----:B------:R-:W-:-:S02]  /*5ab0*/  ISETP.GT.U32.AND P3, PT, R29, R24, PT ;  /* 0x000000181d00720c */ /* 0x000fc40003f64070 */
[----:B0-----:R-:W3:Y:S01]  /*5ac0*/  LDL.LU R18, [R1+0x164] ;  /* 0x0001640001127983 */ /* 0x001ee20000300800 */
[----:B------:R-:W-:-:S05]  /*5ad0*/  @!P2 IMAD.IADD R23, R23, 0x1, -R29 ;  /* 0x000000011717a824 */ /* 0x000fca00078e0a1d */
[----:B------:R0:W-:Y:S05]  /*5ae0*/  STL [R1+0x50], R23 ;  /* 0x0000501701007387 */ /* 0x0001ea0000100800 */
[----:B------:R-:W-:Y:S01]  /*5af0*/  @!P3 IMAD.IADD R24, R24, 0x1, -R29 ;  /* 0x000000011818b824 */ /* 0x000fe200078e0a1d */
[----:B0-----:R-:W3:Y:S04]  /*5b00*/  LDL.LU R23, [R1+0x144] ;  /* 0x0001440001177983 */ /* 0x001ee80000300800 */
[----:B------:R0:W-:Y:S04]  /*5b10*/  STL [R1+0x4c], R24 ;  /* 0x00004c1801007387 */ /* 0x0001e80000100800 */
[----:B0-----:R-:W3:Y:S01]  /*5b20*/  LDL.LU R24, [R1+0x14c] ;  /* 0x00014c0001187983 */ /* 0x001ee20000300800 */
[----:B----4-:R-:W-:-:S02]  /*5b30*/  ISETP.GT.U32.AND P4, PT, R29, R15, PT ;  /* 0x0000000f1d00720c */ /* 0x010fc40003f84070 */
[C---:B------:R-:W-:Y:S02]  /*5b40*/  ISETP.GT.U32.AND P5, PT, R29.reuse, R26, PT ;  /* 0x0000001a1d00720c */ /* 0x040fe40003fa4070 */
[C---:B------:R-:W-:Y:S02]  /*5b50*/  ISETP.GT.U32.AND P6, PT, R29.reuse, R16, PT ;  /* 0x000000101d00720c */ /* 0x040fe40003fc4070 */
[----:B------:R-:W-:-:S07]  /*5b60*/  ISETP.GT.U32.AND P0, PT, R29, R13, PT ;  /* 0x0000000d1d00720c */ /* 0x000fce0003f04070 */
[--C-:B------:R-:W-:Y:S01]  /*5b70*/  @!P4 IMAD.IADD R15, R15, 0x1, -R29.reuse ;  /* 0x000000010f0fc824 */ /* 0x100fe200078e0a1d */
[C---:B------:R-:W-:Y:S01]  /*5b80*/  ISETP.GT.U32.AND P4, PT, R29.reuse, R8, PT ;  /* 0x000000081d00720c */ /* 0x040fe20003f84070 */
[--C-:B------:R-:W-:Y:S01]  /*5b90*/  @!P5 IMAD.IADD R26, R26, 0x1, -R29.reuse ;  /* 0x000000011a1ad824 */ /* 0x100fe200078e0a1d */
[C---:B------:R-:W-:Y:S01]  /*5ba0*/  ISETP.GT.U32.AND P5, PT, R29.reuse, R9, PT ;  /* 0x000000091d00720c */ /* 0x040fe20003fa4070 */
[----:B------:R-:W-:Y:S02]  /*5bb0*/  @!P6 IMAD.IADD R16, R16, 0x1, -R29 ;  /* 0x000000011010e824 */ /* 0x000fe400078e0a1d */
[----:B------:R-:W-:Y:S01]  /*5bc0*/  IMAD.HI.U32 R3, R0, R6, RZ ;  /* 0x0000000600037227 */ /* 0x000fe200078e00ff */
[C---:B------:R-:W-:Y:S02]  /*5bd0*/  ISETP.GT.U32.AND P6, PT, R29.reuse, R26, PT ;  /* 0x0000001a1d00720c */ /* 0x040fe40003fc4070 */
[----:B------:R-:W-:Y:S01]  /*5be0*/  ISETP.GT.U32.AND P1, PT, R29, R14, PT ;  /* 0x0000000e1d00720c */ /* 0x000fe20003f24070 */
[----:B------:R-:W-:-:S04]  /*5bf0*/  IMAD.MOV R3, RZ, RZ, -R3 ;  /* 0x000000ffff037224 */ /* 0x000fc800078e0a03 */
[--C-:B------:R-:W-:Y:S01]  /*5c00*/  @!P4 IMAD.IADD R8, R8, 0x1, -R29.reuse ;  /* 0x000000010808c824 */ /* 0x100fe200078e0a1d */
[----:B------:R-:W-:Y:S01]  /*5c10*/  ISETP.GT.U32.AND P4, PT, R29, R17, PT ;  /* 0x000000111d00720c */ /* 0x000fe20003f84070 */
[--C-:B------:R-:W-:Y:S01]  /*5c20*/  @!P5 IMAD.IADD R9, R9, 0x1, -R29.reuse ;  /* 0x000000010909d824 */ /* 0x100fe200078e0a1d */
[----:B------:R-:W-:Y:S01]  /*5c30*/  ISETP.GT.U32.AND P5, PT, R29, R19, PT ;  /* 0x000000131d00720c */ /* 0x000fe20003fa4070 */
[--C-:B------:R-:W-:Y:S02]  /*5c40*/  @!P0 IMAD.IADD R13, R13, 0x1, -R29.reuse ;  /* 0x000000010d0d8824 */ /* 0x100fe400078e0a1d */
[C---:B------:R-:W-:Y:S01]  /*5c50*/  IMAD R6, R29.reuse, R3, R6 ;  /* 0x000000031d067224 */ /* 0x040fe200078e0206 */
[----:B------:R-:W-:Y:S02]  /*5c60*/  IABS R3, R25 ;  /* 0x0000001900037213 */ /* 0x000fe40000000000 */
[----:B------:R-:W4:Y:S01]  /*5c70*/  LDL.LU R25, [R1+0x154] ;  /* 0x0001540001197983 */ /* 0x000f220000300800 */
[C---:B------:R-:W-:Y:S01]  /*5c80*/  ISETP.GT.U32.AND P0, PT, R29.reuse, R20, PT ;  /* 0x000000141d00720c */ /* 0x040fe20003f04070 */
[----:B------:R-:W-:Y:S01]  /*5c90*/  @!P6 IMAD.IADD R26, R26, 0x1, -R29 ;  /* 0x000000011a1ae824 */ /* 0x000fe200078e0a1d */
[----:B------:R-:W-:-:S02]  /*5ca0*/  ISETP.GT.U32.AND P2, PT, R29, R15, PT ;  /* 0x0000000f1d00720c */ /* 0x000fc40003f44070 */
[--C-:B------:R-:W-:Y:S02]  /*5cb0*/  @!P4 IMAD.IADD R17, R17, 0x1, -R29.reuse ;  /* 0x000000011111c824 */ /* 0x100fe400078e0a1d */
[--C-:B------:R-:W-:Y:S01]  /*5cc0*/  @!P1 IMAD.IADD R14, R14, 0x1, -R29.reuse ;  /* 0x000000010e0e9824 */ /* 0x100fe200078e0a1d */
[----:B------:R-:W-:Y:S01]  /*5cd0*/  ISETP.GT.U32.AND P1, PT, R29, R21, PT ;  /* 0x000000151d00720c */ /* 0x000fe20003f24070 */
[----:B------:R-:W-:Y:S01]  /*5ce0*/  @!P5 IMAD.IADD R19, R19, 0x1, -R29 ;  /* 0x000000011313d824 */ /* 0x000fe200078e0a1d */
[----:B------:R-:W-:-:S04]  /*5cf0*/  ISETP.GT.U32.AND P3, PT, R29, R16, PT ;  /* 0x000000101d00720c */ /* 0x000fc80003f64070 */
[--C-:B------:R-:W-:Y:S02]  /*5d00*/  @!P0 IMAD.IADD R20, R20, 0x1, -R29.reuse ;  /* 0x0000000114148824 */ /* 0x100fe400078e0a1d */
[--C-:B------:R-:W-:Y:S01]  /*5d10*/  @!P2 IMAD.IADD R15, R15, 0x1, -R29.reuse ;  /* 0x000000010f0fa824 */ /* 0x100fe200078e0a1d */
[----:B------:R-:W-:Y:S01]  /*5d20*/  ISETP.GT.U32.AND P2, PT, R29, R22, PT ;  /* 0x000000161d00720c */ /* 0x000fe20003f44070 */
[----:B------:R-:W-:Y:S03]  /*5d30*/  STL [R1+0x48], R8 ;  /* 0x0000480801007387 */ /* 0x000fe60000100800 */
[--C-:B------:R-:W-:Y:S01]  /*5d40*/  @!P1 IMAD.IADD R21, R21, 0x1, -R29.reuse ;  /* 0x0000000115159824 */ /* 0x100fe200078e0a1d */
[----:B------:R-:W-:Y:S01]  /*5d50*/  STL [R1+0x44], R9 ;  /* 0x0000440901007387 */ /* 0x000fe20000100800 */
[----:B------:R-:W-:-:S03]  /*5d60*/  @!P3 IMAD.IADD R16, R16, 0x1, -R29 ;  /* 0x000000011010b824 */ /* 0x000fc600078e0a1d */
[----:B------:R-:W-:Y:S04]  /*5d70*/  STL [R1+0x40], R13 ;  /* 0x0000400d01007387 */ /* 0x000fe80000100800 */
[----:B------:R-:W-:Y:S04]  /*5d80*/  STL [R1+0x3c], R14 ;  /* 0x00003c0e01007387 */ /* 0x000fe80000100800 */
[----:B------:R-:W-:Y:S01]  /*5d90*/  STL [R1+0x38], R15 ;  /* 0x0000380f01007387 */ /* 0x000fe20000100800 */
[----:B------:R-:W-:-:S03]  /*5da0*/  ISETP.GT.U32.AND P3, PT, R29, R27, PT ;  /* 0x0000001b1d00720c */ /* 0x000fc60003f64070 */
[----:B------:R0:W-:Y:S04]  /*5db0*/  STL [R1+0x198], R26 ;  /* 0x0001981a01007387 */ /* 0x0001e80000100800 */
[----:B------:R1:W-:Y:S01]  /*5dc0*/  STL [R1+0x194], R16 ;  /* 0x0001941001007387 */ /* 0x0003e20000100800 */
[----:B------:R-:W-:-:S03]  /*5dd0*/  @!P2 IMAD.IADD R22, R22, 0x1, -R29 ;  /* 0x000000011616a824 */ /* 0x000fc600078e0a1d */
[----:B0-----:R-:W4:Y:S04]  /*5de0*/  LDL.LU R26, [R1+0x15c] ;  /* 0x00015c00011a7983 */ /* 0x001f280000300800 */
[----:B------:R-:W4:Y:S04]  /*5df0*/  LDL.LU R13, [R1+0x150] ;  /* 0x00015000010d7983 */ /* 0x000f280000300800 */
[----:B------:R-:W4:Y:S04]  /*5e00*/  LDL.LU R14, [R1+0x148] ;  /* 0x00014800010e7983 */ /* 0x000f280000300800 */
[----:B------:R-:W4:Y:S04]  /*5e10*/  LDL.LU R15, [R1+0x120] ;  /* 0x00012000010f7983 */ /* 0x000f280000300800 */
[----:B-1----:R-:W4:Y:S01]  /*5e20*/  LDL.LU R16, [R1+0x130] ;  /* 0x0001300001107983 */ /* 0x002f220000300800 */
[----:B------:R-:W-:Y:S01]  /*5e30*/  @!P3 IMAD.IADD R27, R27, 0x1, -R29 ;  /* 0x000000011b1bb824 */ /* 0x000fe200078e0a1d */
[----:B--2---:R-:W-:-:S02]  /*5e40*/  ISETP.GT.U32.AND P6, PT, R29, R10, PT ;  /* 0x0000000a1d00720c */ /* 0x004fc40003fc4070 */
[C---:B---3--:R-:W-:Y:S02]  /*5e50*/  ISETP.GT.U32.AND P4, PT, R29.reuse, R11, PT ;  /* 0x0000000b1d00720c */ /* 0x048fe40003f84070 */
[----:B------:R-:W-:-:S09]  /*5e60*/  ISETP.GT.U32.AND P5, PT, R29, R12, PT ;  /* 0x0000000c1d00720c */ /* 0x000fd20003fa4070 */
[--C-:B------:R-:W-:Y:S01]  /*5e70*/  @!P6 IMAD.IADD R10, R10, 0x1, -R29.reuse ;  /* 0x000000010a0ae824 */ /* 0x100fe200078e0a1d */
[----:B------:R-:W-:Y:S01]  /*5e80*/  ISETP.GT.U32.AND P0, PT, R29, R18, PT ;  /* 0x000000121d00720c */ /* 0x000fe20003f04070 */
[--C-:B------:R-:W-:Y:S01]  /*5e90*/  @!P4 IMAD.IADD R11, R11, 0x1, -R29.reuse ;  /* 0x000000010b0bc824 */ /* 0x100fe200078e0a1d */
[C---:B------:R-:W-:Y:S02]  /*5ea0*/  ISETP.GT.U32.AND P6, PT, R29.reuse, R17, PT ;  /* 0x000000111d00720c */ /* 0x040fe40003fc4070 */
[C---:B------:R-:W-:Y:S01]  /*5eb0*/  ISETP.GT.U32.AND P4, PT, R29.reuse, R19, PT ;  /* 0x000000131d00720c */ /* 0x040fe20003f84070 */
[----:B------:R-:W-:Y:S01]  /*5ec0*/  @!P5 IMAD.IADD R12, R12, 0x1, -R29 ;  /* 0x000000010c0cd824 */ /* 0x000fe200078e0a1d */
[----:B------:R-:W-:-:S07]  /*5ed0*/  ISETP.GT.U32.AND P5, PT, R29, R20, PT ;  /* 0x000000141d00720c */ /* 0x000fce0003fa4070 */
[--C-:B------:R-:W-:Y:S01]  /*5ee0*/  @!P0 IMAD.IADD R18, R18, 0x1, -R29.reuse ;  /* 0x0000000112128824 */ /* 0x100fe200078e0a1d */
[C---:B------:R-:W-:Y:S02]  /*5ef0*/  ISETP.GT.U32.AND P1, PT, R29.reuse, R23, PT ;  /* 0x000000171d00720c */ /* 0x040fe40003f24070 */
[----:B------:R-:W-:Y:S01]  /*5f00*/  ISETP.GT.U32.AND P0, PT, R29, R21, PT ;  /* 0x000000151d00720c */ /* 0x000fe20003f04070 */
[--C-:B------:R-:W-:Y:S02]  /*5f10*/  @!P6 IMAD.IADD R17, R17, 0x1, -R29.reuse ;  /* 0x000000011111e824 */ /* 0x100fe400078e0a1d */
[--C-:B------:R-:W-:Y:S02]  /*5f20*/  @!P4 IMAD.IADD R19, R19, 0x1, -R29.reuse ;  /* 0x000000011313c824 */ /* 0x100fe400078e0a1d */
[----:B------:R-:W-:Y:S01]  /*5f30*/  @!P5 IMAD.IADD R20, R20, 0x1, -R29 ;  /* 0x000000011414d824 */ /* 0x000fe200078e0a1d */
[----:B------:R0:W-:Y:S01]  /*5f40*/  STL [R1+0x178], R17 ;  /* 0x0001781101007387 */ /* 0x0001e20000100800 */
[----:B------:R-:W-:-:S04]  /*5f50*/  ISETP.GT.U32.AND P2, PT, R29, R24, PT ;  /* 0x000000181d00720c */ /* 0x000fc80003f44070 */
[--C-:B------:R-:W-:Y:S01]  /*5f60*/  @!P1 IMAD.IADD R23, R23, 0x1, -R29.reuse ;  /* 0x0000000117179824 */ /* 0x100fe200078e0a1d */
[----:B------:R-:W-:Y:S01]  /*5f70*/  ISETP.GT.U32.AND P1, PT, R29, R22, PT ;  /* 0x000000161d00720c */ /* 0x000fe20003f24070 */
[----:B0-----:R-:W2:Y:S01]  /*5f80*/  LDL.LU R17, [R1+0x134] ;  /* 0x0001340001117983 */ /* 0x001ea20000300800 */
[----:B------:R-:W-:-:S03]  /*5f90*/  @!P0 IMAD.IADD R21, R21, 0x1, -R29 ;  /* 0x0000000115158824 */ /* 0x000fc600078e0a1d */
[----:B------:R0:W-:Y:S04]  /*5fa0*/  STL [R1+0x184], R19 ;  /* 0x0001841301007387 */ /* 0x0001e80000100800 */
[----:B------:R-:W3:Y:S04]  /*5fb0*/  LDL.LU R8, [R1+0x124] ;  /* 0x0001240001087983 */ /* 0x000ee80000300800 */
[----:B------:R1:W-:Y:S04]  /*5fc0*/  STL [R1+0x18c], R20 ;  /* 0x00018c1401007387 */ /* 0x0003e80000100800 */
[----:B------:R-:W2:Y:S01]  /*5fd0*/  LDL.LU R9, [R1+0xf8] ;  /* 0x0000f80001097983 */ /* 0x000ea20000300800 */
[----:B------:R-:W-:-:S03]  /*5fe0*/  @!P2 IMAD.IADD R24, R24, 0x1, -R29 ;  /* 0x000000011818a824 */ /* 0x000fc600078e0a1d */
[----:B------:R-:W-:Y:S01]  /*5ff0*/  STL [R1+0x190], R21 ;  /* 0x0001901501007387 */ /* 0x000fe20000100800 */
[----:B------:R-:W-:-:S03]  /*6000*/  ISETP.GT.U32.AND P2, PT, R29, R27, PT ;  /* 0x0000001b1d00720c */ /* 0x000fc60003f44070 */
[----:B0-----:R-:W2:Y:S01]  /*6010*/  LDL.LU R19, [R1+0x100] ;  /* 0x0001000001137983 */ /* 0x001ea20000300800 */
[----:B------:R-:W-:-:S03]  /*6020*/  @!P1 IMAD.IADD R22, R22, 0x1, -R29 ;  /* 0x0000000116169824 */ /* 0x000fc600078e0a1d */
[----:B-1----:R-:W2:Y:S04]  /*6030*/  LDL.LU R20, [R1+0x118] ;  /* 0x0001180001147983 */ /* 0x002ea80000300800 */
[----:B------:R0:W-:Y:S02]  /*6040*/  STL [R1+0x188], R22 ;  /* 0x0001881601007387 */ /* 0x0001e40000100800 */
[----:B------:R-:W-:Y:S02]  /*6050*/  @!P2 IMAD.IADD R27, R27, 0x1, -R29 ;  /* 0x000000011b1ba824 */ /* 0x000fe400078e0a1d */
[----:B0-----:R-:W2:Y:S04]  /*6060*/  LDL.LU R22, [R1+0x11c] ;  /* 0x00011c0001167983 */ /* 0x001ea80000300800 */
[----:B------:R-:W2:Y:S04]  /*6070*/  LDL.LU R21, [R1+0x108] ;  /* 0x0001080001157983 */ /* 0x000ea80000300800 */
[----:B------:R0:W-:Y:S04]  /*6080*/  STL [R1+0x180], R27 ;  /* 0x0001801b01007387 */ /* 0x0001e80000100800 */
[----:B0-----:R-:W2:Y:S01]  /*6090*/  LDL.LU R27, [R1+0xfc] ;  /* 0x0000fc00011b7983 */ /* 0x001ea20000300800 */
[----:B----4-:R-:W-:-:S02]  /*60a0*/  ISETP.GT.U32.AND P3, PT, R29, R25, PT ;  /* 0x000000191d00720c */ /* 0x010fc40003f64070 */
[----:B------:R-:W-:-:S11]  /*60b0*/  ISETP.GT.U32.AND P4, PT, R29, R11, PT ;  /* 0x0000000b1d00720c */ /* 0x000fd60003f84070 */
[--C-:B------:R-:W-:Y:S01]  /*60c0*/  @!P3 IMAD.IADD R25, R25, 0x1, -R29.reuse ;  /* 0x000000011919b824 */ /* 0x100fe200078e0a1d */
[C---:B------:R-:W-:Y:S02]  /*60d0*/  ISETP.GT.U32.AND P3, PT, R29.reuse, R10, PT ;  /* 0x0000000a1d00720c */ /* 0x040fe40003f64070 */
[C---:B------:R-:W-:Y:S02]  /*60e0*/  ISETP.GT.U32.AND P5, PT, R29.reuse, R12, PT ;  /* 0x0000000c1d00720c */ /* 0x040fe40003fa4070 */
[C---:B------:R-:W-:Y:S02]  /*60f0*/  ISETP.GT.U32.AND P6, PT, R29.reuse, R25, PT ;  /* 0x000000191d00720c */ /* 0x040fe40003fc4070 */
[----:B------:R-:W-:Y:S01]  /*6100*/  ISETP.GT.U32.AND P0, PT, R29, R18, PT ;  /* 0x000000121d00720c */ /* 0x000fe20003f04070 */
[----:B------:R-:W-:-:S06]  /*6110*/  @!P4 IMAD.IADD R11, R11, 0x1, -R29 ;  /* 0x000000010b0bc824 */ /* 0x000fcc00078e0a1d */
[--C-:B------:R-:W-:Y:S01]  /*6120*/  @!P3 IMAD.IADD R10, R10, 0x1, -R29.reuse ;  /* 0x000000010a0ab824 */ /* 0x100fe200078e0a1d */
[C---:B------:R-:W-:Y:S02]  /*6130*/  ISETP.GT.U32.AND P3, PT, R29.reuse, R26, PT ;  /* 0x0000001a1d00720c */ /* 0x040fe40003f64070 */
[C---:B------:R-:W-:Y:S02]  /*6140*/  ISETP.GT.U32.AND P4, PT, R29.reuse, R13, PT ;  /* 0x0000000d1d00720c */ /* 0x040fe40003f84070 */
[----:B------:R-:W-:Y:S01]  /*6150*/  ISETP.GT.U32.AND P1, PT, R29, R23, PT ;  /* 0x000000171d00720c */ /* 0x000fe20003f24070 */
[--C-:B------:R-:W-:Y:S01]  /*6160*/  @!P6 IMAD.IADD R25, R25, 0x1, -R29.reuse ;  /* 0x000000011919e824 */ /* 0x100fe200078e0a1d */
[C---:B------:R-:W-:Y:S01]  /*6170*/  ISETP.GT.U32.AND P2, PT, R29.reuse, R24, PT ;  /* 0x000000181d00720c */ /* 0x040fe20003f44070 */
[--C-:B------:R-:W-:Y:S01]  /*6180*/  @!P5 IMAD.IADD R12, R12, 0x1, -R29.reuse ;  /* 0x000000010c0cd824 */ /* 0x100fe200078e0a1d */
[C---:B------:R-:W-:Y:S01]  /*6190*/  ISETP.GT.U32.AND P5, PT, R29.reuse, R14, PT ;  /* 0x0000000e1d00720c */ /* 0x040fe20003fa4070 */
[----:B------:R-:W-:Y:S01]  /*61a0*/  @!P0 IMAD.IADD R18, R18, 0x1, -R29 ;  /* 0x0000000112128824 */ /* 0x000fe200078e0a1d */
[----:B------:R-:W-:-:S03]  /*61b0*/  ISETP.GT.U32.AND P0, PT, R29, R15, PT ;  /* 0x0000000f1d00720c */ /* 0x000fc60003f04070 */
[--C-:B------:R-:W-:Y:S02]  /*61c0*/  @!P3 IMAD.IADD R26, R26, 0x1, -R29.reuse ;  /* 0x000000011a1ab824 */ /* 0x100fe400078e0a1d */
[--C-:B------:R-:W-:Y:S02]  /*61d0*/  @!P4 IMAD.IADD R13, R13, 0x1, -R29.reuse ;  /* 0x000000010d0dc824 */ /* 0x100fe400078e0a1d */
[--C-:B------:R-:W-:Y:S01]  /*61e0*/  @!P1 IMAD.IADD R23, R23, 0x1, -R29.reuse ;  /* 0x0000000117179824 */ /* 0x100fe200078e0a1d */
[----:B------:R-:W-:Y:S01]  /*61f0*/  ISETP.GT.U32.AND P1, PT, R29, R16, PT ;  /* 0x000000101d00720c */ /* 0x000fe20003f24070 */
[--C-:B------:R-:W-:Y:S01]  /*6200*/  @!P2 IMAD.IADD R24, R24, 0x1, -R29.reuse ;  /* 0x000000011818a824 */ /* 0x100fe200078e0a1d */
[----:B------:R-:W-:Y:S01]  /*6210*/  STL [R1+0x160], R10 ;  /* 0x0001600a01007387 */ /* 0x000fe20000100800 */
[--C-:B------:R-:W-:Y:S02]  /*6220*/  @!P5 IMAD.IADD R14, R14, 0x1, -R29.reuse ;  /* 0x000000010e0ed824 */ /* 0x100fe400078e0a1d */
[--C-:B------:R-:W-:Y:S01]  /*6230*/  @!P0 IMAD.IADD R15, R15, 0x1, -R29.reuse ;  /* 0x000000010f0f8824 */ /* 0x100fe200078e0a1d */
[----:B------:R-:W-:Y:S04]  /*6240*/  STL [R1+0x168], R11 ;  /* 0x0001680b01007387 */ /* 0x000fe80000100800 */
[----:B------:R-:W-:Y:S04]  /*6250*/  STL [R1+0x16c], R12 ;  /* 0x00016c0c01007387 */ /* 0x000fe80000100800 */
[----:B------:R-:W-:Y:S04]  /*6260*/  STL [R1+0x164], R18 ;  /* 0x0001641201007387 */ /* 0x000fe80000100800 */
[----:B------:R-:W-:Y:S01]  /*6270*/  STL [R1+0x144], R23 ;  /* 0x0001441701007387 */ /* 0x000fe20000100800 */
[----:B------:R-:W-:-:S03]  /*6280*/  @!P1 IMAD.IADD R16, R16, 0x1, -R29 ;  /* 0x0000000110109824 */ /* 0x000fc600078e0a1d */
[----:B------:R0:W-:Y:S04]  /*6290*/  STL [R1+0x14c], R24 ;  /* 0x00014c1801007387 */ /* 0x0001e80000100800 */
[----:B0-----:R-:W4:Y:S04]  /*62a0*/  LDL.LU R24, [R1+0x34] ;  /* 0x0000340001187983 */ /* 0x001f280000300800 */
[----:B------:R-:W4:Y:S04]  /*62b0*/  LDL.LU R10, [R1+0x30] ;  /* 0x00003000010a7983 */ /* 0x000f280000300800 */
[----:B------:R-:W4:Y:S04]  /*62c0*/  LDL.LU R18, [R1+0xf0] ;  /* 0x0000f00001127983 */ /* 0x000f280000300800 */
[----:B------:R0:W-:Y:S04]  /*62d0*/  STL [R1+0x154], R25 ;  /* 0x0001541901007387 */ /* 0x0001e80000100800 */
[----:B------:R-:W4:Y:S04]  /*62e0*/  LDL.LU R23, [R1+0xec] ;  /* 0x0000ec0001177983 */ /* 0x000f280000300800 */
[----:B0-----:R-:W4:Y:S01]  /*62f0*/  LDL.LU R25, [R1+0x2c] ;  /* 0x00002c0001197983 */ /* 0x001f220000300800 */
[----:B---3--:R-:W-:-:S02]  /*6300*/  ISETP.GT.U32.AND P6, PT, R29, R8, PT ;  /* 0x000000081d00720c */ /* 0x008fc40003fc4070 */
[C---:B--2---:R-:W-:Y:S02]  /*6310*/  ISETP.GT.U32.AND P3, PT, R29.reuse, R9, PT ;  /* 0x000000091d00720c */ /* 0x044fe40003f64070 */
[----:B------:R-:W-:-:S09]  /*6320*/  ISETP.GT.U32.AND P4, PT, R29, R19, PT ;  /* 0x000000131d00720c */ /* 0x000fd20003f84070 */
[--C-:B------:R-:W-:Y:S01]  /*6330*/  @!P6 IMAD.IADD R8, R8, 0x1, -R29.reuse ;  /* 0x000000010808e824 */ /* 0x100fe200078e0a1d */
[C---:B------:R-:W-:Y:S02]  /*6340*/  ISETP.GT.U32.AND P2, PT, R29.reuse, R17, PT ;  /* 0x000000111d00720c */ /* 0x040fe40003f44070 */
[----:B------:R-:W-:Y:S01]  /*6350*/  ISETP.GT.U32.AND P6, PT, R29, R26, PT ;  /* 0x0000001a1d00720c */ /* 0x000fe20003fc4070 */
[--C-:B------:R-:W-:Y:S01]  /*6360*/  @!P3 IMAD.IADD R9, R9, 0x1, -R29.reuse ;  /* 0x000000010909b824 */ /* 0x100fe200078e0a1d */
[C---:B------:R-:W-:Y:S02]  /*6370*/  ISETP.GT.U32.AND P5, PT, R29.reuse, R20, PT ;  /* 0x000000141d00720c */ /* 0x040fe40003fa4070 */
[----:B------:R-:W-:Y:S01]  /*6380*/  ISETP.GT.U32.AND P3, PT, R29, R13, PT ;  /* 0x0000000d1d00720c */ /* 0x000fe20003f64070 */
[----:B------:R-:W-:Y:S01]  /*6390*/  @!P4 IMAD.IADD R19, R19, 0x1, -R29 ;  /* 0x000000011313c824 */ /* 0x000fe200078e0a1d */
[C---:B------:R-:W-:Y:S02]  /*63a0*/  ISETP.GT.U32.AND P4, PT, R29.reuse, R14, PT ;  /* 0x0000000e1d00720c */ /* 0x040fe40003f84070 */
[----:B------:R-:W-:-:S03]  /*63b0*/  ISETP.GT.U32.AND P0, PT, R29, R22, PT ;  /* 0x000000161d00720c */ /* 0x000fc60003f04070 */
[--C-:B------:R-:W-:Y:S01]  /*63c0*/  @!P2 IMAD.IADD R17, R17, 0x1, -R29.reuse ;  /* 0x000000011111a824 */ /* 0x100fe200078e0a1d */
[C---:B------:R-:W-:Y:S01]  /*63d0*/  ISETP.GT.U32.AND P1, PT, R29.reuse, R21, PT ;  /* 0x000000151d00720c */ /* 0x040fe20003f24070 */
[--C-:B------:R-:W-:Y:S02]  /*63e0*/  @!P6 IMAD.IADD R26, R26, 0x1, -R29.reuse ;  /* 0x000000011a1ae824 */ /* 0x100fe400078e0a1d */
[--C-:B------:R-:W-:Y:S01]  /*63f0*/  @!P5 IMAD.IADD R20, R20, 0x1, -R29.reuse ;  /* 0x000000011414d824 */ /* 0x100fe200078e0a1d */
[----:B------:R-:W-:Y:S01]  /*6400*/  ISETP.GT.U32.AND P5, PT, R29, R15, PT ;  /* 0x0000000f1d00720c */ /* 0x000fe20003fa4070 */
[--C-:B------:R-:W-:Y:S01]  /*6410*/  @!P3 IMAD.IADD R13, R13, 0x1, -R29.reuse ;  /* 0x000000010d0db824 */ /* 0x100fe200078e0a1d */
[----:B------:R0:W-:Y:S03]  /*6420*/  STL [R1+0x15c], R26 ;  /* 0x00015c1a01007387 */ /* 0x0001e60000100800 */
[----:B------:R-:W-:Y:S01]  /*6430*/  @!P0 IMAD.IADD R22, R22, 0x1, -R29 ;  /* 0x0000000116168824 */ /* 0x000fe200078e0a1d */
[----:B------:R-:W-:-:S02]  /*6440*/  ISETP.GT.U32.AND P0, PT, R29, R16, PT ;  /* 0x000000101d00720c */ /* 0x000fc40003f04070 */
[----:B------:R-:W-:Y:S01]  /*6450*/  ISETP.GT.U32.AND P2, PT, R29, R27, PT ;  /* 0x0000001b1d00720c */ /* 0x000fe20003f44070 */
[--C-:B------:R-:W-:Y:S01]  /*6460*/  @!P4 IMAD.IADD R14, R14, 0x1, -R29.reuse ;  /* 0x000000010e0ec824 */ /* 0x100fe200078e0a1d */
[----:B0-----:R-:W2:Y:S04]  /*6470*/  LDL.LU R26, [R1+0xcc] ;  /* 0x0000cc00011a7983 */ /* 0x001ea80000300800 */
[----:B------:R-:W3:Y:S01]  /*6480*/  LDL.LU R11, [R1+0xe4] ;  /* 0x0000e400010b7983 */ /* 0x000ee20000300800 */
[----:B------:R-:W-:-:S03]  /*6490*/  @!P1 IMAD.IADD R21, R21, 0x1, -R29 ;  /* 0x0000000115159824 */ /* 0x000fc600078e0a1d */
[----:B------:R0:W-:Y:S01]  /*64a0*/  STL [R1+0x150], R13 ;  /* 0x0001500d01007387 */ /* 0x0001e20000100800 */
[----:B------:R-:W-:-:S03]  /*64b0*/  ISETP.GT.U32.AND P1, PT, R29, R17, PT ;  /* 0x000000111d00720c */ /* 0x000fc60003f24070 */
[----:B------:R-:W2:Y:S01]  /*64c0*/  LDL.LU R12, [R1+0xe8] ;  /* 0x0000e800010c7983 */ /* 0x000ea20000300800 */
[----:B------:R-:W-:-:S03]  /*64d0*/  @!P2 IMAD.IADD R27, R27, 0x1, -R29 ;  /* 0x000000011b1ba824 */ /* 0x000fc600078e0a1d */
[----:B------:R1:W-:Y:S01]  /*64e0*/  STL [R1+0x148], R14 ;  /* 0x0001480e01007387 */ /* 0x0003e20000100800 */
[----:B------:R-:W-:-:S03]  /*64f0*/  ISETP.GT.U32.AND P2, PT, R29, R8, PT ;  /* 0x000000081d00720c */ /* 0x000fc60003f44070 */
[----:B0-----:R-:W2:Y:S01]  /*6500*/  LDL.LU R13, [R1+0xd4] ;  /* 0x0000d400010d7983 */ /* 0x001ea20000300800 */
[C---:B------:R-:W-:Y:S01]  /*6510*/  ISETP.GT.U32.AND P3, PT, R29.reuse, R9, PT ;  /* 0x000000091d00720c */ /* 0x040fe20003f64070 */
[--C-:B------:R-:W-:Y:S01]  /*6520*/  @!P0 IMAD.IADD R16, R16, 0x1, -R29.reuse ;  /* 0x0000000110108824 */ /* 0x100fe200078e0a1d */
[----:B------:R-:W-:Y:S01]  /*6530*/  ISETP.GT.U32.AND P4, PT, R29, R19, PT ;  /* 0x000000131d00720c */ /* 0x000fe20003f84070 */
[----:B-1----:R-:W2:Y:S01]  /*6540*/  LDL.LU R14, [R1+0x28] ;  /* 0x00002800010e7983 */ /* 0x002ea20000300800 */
[--C-:B------:R-:W-:Y:S01]  /*6550*/  @!P5 IMAD.IADD R15, R15, 0x1, -R29.reuse ;  /* 0x000000010f0fd824 */ /* 0x100fe200078e0a1d */
[C---:B------:R-:W-:Y:S02]  /*6560*/  ISETP.GT.U32.AND P0, PT, R29.reuse, R22, PT ;  /* 0x000000161d00720c */ /* 0x040fe40003f04070 */
[----:B------:R-:W-:Y:S01]  /*6570*/  ISETP.GT.U32.AND P5, PT, R29, R20, PT ;  /* 0x000000141d00720c */ /* 0x000fe20003fa4070 */
[--C-:B------:R-:W-:Y:S01]  /*6580*/  @!P1 IMAD.IADD R17, R17, 0x1, -R29.reuse ;  /* 0x0000000111119824 */ /* 0x100fe200078e0a1d */
[----:B------:R0:W-:Y:S01]  /*6590*/  STL [R1+0x120], R15 ;  /* 0x0001200f01007387 */ /* 0x0001e20000100800 */
[----:B------:R-:W-:-:S03]  /*65a0*/  @!P2 IMAD.IADD R8, R8, 0x1, -R29 ;  /* 0x000000010808a824 */ /* 0x000fc600078e0a1d */
[--C-:B------:R-:W-:Y:S02]  /*65b0*/  @!P3 IMAD.IADD R9, R9, 0x1, -R29.reuse ;  /* 0x000000010909b824 */ /* 0x100fe400078e0a1d */
[--C-:B------:R-:W-:Y:S01]  /*65c0*/  @!P4 IMAD.IADD R19, R19, 0x1, -R29.reuse ;  /* 0x000000011313c824 */ /* 0x100fe200078e0a1d */
[----:B0-----:R-:W2:Y:S02]  /*65d0*/  LDL.LU R15, [R1+0xb8] ;  /* 0x0000b800010f7983 */ /* 0x001ea40000300800 */
[--C-:B------:R-:W-:Y:S02]  /*65e0*/  @!P0 IMAD.IADD R22, R22, 0x1, -R29.reuse ;  /* 0x0000000116168824 */ /* 0x100fe400078e0a1d */
[----:B------:R0:W-:Y:S01]  /*65f0*/  STL [R1+0x130], R16 ;  /* 0x0001301001007387 */ /* 0x0001e20000100800 */
[----:B------:R-:W-:-:S03]  /*6600*/  @!P5 IMAD.IADD R20, R20, 0x1, -R29 ;  /* 0x000000011414d824 */ /* 0x000fc600078e0a1d */
[----:B0-----:R-:W2:Y:S04]  /*6610*/  LDL.LU R16, [R1+0xc0] ;  /* 0x0000c00001107983 */ /* 0x001ea80000300800 */
[----:B------:R0:W-:Y:S04]  /*6620*/  STL [R1+0x134], R17 ;  /* 0x0001341101007387 */ /* 0x0001e80000100800 */
[----:B0-----:R-:W2:Y:S04]  /*6630*/  LDL.LU R17, [R1+0xc4] ;  /* 0x0000c40001117983 */ /* 0x001ea80000300800 */
[----:B------:R-:W-:Y:S04]  /*6640*/  STL [R1+0x124], R8 ;  /* 0x0001240801007387 */ /* 0x000fe80000100800 */
[----:B------:R-:W-:Y:S04]  /*6650*/  STL [R1+0xf8], R9 ;  /* 0x0000f80901007387 */ /* 0x000fe80000100800 */
[----:B------:R-:W-:Y:S04]  /*6660*/  STL [R1+0x100], R19 ;  /* 0x0001001301007387 */ /* 0x000fe80000100800 */
[----:B------:R0:W-:Y:S04]  /*6670*/  STL [R1+0x11c], R22 ;  /* 0x00011c1601007387 */ /* 0x0001e80000100800 */
[----:B------:R-:W-:Y:S04]  /*6680*/  STL [R1+0x118], R20 ;  /* 0x0001181401007387 */ /* 0x000fe80000100800 */
[----:B0-----:R-:W2:Y:S01]  /*6690*/  LDL R22, [R1+0x23f0] ;  /* 0x0023f00001167983 */ /* 0x001ea20000100800 */
[----:B------:R-:W-:-:S02]  /*66a0*/  ISETP.GT.U32.AND P6, PT, R29, R27, PT ;  /* 0x0000001b1d00720c */ /* 0x000fc40003fc4070 */
[C---:B----4-:R-:W-:Y:S02]  /*66b0*/  ISETP.GT.U32.AND P2, PT, R29.reuse, R24, PT ;  /* 0x000000181d00720c */ /* 0x050fe40003f44070 */
[C---:B------:R-:W-:Y:S02]  /*66c0*/  ISETP.GT.U32.AND P3, PT, R29.reuse, R10, PT ;  /* 0x0000000a1d00720c */ /* 0x040fe40003f64070 */
[C---:B------:R-:W-:Y:S01]  /*66d0*/  ISETP.GT.U32.AND P4, PT, R29.reuse, R18, PT ;  /* 0x000000121d00720c */ /* 0x040fe20003f84070 */
[----:B------:R-:W-:Y:S01]  /*66e0*/  IMAD.HI.U32 R2, R0, R5, RZ ;  /* 0x0000000500027227 */ /* 0x000fe200078e00ff */
[----:B------:R-:W-:-:S05]  /*66f0*/  ISETP.GT.U32.AND P5, PT, R29, R23, PT ;  /* 0x000000171d00720c */ /* 0x000fca0003fa4070 */
[--C-:B------:R-:W-:Y:S02]  /*6700*/  @!P6 IMAD.IADD R27, R27, 0x1, -R29.reuse ;  /* 0x000000011b1be824 */ /* 0x100fe400078e0a1d */
[--C-:B------:R-:W-:Y:S01]  /*6710*/  @!P2 IMAD.IADD R24, R24, 0x1, -R29.reuse ;  /* 0x000000011818a824 */ /* 0x100fe200078e0a1d */
[----:B------:R-:W-:Y:S01]  /*6720*/  ISETP.GT.U32.AND P1, PT, R29, R21, PT ;  /* 0x000000151d00720c */ /* 0x000fe20003f24070 */
[--C-:B------:R-:W-:Y:S02]  /*6730*/  @!P3 IMAD.IADD R10, R10, 0x1, -R29.reuse ;  /* 0x000000010a0ab824 */ /* 0x100fe400078e0a1d */
[----:B------:R-:W-:Y:S02]  /*6740*/  @!P4 IMAD.IADD R18, R18, 0x1, -R29 ;  /* 0x000000011212c824 */ /* 0x000fe400078e0a1d */
[----:B------:R-:W-:-:S04]  /*6750*/  IMAD.MOV R2, RZ, RZ, -R2 ;  /* 0x000000ffff027224 */ /* 0x000fc800078e0a02 */
[----:B------:R-:W-:Y:S02]  /*6760*/  IMAD R5, R29, R2, R5 ;  /* 0x000000021d057224 */ /* 0x000fe400078e0205 */
[----:B------:R-:W-:-:S04]  /*6770*/  IMAD.HI.U32 R2, R0, R4, RZ ;  /* 0x0000000400027227 */ /* 0x000fc800078e00ff */
[----:B------:R-:W-:Y:S02]  /*6780*/  IMAD.MOV R2, RZ, RZ, -R2 ;  /* 0x000000ffff027224 */ /* 0x000fe400078e0a02 */
[--C-:B------:R-:W-:Y:S02]  /*6790*/  @!P5 IMAD.IADD R23, R23, 0x1, -R29.reuse ;  /* 0x000000011717d824 */ /* 0x100fe400078e0a1d */
[----:B------:R-:W-:Y:S02]  /*67a0*/  @!P1 IMAD.IADD R21, R21, 0x1, -R29 ;  /* 0x0000000115159824 */ /* 0x000fe400078e0a1d */
[----:B------:R-:W-:Y:S01]  /*67b0*/  IMAD R4, R29, R2, R4 ;  /* 0x000000021d047224 */ /* 0x000fe200078e0204 */
[----:B------:R0:W-:Y:S01]  /*67c0*/  STL [R1+0xfc], R27 ;  /* 0x0000fc1b01007387 */ /* 0x0001e20000100800 */
[----:B------:R-:W-:-:S03]  /*67d0*/  IMAD.HI.U32 R2, R0, R3, RZ ;  /* 0x0000000300027227 */ /* 0x000fc600078e00ff */
[----:B------:R1:W-:Y:S01]  /*67e0*/  STL [R1+0x108], R21 ;  /* 0x0001081501007387 */ /* 0x0003e20000100800 */
[----:B------:R-:W-:-:S03]  /*67f0*/  IMAD.MOV R2, RZ, RZ, -R2 ;  /* 0x000000ffff027224 */ /* 0x000fc600078e0a02 */
[----:B0-----:R-:W4:Y:S01]  /*6800*/  LDL.LU R27, [R1+0xbc] ;  /* 0x0000bc00011b7983 */ /* 0x001f220000300800 */
[----:B------:R-:W-:-:S03]  /*6810*/  IMAD R3, R29, R2, R3 ;  /* 0x000000021d037224 */ /* 0x000fc600078e0203 */
[----:B------:R-:W4:Y:S04]  /*6820*/  LDL.LU R19, [R1+0x24] ;  /* 0x0000240001137983 */ /* 0x000f280000300800 */
[----:B------:R-:W4:Y:S04]  /*6830*/  LDL.LU R20, [R1+0xa8] ;  /* 0x0000a80001147983 */ /* 0x000f280000300800 */
[----:B-1----:R-:W4:Y:S01]  /*6840*/  LDL.LU R21, [R1+0xb0] ;  /* 0x0000b00001157983 */ /* 0x002f220000300800 */
[C---:B---3--:R-:W-:Y:S02]  /*6850*/  ISETP.GT.U32.AND P6, PT, R29.reuse, R11, PT ;  /* 0x0000000b1d00720c */ /* 0x048fe40003fc4070 */
[----:B--2---:R-:W-:-:S02]  /*6860*/  ISETP.GT.U32.AND P2, PT, R29, R12, PT ;  /* 0x0000000c1d00720c */ /* 0x004fc40003f44070 */
[C---:B------:R-:W-:Y:S02]  /*6870*/  ISETP.GT.U32.AND P3, PT, R29.reuse, R13, PT ;  /* 0x0000000d1d00720c */ /* 0x040fe40003f64070 */
[----:B------:R-:W-:-:S07]  /*6880*/  ISETP.GT.U32.AND P4, PT, R29, R14, PT ;  /* 0x0000000e1d00720c */ /* 0x000fce0003f84070 */
[--C-:B------:R-:W-:Y:S01]  /*6890*/  @!P6 IMAD.IADD R11, R11, 0x1, -R29.reuse ;  /* 0x000000010b0be824 */ /* 0x100fe200078e0a1d */
[C---:B------:R-:W-:Y:S01]  /*68a0*/  ISETP.GT.U32.AND P6, PT, R29.reuse, R24, PT ;  /* 0x000000181d00720c */ /* 0x040fe20003fc4070 */
[--C-:B------:R-:W-:Y:S01]  /*68b0*/  @!P2 IMAD.IADD R12, R12, 0x1, -R29.reuse ;  /* 0x000000010c0ca824 */ /* 0x100fe200078e0a1d */
[----:B------:R-:W-:Y:S01]  /*68c0*/  ISETP.GT.U32.AND P2, PT, R29, R10, PT ;  /* 0x0000000a1d00720c */ /* 0x000fe20003f44070 */
[--C-:B------:R-:W-:Y:S01]  /*68d0*/  @!P3 IMAD.IADD R13, R13, 0x1, -R29.reuse ;  /* 0x000000010d0db824 */ /* 0x100fe200078e0a1d */
[C---:B------:R-:W-:Y:S01]  /*68e0*/  ISETP.GT.U32.AND P3, PT, R29.reuse, R18, PT ;  /* 0x000000121d00720c */ /* 0x040fe20003f64070 */
[----:B------:R-:W-:Y:S01]  /*68f0*/  @!P4 IMAD.IADD R14, R14, 0x1, -R29 ;  /* 0x000000010e0ec824 */ /* 0x000fe200078e0a1d */
[----:B------:R-:W-:-:S07]  /*6900*/  ISETP.GT.U32.AND P4, PT, R29, R23, PT ;  /* 0x000000171d00720c */ /* 0x000fce0003f84070 */
[--C-:B------:R-:W-:Y:S02]  /*6910*/  @!P6 IMAD.IADD R24, R24, 0x1, -R29.reuse ;  /* 0x000000011818e824 */ /* 0x100fe400078e0a1d */
[--C-:B------:R-:W-:Y:S02]  /*6920*/  @!P2 IMAD.IADD R10, R10, 0x1, -R29.reuse ;  /* 0x000000010a0aa824 */ /* 0x100fe400078e0a1d */
[--C-:B------:R-:W-:Y:S02]  /*6930*/  @!P3 IMAD.IADD R18, R18, 0x1, -R29.reuse ;  /* 0x000000011212b824 */ /* 0x100fe400078e0a1d */
[----:B------:R-:W-:Y:S01]  /*6940*/  @!P4 IMAD.IADD R23, R23, 0x1, -R29 ;  /* 0x000000011717c824 */ /* 0x000fe200078e0a1d */
[----:B------:R-:W-:Y:S02]  /*6950*/  IABS R2, R22 ;  /* 0x0000001600027213 */ /* 0x000fe40000000000 */
[----:B------:R-:W2:Y:S04]  /*6960*/  LDL.LU R22, [R1+0xb4] ;  /* 0x0000b40001167983 */ /* 0x000ea80000300800 */
[----:B------:R0:W-:Y:S04]  /*6970*/  STL [R1+0x34], R24 ;  /* 0x0000341801007387 */ /* 0x0001e80000100800 */
[----:B0-----:R-:W3:Y:S04]  /*6980*/  LDL.LU R24, [R1+0xac] ;  /* 0x0000ac0001187983 */ /* 0x001ee80000300800 */
[----:B------:R0:W-:Y:S04]  /*6990*/  STL [R1+0x30], R10 ;  /* 0x0000300a01007387 */ /* 0x0001e80000100800 */
[----:B------:R-:W2:Y:S04]  /*69a0*/  LDL.LU R8, [R1+0x90] ;  /* 0x0000900001087983 */ /* 0x000ea80000300800 */
[----:B------:R1:W-:Y:S04]  /*69b0*/  STL [R1+0xf0], R18 ;  /* 0x0000f01201007387 */ /* 0x0003e80000100800 */
[----:B------:R-:W3:Y:S04]  /*69c0*/  LDL.LU R9, [R1+0x98] ;  /* 0x0000980001097983 */ /* 0x000ee80000300800 */
[----:B------:R4:W-:Y:S04]  /*69d0*/  STL [R1+0xec], R23 ;  /* 0x0000ec1701007387 */ /* 0x0009e80000100800 */
[----:B0-----:R-:W3:Y:S01]  /*69e0*/  LDL.LU R10, [R1+0xa0] ;  /* 0x0000a000010a7983 */ /* 0x001ee20000300800 */
[----:B------:R-:W-:-:S02]  /*69f0*/  ISETP.GT.U32.AND P1, PT, R29, R26, PT ;  /* 0x0000001a1d00720c */ /* 0x000fc40003f24070 */
[C---:B------:R-:W-:Y:S01]  /*6a00*/  ISETP.GT.U32.AND P0, PT, R29.reuse, R25, PT ;  /* 0x000000191d00720c */ /* 0x040fe20003f04070 */
[----:B-1----:R-:W3:Y:S01]  /*6a10*/  LDL.LU R18, [R1+0xa4] ;  /* 0x0000a40001127983 */ /* 0x002ee20000300800 */
[----:B------:R-:W-:-:S09]  /*6a20*/  ISETP.GT.U32.AND P5, PT, R29, R15, PT ;  /* 0x0000000f1d00720c */ /* 0x000fd20003fa4070 */
[--C-:B------:R-:W-:Y:S01]  /*6a30*/  @!P1 IMAD.IADD R26, R26, 0x1, -R29.reuse ;  /* 0x000000011a1a9824 */ /* 0x100fe200078e0a1d */
[----:B------:R-:W-:Y:S01]  /*6a40*/  ISETP.GT.U32.AND P1, PT, R29, R17, PT ;  /* 0x000000111d00720c */ /* 0x000fe20003f24070 */
[--C-:B------:R-:W-:Y:S01]  /*6a50*/  @!P0 IMAD.IADD R25, R25, 0x1, -R29.reuse ;  /* 0x0000000119198824 */ /* 0x100fe200078e0a1d */
[----:B------:R-:W-:Y:S01]  /*6a60*/  ISETP.GT.U32.AND P0, PT, R29, R16, PT ;  /* 0x000000101d00720c */ /* 0x000fe20003f04070 */
[----:B------:R-:W-:-:S03]  /*6a70*/  @!P5 IMAD.IADD R15, R15, 0x1, -R29 ;  /* 0x000000010f0fd824 */ /* 0x000fc600078e0a1d */
[C---:B------:R-:W-:Y:S02]  /*6a80*/  ISETP.GT.U32.AND P5, PT, R29.reuse, R25, PT ;  /* 0x000000191d00720c */ /* 0x040fe40003fa4070 */
[----:B------:R-:W-:-:S05]  /*6a90*/  ISETP.GT.U32.AND P2, PT, R29, R12, PT ;  /* 0x0000000c1d00720c */ /* 0x000fca0003f44070 */
[--C-:B------:R-:W-:Y:S01]  /*6aa0*/  @!P1 IMAD.IADD R17, R17, 0x1, -R29.reuse ;  /* 0x0000000111119824 */ /* 0x100fe200078e0a1d */
[C---:B------:R-:W-:Y:S01]  /*6ab0*/  ISETP.GT.U32.AND P1, PT, R29.reuse, R11, PT ;  /* 0x0000000b1d00720c */ /* 0x040fe20003f24070 */
[--C-:B------:R-:W-:Y:S01]  /*6ac0*/  @!P0 IMAD.IADD R16, R16, 0x1, -R29.reuse ;  /* 0x0000000110108824 */ /* 0x100fe200078e0a1d */
[C---:B------:R-:W-:Y:S02]  /*6ad0*/  ISETP.GT.U32.AND P0, PT, R29.reuse, R26, PT ;  /* 0x0000001a1d00720c */ /* 0x040fe40003f04070 */
[----:B------:R-:W-:Y:S01]  /*6ae0*/  ISETP.GT.U32.AND P6, PT, R29, R17, PT ;  /* 0x000000111d00720c */ /* 0x000fe20003fc4070 */
[--C-:B------:R-:W-:Y:S01]  /*6af0*/  @!P5 IMAD.IADD R25, R25, 0x1, -R29.reuse ;  /* 0x000000011919d824 */ /* 0x100fe200078e0a1d */
[C---:B------:R-:W-:Y:S01]  /*6b00*/  ISETP.GT.U32.AND P3, PT, R29.reuse, R13, PT ;  /* 0x0000000d1d00720c */ /* 0x040fe20003f64070 */
[--C-:B------:R-:W-:Y:S01]  /*6b10*/  @!P2 IMAD.IADD R12, R12, 0x1, -R29.reuse ;  /* 0x000000010c0ca824 */ /* 0x100fe200078e0a1d */
[----:B----4-:R-:W-:Y:S02]  /*6b20*/  ISETP.GT.U32.AND P2, PT, R29, R19, PT ;  /* 0x000000131d00720c */ /* 0x010fe40003f44070 */
[----:B------:R0:W-:Y:S03]  /*6b30*/  STL [R1+0x2c], R25 ;  /* 0x00002c1901007387 */ /* 0x0001e60000100800 */
[--C-:B------:R-:W-:Y:S01]  /*6b40*/  @!P1 IMAD.IADD R11, R11, 0x1, -R29.reuse ;  /* 0x000000010b0b9824 */ /* 0x100fe200078e0a1d */
[----:B------:R-:W-:Y:S01]  /*6b50*/  ISETP.GT.U32.AND P1, PT, R29, R27, PT ;  /* 0x0000001b1d00720c */ /* 0x000fe20003f24070 */
[--C-:B------:R-:W-:Y:S01]  /*6b60*/  @!P0 IMAD.IADD R26, R26, 0x1, -R29.reuse ;  /* 0x000000011a1a8824 */ /* 0x100fe200078e0a1d */
[----:B------:R-:W4:Y:S04]  /*6b70*/  LDL.LU R23, [R1+0x9c] ;  /* 0x00009c0001177983 */ /* 0x000f280000300800 */
[----:B0-----:R-:W4:Y:S04]  /*6b80*/  LDL.LU R25, [R1+0x94] ;  /* 0x0000940001197983 */ /* 0x001f280000300800 */
[----:B------:R0:W-:Y:S01]  /*6b90*/  STL [R1+0xcc], R26 ;  /* 0x0000cc1a01007387 */ /* 0x0001e20000100800 */
[----:B------:R-:W-:-:S02]  /*6ba0*/  @!P6 IMAD.IADD R17, R17, 0x1, -R29 ;  /* 0x000000011111e824 */ /* 0x000fc400078e0a1d */
[--C-:B------:R-:W-:Y:S01]  /*6bb0*/  @!P3 IMAD.IADD R13, R13, 0x1, -R29.reuse ;  /* 0x000000010d0db824 */ /* 0x100fe200078e0a1d */
[C---:B------:R-:W-:Y:S01]  /*6bc0*/  ISETP.GT.U32.AND P3, PT, R29.reuse, R20, PT ;  /* 0x000000141d00720c */ /* 0x040fe20003f64070 */
[----:B0-----:R-:W4:Y:S01]  /*6bd0*/  LDL.LU R26, [R1+0x80] ;  /* 0x00008000011a7983 */ /* 0x001f220000300800 */
[----:B------:R-:W-:Y:S01]  /*6be0*/  ISETP.GT.U32.AND P4, PT, R29, R14, PT ;  /* 0x0000000e1d00720c */ /* 0x000fe20003f84070 */
[--C-:B------:R-:W-:Y:S01]  /*6bf0*/  @!P1 IMAD.IADD R27, R27, 0x1, -R29.reuse ;  /* 0x000000011b1b9824 */ /* 0x100fe200078e0a1d */
[----:B------:R-:W-:Y:S01]  /*6c00*/  ISETP.GT.U32.AND P5, PT, R29, R15, PT ;  /* 0x0000000f1d00720c */ /* 0x000fe20003fa4070 */
[----:B------:R-:W-:Y:S01]  /*6c10*/  @!P2 IMAD.IADD R19, R19, 0x1, -R29 ;  /* 0x000000011313a824 */ /* 0x000fe200078e0a1d */
[----:B------:R-:W-:-:S07]  /*6c20*/  ISETP.GT.U32.AND P0, PT, R29, R16, PT ;  /* 0x000000101d00720c */ /* 0x000fce0003f04070 */
[--C-:B------:R-:W-:Y:S01]  /*6c30*/  @!P3 IMAD.IADD R20, R20, 0x1, -R29.reuse ;  /* 0x000000011414b824 */ /* 0x100fe200078e0a1d */
[----:B------:R0:W-:Y:S01]  /*6c40*/  STL [R1+0xe4], R11 ;  /* 0x0000e40b01007387 */ /* 0x0001e20000100800 */
[--C-:B------:R-:W-:Y:S02]  /*6c50*/  @!P4 IMAD.IADD R14, R14, 0x1, -R29.reuse ;  /* 0x000000010e0ec824 */ /* 0x100fe400078e0a1d */
[--C-:B------:R-:W-:Y:S01]  /*6c60*/  @!P5 IMAD.IADD R15, R15, 0x1, -R29.reuse ;  /* 0x000000010f0fd824 */ /* 0x100fe200078e0a1d */
[----:B------:R1:W-:Y:S01]  /*6c70*/  STL [R1+0xe8], R12 ;  /* 0x0000e80c01007387 */ /* 0x0003e20000100800 */
[----:B------:R-:W-:-:S03]  /*6c80*/  @!P0 IMAD.IADD R16, R16, 0x1, -R29 ;  /* 0x0000000110108824 */ /* 0x000fc600078e0a1d */
[----:B------:R0:W-:Y:S04]  /*6c90*/  STL [R1+0xd4], R13 ;  /* 0x0000d40d01007387 */ /* 0x0001e80000100800 */
[----:B------:R1:W-:Y:S04]  /*6ca0*/  STL [R1+0x28], R14 ;  /* 0x0000280e01007387 */ /* 0x0003e80000100800 */
[----:B------:R1:W-:Y:S04]  /*6cb0*/  STL [R1+0xb8], R15 ;  /* 0x0000b80f01007387 */ /* 0x0003e80000100800 */
[----:B0-----:R-:W4:Y:S04]  /*6cc0*/  LDL.LU R11, [R1+0x88] ;  /* 0x00008800010b7983 */ /* 0x001f280000300800 */
[----:B------:R-:W-:Y:S04]  /*6cd0*/  STL [R1+0xc0], R16 ;  /* 0x0000c01001007387 */ /* 0x000fe80000100800 */
[----:B-1----:R-:W4:Y:S04]  /*6ce0*/  LDL.LU R12, [R1+0x8c] ;  /* 0x00008c00010c7983 */ /* 0x002f280000300800 */
[----:B------:R-:W4:Y:S04]  /*6cf0*/  LDL.LU R13, [R1+0x84] ;  /* 0x00008400010d7983 */ /* 0x000f280000300800 */
[----:B------:R-:W-:Y:S04]  /*6d00*/  STL [R1+0xc4], R17 ;  /* 0x0000c41101007387 */ /* 0x000fe80000100800 */
[----:B------:R-:W4:Y:S04]  /*6d10*/  LDL.LU R14, [R1+0x70] ;  /* 0x00007000010e7983 */ /* 0x000f280000300800 */
[----:B------:R-:W4:Y:S01]  /*6d20*/  LDL.LU R15, [R1+0x78] ;  /* 0x00007800010f7983 */ /* 0x000f220000300800 */
[----:B--2---:R-:W-:-:S02]  /*6d30*/  ISETP.GT.U32.AND P6, PT, R29, R8, PT ;  /* 0x000000081d00720c */ /* 0x004fc40003fc4070 */
[C---:B---3--:R-:W-:Y:S02]  /*6d40*/  ISETP.GT.U32.AND P1, PT, R29.reuse, R9, PT ;  /* 0x000000091d00720c */ /* 0x048fe40003f24070 */
[----:B------:R-:W-:-:S09]  /*6d50*/  ISETP.GT.U32.AND P2, PT, R29, R10, PT ;  /* 0x0000000a1d00720c */ /* 0x000fd20003f44070 */
[--C-:B------:R-:W-:Y:S01]  /*6d60*/  @!P6 IMAD.IADD R8, R8, 0x1, -R29.reuse ;  /* 0x000000010808e824 */ /* 0x100fe200078e0a1d */
[----:B------:R-:W-:Y:S01]  /*6d70*/  ISETP.GT.U32.AND P6, PT, R29, R27, PT ;  /* 0x0000001b1d00720c */ /* 0x000fe20003fc4070 */
[--C-:B------:R-:W-:Y:S01]  /*6d80*/  @!P1 IMAD.IADD R9, R9, 0x1, -R29.reuse ;  /* 0x0000000109099824 */ /* 0x100fe200078e0a1d */
[C---:B------:R-:W-:Y:S01]  /*6d90*/  ISETP.GT.U32.AND P1, PT, R29.reuse, R19, PT ;  /* 0x000000131d00720c */ /* 0x040fe20003f24070 */
[----:B------:R-:W-:Y:S01]  /*6da0*/  @!P2 IMAD.IADD R10, R10, 0x1, -R29 ;  /* 0x000000010a0aa824 */ /* 0x000fe200078e0a1d */
[----:B------:R-:W-:-:S09]  /*6db0*/  ISETP.GT.U32.AND P2, PT, R29, R20, PT ;  /* 0x000000141d00720c */ /* 0x000fd20003f44070 */
[--C-:B------:R-:W-:Y:S02]  /*6dc0*/  @!P6 IMAD.IADD R27, R27, 0x1, -R29.reuse ;  /* 0x000000011b1be824 */ /* 0x100fe400078e0a1d */
[----:B------:R-:W-:-:S03]  /*6dd0*/  @!P1 IMAD.IADD R19, R19, 0x1, -R29 ;  /* 0x0000000113139824 */ /* 0x000fc600078e0a1d */
[----:B------:R0:W-:Y:S01]  /*6de0*/  STL [R1+0xbc], R27 ;  /* 0x0000bc1b01007387 */ /* 0x0001e20000100800 */
[----:B------:R-:W-:-:S03]  /*6df0*/  @!P2 IMAD.IADD R20, R20, 0x1, -R29 ;  /* 0x000000011414a824 */ /* 0x000fc600078e0a1d */
[----:B0-----:R-:W2:Y:S04]  /*6e00*/  LDL.LU R27, [R1+0x7c] ;  /* 0x00007c00011b7983 */ /* 0x001ea80000300800 */
[----:B------:R-:W3:Y:S04]  /*6e10*/  LDL.LU R16, [R1+0x1bc] ;  /* 0x0001bc0001107983 */ /* 0x000ee80000300800 */
[----:B------:R0:W-:Y:S04]  /*6e20*/  STL [R1+0x24], R19 ;  /* 0x0000241301007387 */ /* 0x0001e80000100800 */
[----:B------:R-:W2:Y:S04]  /*6e30*/  LDL.LU R17, [R1+0x1a4] ;  /* 0x0001a40001117983 */ /* 0x000ea80000300800 */
[----:B------:R1:W-:Y:S04]  /*6e40*/  STL [R1+0xa8], R20 ;  /* 0x0000a81401007387 */ /* 0x0003e80000100800 */
[----:B0-----:R-:W2:Y:S04]  /*6e50*/  LDL.LU R19, [R1+0x74] ;  /* 0x0000740001137983 */ /* 0x001ea80000300800 */
[----:B-1----:R-:W2:Y:S01]  /*6e60*/  LDL.LU R20, [R1+0x6c] ;  /* 0x00006c0001147983 */ /* 0x002ea20000300800 */
[----:B------:R-:W-:-:S02]  /*6e70*/  ISETP.GT.U32.AND P0, PT, R29, R24, PT ;  /* 0x000000181d00720c */ /* 0x000fc40003f04070 */
[C---:B------:R-:W-:Y:S02]  /*6e80*/  ISETP.GT.U32.AND P4, PT, R29.reuse, R21, PT ;  /* 0x000000151d00720c */ /* 0x040fe40003f84070 */
[C---:B------:R-:W-:Y:S02]  /*6e90*/  ISETP.GT.U32.AND P5, PT, R29.reuse, R22, PT ;  /* 0x000000161d00720c */ /* 0x040fe40003fa4070 */
[----:B------:R-:W-:-:S07]  /*6ea0*/  ISETP.GT.U32.AND P3, PT, R29, R18, PT ;  /* 0x000000121d00720c */ /* 0x000fce0003f64070 */
[--C-:B------:R-:W-:Y:S01]  /*6eb0*/  @!P0 IMAD.IADD R24, R24, 0x1, -R29.reuse ;  /* 0x0000000118188824 */ /* 0x100fe200078e0a1d */
[----:B----4-:R-:W-:Y:S01]  /*6ec0*/  ISETP.GT.U32.AND P0, PT, R29, R26, PT ;  /* 0x0000001a1d00720c */ /* 0x010fe20003f04070 */
[--C-:B------:R-:W-:Y:S01]  /*6ed0*/  @!P4 IMAD.IADD R21, R21, 0x1, -R29.reuse ;  /* 0x000000011515c824 */ /* 0x100fe200078e0a1d */
[C---:B------:R-:W-:Y:S01]  /*6ee0*/  ISETP.GT.U32.AND P4, PT, R29.reuse, R23, PT ;  /* 0x000000171d00720c */ /* 0x040fe20003f84070 */
[--C-:B------:R-:W-:Y:S01]  /*6ef0*/  @!P5 IMAD.IADD R22, R22, 0x1, -R29.reuse ;  /* 0x000000011616d824 */ /* 0x100fe200078e0a1d */
[C---:B------:R-:W-:Y:S01]  /*6f00*/  ISETP.GT.U32.AND P5, PT, R29.reuse, R25, PT ;  /* 0x000000191d00720c */ /* 0x040fe20003fa4070 */
[----:B------:R-:W-:Y:S01]  /*6f10*/  @!P3 IMAD.IADD R18, R18, 0x1, -R29 ;  /* 0x000000011212b824 */ /* 0x000fe200078e0a1d */
[C---:B------:R-:W-:Y:S02]  /*6f20*/  ISETP.GT.U32.AND P3, PT, R29.reuse, R21, PT ;  /* 0x000000151d00720c */ /* 0x040fe40003f64070 */
[----:B------:R-:W-:-:S05]  /*6f30*/  ISETP.GT.U32.AND P1, PT, R29, R9, PT ;  /* 0x000000091d00720c */ /* 0x000fca0003f24070 */
[--C-:B------:R-:W-:Y:S01]  /*6f40*/  @!P0 IMAD.IADD R26, R26, 0x1, -R29.reuse ;  /* 0x000000011a1a8824 */ /* 0x100fe200078e0a1d */
[----:B------:R-:W-:Y:S01]  /*6f50*/  ISETP.GT.U32.AND P0, PT, R29, R8, PT ;  /* 0x000000081d00720c */ /* 0x000fe20003f04070 */
[--C-:B------:R-:W-:Y:S01]  /*6f60*/  @!P4 IMAD.IADD R23, R23, 0x1, -R29.reuse ;  /* 0x000000011717c824 */ /* 0x100fe200078e0a1d */
[----:B------:R-:W-:Y:S01]  /*6f70*/  ISETP.GT.U32.AND P4, PT, R29, R22, PT ;  /* 0x000000161d00720c */ /* 0x000fe20003f84070 */
[--C-:B------:R-:W-:Y:S01]  /*6f80*/  @!P5 IMAD.IADD R25, R25, 0x1, -R29.reuse ;  /* 0x000000011919d824 */ /* 0x100fe200078e0a1d */
[C---:B------:R-:W-:Y:S02]  /*6f90*/  ISETP.GT.U32.AND P5, PT, R29.reuse, R24, PT ;  /* 0x000000181d00720c */ /* 0x040fe40003fa4070 */
[----:B------:R-:W-:Y:S01]  /*6fa0*/  ISETP.GT.U32.AND P2, PT, R29, R10, PT ;  /* 0x0000000a1d00720c */ /* 0x000fe20003f44070 */
[--C-:B------:R-:W-:Y:S01]  /*6fb0*/  @!P3 IMAD.IADD R21, R21, 0x1, -R29.reuse ;  /* 0x000000011515b824 */ /* 0x100fe200078e0a1d */
[----:B------:R-:W-:Y:S01]  /*6fc0*/  ISETP.GT.U32.AND P6, PT, R29, R26, PT ;  /* 0x0000001a1d00720c */ /* 0x000fe20003fc4070 */
[----:B------:R-:W-:-:S04]  /*6fd0*/  @!P1 IMAD.IADD R9, R9, 0x1, -R29 ;  /* 0x0000000109099824 */ /* 0x000fc800078e0a1d */
[--C-:B------:R-:W-:Y:S01]  /*6fe0*/  @!P0 IMAD.IADD R8, R8, 0x1, -R29.reuse ;  /* 0x0000000108088824 */ /* 0x100fe200078e0a1d */
[C---:B------:R-:W-:Y:S01]  /*6ff0*/  ISETP.GT.U32.AND P0, PT, R29.reuse, R11, PT ;  /* 0x0000000b1d00720c */ /* 0x040fe20003f04070 */
[--C-:B------:R-:W-:Y:S01]  /*7000*/  @!P4 IMAD.IADD R22, R22, 0x1, -R29.reuse ;  /* 0x000000011616c824 */ /* 0x100fe200078e0a1d */
[----:B------:R0:W-:Y:S01]  /*7010*/  STL [R1+0xb0], R21 ;  /* 0x0000b01501007387 */ /* 0x0001e20000100800 */
[C---:B------:R-:W-:Y:S02]  /*7020*/  ISETP.GT.U32.AND P1, PT, R29.reuse, R12, PT ;  /* 0x0000000c1d00720c */ /* 0x040fe40003f24070 */
[C---:B------:R-:W-:Y:S01]  /*7030*/  ISETP.GT.U32.AND P3, PT, R29.reuse, R18, PT ;  /* 0x000000121d00720c */ /* 0x040fe20003f64070 */
[--C-:B------:R-:W-:Y:S01]  /*7040*/  @!P5 IMAD.IADD R24, R24, 0x1, -R29.reuse ;  /* 0x000000011818d824 */ /* 0x100fe200078e0a1d */
[----:B0-----:R-:W4:Y:S04]  /*7050*/  LDL.LU R21, [R1+0x174] ;  /* 0x0001740001157983 */ /* 0x001f280000300800 */
[----:B------:R0:W-:Y:S01]  /*7060*/  STL [R1+0xb4], R22 ;  /* 0x0000b41601007387 */ /* 0x0001e20000100800 */
[--C-:B------:R-:W-:Y:S01]  /*7070*/  @!P2 IMAD.IADD R10, R10, 0x1, -R29.reuse ;  /* 0x000000010a0aa824 */ /* 0x100fe200078e0a1d */
[C---:B------:R-:W-:Y:S01]  /*7080*/  ISETP.GT.U32.AND P2, PT, R29.reuse, R13, PT ;  /* 0x0000000d1d00720c */ /* 0x040fe20003f44070 */
[--C-:B------:R-:W-:Y:S01]  /*7090*/  @!P6 IMAD.IADD R26, R26, 0x1, -R29.reuse ;  /* 0x000000011a1ae824 */ /* 0x100fe200078e0a1d */
[----:B------:R-:W-:Y:S01]  /*70a0*/  ISETP.GT.U32.AND P4, PT, R29, R23, PT ;  /* 0x000000171d00720c */ /* 0x000fe20003f84070 */
[----:B0-----:R-:W4:Y:S01]  /*70b0*/  LDL.LU R22, [R1+0x17c] ;  /* 0x00017c0001167983 */ /* 0x001f220000300800 */
[--C-:B------:R-:W-:Y:S01]  /*70c0*/  @!P0 IMAD.IADD R11, R11, 0x1, -R29.reuse ;  /* 0x000000010b0b8824 */ /* 0x100fe200078e0a1d */
[C---:B------:R-:W-:Y:S01]  /*70d0*/  ISETP.GT.U32.AND P5, PT, R29.reuse, R25, PT ;  /* 0x000000191d00720c */ /* 0x040fe20003fa4070 */
[--C-:B------:R-:W-:Y:S01]  /*70e0*/  @!P1 IMAD.IADD R12, R12, 0x1, -R29.reuse ;  /* 0x000000010c0c9824 */ /* 0x100fe200078e0a1d */
[----:B------:R0:W-:Y:S01]  /*70f0*/  STL [R1+0xac], R24 ;  /* 0x0000ac1801007387 */ /* 0x0001e20000100800 */
[----:B------:R-:W-:Y:S01]  /*7100*/  @!P3 IMAD.IADD R18, R18, 0x1, -R29 ;  /* 0x000000011212b824 */ /* 0x000fe200078e0a1d */
[----:B------:R-:W-:-:S02]  /*7110*/  ISETP.GT.U32.AND P3, PT, R29, R14, PT ;  /* 0x0000000e1d00720c */ /* 0x000fc40003f64070 */
[----:B0-----:R-:W4:Y:S02]  /*7120*/  LDL.LU R24, [R1+0x170] ;  /* 0x0001700001187983 */ /* 0x001f240000300800 */
[--C-:B------:R-:W-:Y:S02]  /*7130*/  @!P2 IMAD.IADD R13, R13, 0x1, -R29.reuse ;  /* 0x000000010d0da824 */ /* 0x100fe400078e0a1d */
[--C-:B------:R-:W-:Y:S01]  /*7140*/  @!P4 IMAD.IADD R23, R23, 0x1, -R29.reuse ;  /* 0x000000011717c824 */ /* 0x100fe200078e0a1d */
[----:B------:R-:W-:Y:S02]  /*7150*/  STL [R1+0x90], R8 ;  /* 0x0000900801007387 */ /* 0x000fe40000100800 */
[----:B------:R-:W-:Y:S02]  /*7160*/  @!P5 IMAD.IADD R25, R25, 0x1, -R29 ;  /* 0x000000011919d824 */ /* 0x000fe400078e0a1d */
[----:B------:R-:W-:Y:S04]  /*7170*/  STL [R1+0x98], R9 ;  /* 0x0000980901007387 */ /* 0x000fe80000100800 */
[----:B------:R-:W-:Y:S01]  /*7180*/  STL [R1+0xa0], R10 ;  /* 0x0000a00a01007387 */ /* 0x000fe20000100800 */
[----:B------:R-:W-:-:S03]  /*7190*/  IMAD.HI.U32 R7, R0, R2, RZ ;  /* 0x0000000200077227 */ /* 0x000fc600078e00ff */
[----:B------:R0:W-:Y:S01]  /*71a0*/  STL [R1+0xa4], R18 ;  /* 0x0000a41201007387 */ /* 0x0001e20000100800 */
[----:B------:R-:W-:-:S03]  /*71b0*/  @!P3 IMAD.IADD R14, R14, 0x1, -R29 ;  /* 0x000000010e0eb824 */ /* 0x000fc600078e0a1d */
[----:B------:R-:W-:Y:S01]  /*71c0*/  STL [R1+0x9c], R23 ;  /* 0x00009c1701007387 */ /* 0x000fe20000100800 */
[----:B------:R-:W-:-:S03]  /*71d0*/  IMAD.MOV R7, RZ, RZ, -R7 ;  /* 0x000000ffff077224 */ /* 0x000fc600078e0a07 */
[----:B0-----:R-:W4:Y:S04]  /*71e0*/  LDL R18, [R1+0x23f4] ;  /* 0x0023f40001127983 */ /* 0x001f280000100800 */
[----:B------:R-:W-:Y:S04]  /*71f0*/  STL [R1+0x94], R25 ;  /* 0x0000941901007387 */ /* 0x000fe80000100800 */
[----:B------:R0:W-:Y:S01]  /*7200*/  STL [R1+0x80], R26 ;  /* 0x0000801a01007387 */ /* 0x0001e20000100800 */
[----:B------:R-:W-:-:S03]  /*7210*/  IMAD R2, R29, R7, R2 ;  /* 0x000000071d027224 */ /* 0x000fc600078e0202 */
[----:B0-----:R-:W4:Y:S04]  /*7220*/  LDL.LU R26, [R1+0x128] ;  /* 0x00012800011a7983 */ /* 0x001f280000300800 */
[----:B------:R-:W4:Y:S04]  /*7230*/  LDL.LU R25, [R1+0x138] ;  /* 0x0001380001197983 */ /* 0x000f280000300800 */
[----:B------:R-:W4:Y:S04]  /*7240*/  LDL.LU R23, [R1+0x140] ;  /* 0x0001400001177983 */ /* 0x000f280000300800 */
[----:B------:R-:W4:Y:S04]  /*7250*/  LDL.LU R28, [R1+0x158] ;  /* 0x00015800011c7983 */ /* 0x000f280000300800 */
[----:B------:R-:W4:Y:S04]  /*7260*/  LDL.LU R7, [R1+0x13c] ;  /* 0x00013c0001077983 */ /* 0x000f280000300800 */
[----:B------:R-:W4:Y:S01]  /*7270*/  LDL.LU R8, [R1+0x12c] ;  /* 0x00012c0001087983 */ /* 0x000f220000300800 */
[----:B---3--:R-:W-:-:S02]  /*7280*/  ISETP.GT.U32.AND P6, PT, R29, R16, PT ;  /* 0x000000101d00720c */ /* 0x008fc40003fc4070 */
[C---:B--2---:R-:W-:Y:S02]  /*7290*/  ISETP.GT.U32.AND P0, PT, R29.reuse, R17, PT ;  /* 0x000000111d00720c */ /* 0x044fe40003f04070 */
[----:B------:R-:W-:-:S09]  /*72a0*/  ISETP.GT.U32.AND P1, PT, R29, R19, PT ;  /* 0x000000131d00720c */ /* 0x000fd20003f24070 */
[--C-:B------:R-:W-:Y:S01]  /*72b0*/  @!P6 IMAD.IADD R16, R16, 0x1, -R29.reuse ;  /* 0x000000011010e824 */ /* 0x100fe200078e0a1d */
[C---:B------:R-:W-:Y:S02]  /*72c0*/  ISETP.GT.U32.AND P6, PT, R29.reuse, R11, PT ;  /* 0x0000000b1d00720c */ /* 0x040fe40003fc4070 */
[----:B------:R-:W-:Y:S01]  /*72d0*/  ISETP.GT.U32.AND P2, PT, R29, R20, PT ;  /* 0x000000141d00720c */ /* 0x000fe20003f44070 */
[--C-:B------:R-:W-:Y:S01]  /*72e0*/  @!P0 IMAD.IADD R17, R17, 0x1, -R29.reuse ;  /* 0x0000000111118824 */ /* 0x100fe200078e0a1d */
[----:B------:R-:W-:Y:S01]  /*72f0*/  ISETP.GT.U32.AND P0, PT, R29, R12, PT ;  /* 0x0000000c1d00720c */ /* 0x000fe20003f04070 */
[----:B------:R-:W-:Y:S01]  /*7300*/  @!P1 IMAD.IADD R19, R19, 0x1, -R29 ;  /* 0x0000000113139824 */ /* 0x000fe200078e0a1d */
[----:B------:R-:W-:-:S07]  /*7310*/  ISETP.GT.U32.AND P1, PT, R29, R13, PT ;  /* 0x0000000d1d00720c */ /* 0x000fce0003f24070 */
[--C-:B------:R-:W-:Y:S02]  /*7320*/  @!P6 IMAD.IADD R11, R11, 0x1, -R29.reuse ;  /* 0x000000010b0be824 */ /* 0x100fe400078e0a1d */
[--C-:B------:R-:W-:Y:S01]  /*7330*/  @!P2 IMAD.IADD R20, R20, 0x1, -R29.reuse ;  /* 0x000000011414a824 */ /* 0x100fe200078e0a1d */
[----:B------:R-:W-:Y:S01]  /*7340*/  ISETP.GT.U32.AND P2, PT, R29, R14, PT ;  /* 0x0000000e1d00720c */ /* 0x000fe20003f44070 */
[--C-:B------:R-:W-:Y:S01]  /*7350*/  @!P0 IMAD.IADD R12, R12, 0x1, -R29.reuse ;  /* 0x000000010c0c8824 */ /* 0x100fe200078e0a1d */
[----:B------:R0:W-:Y:S04]  /*7360*/  STL [R1+0x88], R11 ;  /* 0x0000880b01007387 */ /* 0x0001e80000100800 */
[----:B------:R-:W2:Y:S01]  /*7370*/  LDL.LU R9, [R1+0x104] ;  /* 0x0001040001097983 */ /* 0x000ea20000300800 */
[----:B------:R-:W-:-:S03]  /*7380*/  @!P1 IMAD.IADD R13, R13, 0x1, -R29 ;  /* 0x000000010d0d9824 */ /* 0x000fc600078e0a1d */
[----:B------:R1:W-:Y:S04]  /*7390*/  STL [R1+0x8c], R12 ;  /* 0x00008c0c01007387 */ /* 0x0003e80000100800 */
[----:B------:R3:W-:Y:S01]  /*73a0*/  STL [R1+0x84], R13 ;  /* 0x0000840d01007387 */ /* 0x0007e20000100800 */
[----:B------:R-:W-:-:S03]  /*73b0*/  @!P2 IMAD.IADD R14, R14, 0x1, -R29 ;  /* 0x000000010e0ea824 */ /* 0x000fc600078e0a1d */
[----:B------:R-:W2:Y:S04]  /*73c0*/  LDL.LU R10, [R1+0x110] ;  /* 0x00011000010a7983 */ /* 0x000ea80000300800 */
[----:B0-----:R-:W2:Y:S04]  /*73d0*/  LDL.LU R11, [R1+0x114] ;  /* 0x00011400010b7983 */ /* 0x001ea80000300800 */
[----:B------:R0:W-:Y:S04]  /*73e0*/  STL [R1+0x70], R14 ;  /* 0x0000700e01007387 */ /* 0x0001e80000100800 */
[----:B-1----:R-:W2:Y:S01]  /*73f0*/  LDL.LU R12, [R1+0x10c] ;  /* 0x00010c00010c7983 */ /* 0x002ea20000300800 */
[----:B------:R-:W-:-:S02]  /*7400*/  ISETP.GT.U32.AND P4, PT, R29, R15, PT ;  /* 0x0000000f1d00720c */ /* 0x000fc40003f84070 */
[C---:B------:R-:W-:Y:S01]  /*7410*/  ISETP.GT.U32.AND P5, PT, R29.reuse, R27, PT ;  /* 0x0000001b1d00720c */ /* 0x040fe20003fa4070 */
[----:B---3--:R-:W3:Y:S01]  /*7420*/  LDL.LU R13, [R1+0xc8] ;  /* 0x0000c800010d7983 */ /* 0x008ee20000300800 */
[----:B----4-:R-:W-:-:S09]  /*7430*/  ISETP.GT.U32.AND P3, PT, R29, R21, PT ;  /* 0x000000151d00720c */ /* 0x010fd20003f64070 */
[--C-:B------:R-:W-:Y:S02]  /*7440*/  @!P4 IMAD.IADD R15, R15, 0x1, -R29.reuse ;  /* 0x000000010f0fc824 */ /* 0x100fe400078e0a1d */
[--C-:B------:R-:W-:Y:S01]  /*7450*/  @!P5 IMAD.IADD R27, R27, 0x1, -R29.reuse ;  /* 0x000000011b1bd824 */ /* 0x100fe200078e0a1d */
[----:B------:R-:W-:Y:S01]  /*7460*/  ISETP.GT.U32.AND P4, PT, R29, R22, PT ;  /* 0x000000161d00720c */ /* 0x000fe20003f84070 */
[----:B------:R-:W-:Y:S01]  /*7470*/  @!P3 IMAD.IADD R21, R21, 0x1, -R29 ;  /* 0x000000011515b824 */ /* 0x000fe200078e0a1d */
[C---:B------:R-:W-:Y:S02]  /*7480*/  ISETP.GT.U32.AND P3, PT, R29.reuse, R15, PT ;  /* 0x0000000f1d00720c */ /* 0x040fe40003f64070 */
[C---:B------:R-:W-:Y:S02]  /*7490*/  ISETP.GT.U32.AND P6, PT, R29.reuse, R16, PT ;  /* 0x000000101d00720c */ /* 0x040fe40003fc4070 */
[----:B------:R-:W-:-:S07]  /*74a0*/  ISETP.GT.U32.AND P5, PT, R29, R24, PT ;  /* 0x000000181d00720c */ /* 0x000fce0003fa4070 */
[--C-:B------:R-:W-:Y:S01]  /*74b0*/  @!P4 IMAD.IADD R22, R22, 0x1, -R29.reuse ;  /* 0x000000011616c824 */ /* 0x100fe200078e0a1d */
[C---:B------:R-:W-:Y:S02]  /*74c0*/  ISETP.GT.U32.AND P4, PT, R29.reuse, R27, PT ;  /* 0x0000001b1d00720c */ /* 0x040fe40003f84070 */
[C---:B------:R-:W-:Y:S02]  /*74d0*/  ISETP.GT.U32.AND P0, PT, R29.reuse, R17, PT ;  /* 0x000000111d00720c */ /* 0x040fe40003f04070 */
[----:B------:R-:W-:Y:S01]  /*74e0*/  ISETP.GT.U32.AND P1, PT, R29, R19, PT ;  /* 0x000000131d00720c */ /* 0x000fe20003f24070 */
[--C-:B------:R-:W-:Y:S02]  /*74f0*/  @!P3 IMAD.IADD R15, R15, 0x1, -R29.reuse ;  /* 0x000000010f0fb824 */ /* 0x100fe400078e0a1d */
[----:B------:R-:W-:-:S06]  /*7500*/  @!P5 IMAD.IADD R24, R24, 0x1, -R29 ;  /* 0x000000011818d824 */ /* 0x000fcc00078e0a1d */
[--C-:B------:R-:W-:Y:S02]  /*7510*/  @!P4 IMAD.IADD R27, R27, 0x1, -R29.reuse ;  /* 0x000000011b1bc824 */ /* 0x100fe400078e0a1d */
[--C-:B------:R-:W-:Y:S01]  /*7520*/  @!P6 IMAD.IADD R16, R16, 0x1, -R29.reuse ;  /* 0x000000011010e824 */ /* 0x100fe200078e0a1d */
[----:B------:R-:W-:Y:S01]  /*7530*/  ISETP.GT.U32.AND P5, PT, R29, R24, PT ;  /* 0x000000181d00720c */ /* 0x000fe20003fa4070 */
[----:B------:R-:W-:Y:S01]  /*7540*/  STL [R1+0x78], R15 ;  /* 0x0000780f01007387 */ /* 0x000fe20000100800 */
[--C-:B------:R-:W-:Y:S01]  /*7550*/  @!P0 IMAD.IADD R17, R17, 0x1, -R29.reuse ;  /* 0x0000000111118824 */ /* 0x100fe200078e0a1d */
[----:B------:R-:W-:Y:S02]  /*7560*/  ISETP.GT.U32.AND P2, PT, R29, R20, PT ;  /* 0x000000141d00720c */ /* 0x000fe40003f44070 */
[----:B0-----:R-:W4:Y:S04]  /*7570*/  LDL.LU R14, [R1+0xd8] ;  /* 0x0000d800010e7983 */ /* 0x001f280000300800 */
[----:B------:R0:W-:Y:S01]  /*7580*/  STL [R1+0x7c], R27 ;  /* 0x00007c1b01007387 */ /* 0x0001e20000100800 */
[----:B------:R-:W-:-:S03]  /*7590*/  @!P1 IMAD.IADD R19, R19, 0x1, -R29 ;  /* 0x0000000113139824 */ /* 0x000fc600078e0a1d */
[----:B------:R-:W-:Y:S01]  /*75a0*/  @!P5 IMAD.IADD R24, R24, 0x1, -R29 ;  /* 0x000000011818d824 */ /* 0x000fe200078e0a1d */
[----:B0-----:R-:W3:Y:S01]  /*75b0*/  LDL.LU R27, [R1+0xe0] ;  /* 0x0000e000011b7983 */ /* 0x001ee20000300800 */
[C---:B------:R-:W-:Y:S02]  /*75c0*/  ISETP.GT.U32.AND P6, PT, R29.reuse, R26, PT ;  /* 0x0000001a1d00720c */ /* 0x040fe40003fc4070 */
[C---:B------:R-:W-:Y:S02]  /*75d0*/  ISETP.GT.U32.AND P0, PT, R29.reuse, R25, PT ;  /* 0x000000191d00720c */ /* 0x040fe40003f04070 */
[C---:B------:R-:W-:Y:S02]  /*75e0*/  ISETP.GT.U32.AND P1, PT, R29.reuse, R23, PT ;  /* 0x000000171d00720c */ /* 0x040fe40003f24070 */
[----:B------:R-:W-:-:S07]  /*75f0*/  ISETP.GT.U32.AND P3, PT, R29, R21, PT ;  /* 0x000000151d00720c */ /* 0x000fce0003f64070 */
[--C-:B------:R-:W-:Y:S01]  /*7600*/  @!P6 IMAD.IADD R26, R26, 0x1, -R29.reuse ;  /* 0x000000011a1ae824 */ /* 0x100fe200078e0a1d */
[----:B------:R-:W-:Y:S01]  /*7610*/  ISETP.GT.U32.AND P4, PT, R29, R22, PT ;  /* 0x000000161d00720c */ /* 0x000fe20003f84070 */
[--C-:B------:R-:W-:Y:S02]  /*7620*/  @!P2 IMAD.IADD R20, R20, 0x1, -R29.reuse ;  /* 0x000000011414a824 */ /* 0x100fe400078e0a1d */
[--C-:B------:R-:W-:Y:S01]  /*7630*/  @!P0 IMAD.IADD R25, R25, 0x1, -R29.reuse ;  /* 0x0000000119198824 */ /* 0x100fe200078e0a1d */
[----:B------:R-:W-:Y:S01]  /*7640*/  ISETP.GT.U32.AND P2, PT, R29, R28, PT ;  /* 0x0000001c1d00720c */ /* 0x000fe20003f44070 */
[--C-:B------:R-:W-:Y:S01]  /*7650*/  @!P1 IMAD.IADD R23, R23, 0x1, -R29.reuse ;  /* 0x0000000117179824 */ /* 0x100fe200078e0a1d */
[----:B------:R0:W-:Y:S01]  /*7660*/  STL [R1+0x1bc], R16 ;  /* 0x0001bc1001007387 */ /* 0x0001e20000100800 */
[----:B------:R-:W-:-:S03]  /*7670*/  @!P3 IMAD.IADD R21, R21, 0x1, -R29 ;  /* 0x000000011515b824 */ /* 0x000fc600078e0a1d */
[----:B------:R-:W-:Y:S03]  /*7680*/  STL [R1+0x1a4], R17 ;  /* 0x0001a41101007387 */ /* 0x000fe60000100800 */
[--C-:B------:R-:W-:Y:S01]  /*7690*/  @!P4 IMAD.IADD R22, R22, 0x1, -R29.reuse ;  /* 0x000000011616c824 */ /* 0x100fe200078e0a1d */
[----:B------:R-:W-:Y:S03]  /*76a0*/  STL [R1+0x74], R19 ;  /* 0x0000741301007387 */ /* 0x000fe60000100800 */
[----:B------:R-:W-:Y:S01]  /*76b0*/  @!P2 IMAD.IADD R28, R28, 0x1, -R29 ;  /* 0x000000011c1ca824 */ /* 0x000fe200078e0a1d */
[----:B------:R-:W-:Y:S01]  /*76c0*/  IABS R18, R18 ;  /* 0x0000001200127213 */ /* 0x000fe20000000000 */
[----:B------:R-:W-:Y:S04]  /*76d0*/  STL [R1+0x6c], R20 ;  /* 0x00006c1401007387 */ /* 0x000fe80000100800 */
[----:B------:R1:W-:Y:S04]  /*76e0*/  STL [R1+0x174], R21 ;  /* 0x0001741501007387 */ /* 0x0003e80000100800 */
[----:B------:R-:W4:Y:S04]  /*76f0*/  LDL.LU R15, [R1+0xf4] ;  /* 0x0000f400010f7983 */ /* 0x000f280000300800 */
[----:B------:R-:W-:Y:S04]  /*7700*/  STL [R1+0x17c], R22 ;  /* 0x00017c1601007387 */ /* 0x000fe80000100800 */
[----:B0-----:R-:W4:Y:S01]  /*7710*/  LDL.LU R16, [R1+0xdc] ;  /* 0x0000dc0001107983 */ /* 0x001f220000300800 */
[----:B-1----:R-:W-:-:S03]  /*7720*/  IMAD.MOV.U32 R21, RZ, RZ, R18 ;  /* 0x000000ffff157224 */ /* 0x002fc600078e0012 */
[----:B------:R-:W4:Y:S04]  /*7730*/  LDL.LU R17, [R1+0xd0] ;  /* 0x0000d00001117983 */ /* 0x000f280000300800 */
[----:B------:R-:W-:Y:S04]  /*7740*/  STL [R1+0x170], R24 ;  /* 0x0001701801007387 */ /* 0x000fe80000100800 */
[----:B------:R-:W4:Y:S04]  /*7750*/  LDL.LU R18, [R1+0x20] ;  /* 0x0000200001127983 */ /* 0x000f280000300800 */
[----:B------:R-:W4:Y:S04]  /*7760*/  LDL.LU R19, [R1+0x1c] ;  /* 0x00001c0001137983 */ /* 0x000f280000300800 */
[----:B------:R-:W4:Y:S01]  /*7770*/  LDL.LU R20, [R1+0x18] ;  /* 0x0000180001147983 */ /* 0x000f220000300800 */
[----:B--2---:R-:W-:-:S02]  /*7780*/  ISETP.GT.U32.AND P5, PT, R29, R9, PT ;  /* 0x000000091d00720c */ /* 0x004fc40003fa4070 */
[C---:B------:R-:W-:Y:S02]  /*7790*/  ISETP.GT.U32.AND P6, PT, R29.reuse, R10, PT ;  /* 0x0000000a1d00720c */ /* 0x040fe40003fc4070 */
[----:B------:R-:W-:-:S09]  /*77a0*/  ISETP.GT.U32.AND P0, PT, R29, R11, PT ;  /* 0x0000000b1d00720c */ /* 0x000fd20003f04070 */
[--C-:B------:R-:W-:Y:S01]  /*77b0*/  @!P5 IMAD.IADD R9, R9, 0x1, -R29.reuse ;  /* 0x000000010909d824 */ /* 0x100fe200078e0a1d */
[C---:B------:R-:W-:Y:S02]  /*77c0*/  ISETP.GT.U32.AND P5, PT, R29.reuse, R26, PT ;  /* 0x0000001a1d00720c */ /* 0x040fe40003fa4070 */
[C---:B------:R-:W-:Y:S01]  /*77d0*/  ISETP.GT.U32.AND P1, PT, R29.reuse, R12, PT ;  /* 0x0000000c1d00720c */ /* 0x040fe20003f24070 */
        /* <DEDUP_REMOVED lines=8> */
[----:B------:R0:W-:Y:S01]  /*7860*/  STL [R1+0x128], R26 ;  /* 0x0001281a01007387 */ /* 0x0001e20000100800 */
[----:B------:R-:W-:-:S03]  /*7870*/  @!P0 IMAD.IADD R23, R23, 0x1, -R29 ;  /* 0x0000000117178824 */ /* 0x000fc600078e0a1d */
[----:B0-----:R-:W2:Y:S04]  /*7880*/  LDL.LU R26, [R1+0x14] ;  /* 0x00001400011a7983 */ /* 0x001ea80000300800 */
[----:B------:R0:W-:Y:S03]  /*7890*/  STL [R1+0x138], R25 ;  /* 0x0001381901007387 */ /* 0x0001e60000100800 */
[----:B------:R-:W-:Y:S01]  /*78a0*/  @!P1 IMAD.IADD R28, R28, 0x1, -R29 ;  /* 0x000000011c1c9824 */ /* 0x000fe200078e0a1d */
[----:B0-----:R-:W2:Y:S04]  /*78b0*/  LDL.LU R25, [R1+0x10] ;  /* 0x0000100001197983 */ /* 0x001ea80000300800 */
[----:B------:R-:W2:Y:S04]  /*78c0*/  LDL.LU R24, [R1+0xc] ;  /* 0x00000c0001187983 */ /* 0x000ea80000300800 */
[----:B------:R0:W-:Y:S04]  /*78d0*/  STL [R1+0x140], R23 ;  /* 0x0001401701007387 */ /* 0x0001e80000100800 */
[----:B0-----:R-:W2:Y:S04]  /*78e0*/  LDL.LU R23, [R1+0x8] ;  /* 0x0000080001177983 */ /* 0x001ea80000300800 */
[----:B------:R-:W2:Y:S04]  /*78f0*/  LDL.LU R22, [R1+0x4] ;  /* 0x0000040001167983 */ /* 0x000ea80000300800 */
[----:B------:R0:W-:Y:S04]  /*7900*/  STL [R1+0x158], R28 ;  /* 0x0001581c01007387 */ /* 0x0001e80000100800 */
[----:B0-----:R-:W2:Y:S01]  /*7910*/  LDL.LU R28, [R1] ;  /* 0x00000000011c7983 */ /* 0x001ea20000300800 */
[----:B------:R-:W-:-:S02]  /*7920*/  ISETP.GT.U32.AND P3, PT, R29, R7, PT ;  /* 0x000000071d00720c */ /* 0x000fc40003f64070 */
[C---:B------:R-:W-:Y:S02]  /*7930*/  ISETP.GT.U32.AND P4, PT, R29.reuse, R8, PT ;  /* 0x000000081d00720c */ /* 0x040fe40003f84070 */
[----:B---3--:R-:W-:-:S09]  /*7940*/  ISETP.GT.U32.AND P2, PT, R29, R13, PT ;  /* 0x0000000d1d00720c */ /* 0x008fd20003f44070 */
[--C-:B------:R-:W-:Y:S01]  /*7950*/  @!P3 IMAD.IADD R7, R7, 0x1, -R29.reuse ;  /* 0x000000010707b824 */ /* 0x100fe200078e0a1d */
[C---:B----4-:R-:W-:Y:S01]  /*7960*/  ISETP.GT.U32.AND P3, PT, R29.reuse, R14, PT ;  /* 0x0000000e1d00720c */ /* 0x050fe20003f64070 */
[--C-:B------:R-:W-:Y:S01]  /*7970*/  @!P4 IMAD.IADD R8, R8, 0x1, -R29.reuse ;  /* 0x000000010808c824 */ /* 0x100fe200078e0a1d */
[----:B------:R-:W-:Y:S01]  /*7980*/  ISETP.GT.U32.AND P4, PT, R29, R27, PT ;  /* 0x0000001b1d00720c */ /* 0x000fe20003f84070 */
[----:B------:R-:W-:Y:S01]  /*7990*/  @!P2 IMAD.IADD R13, R13, 0x1, -R29 ;  /* 0x000000010d0da824 */ /* 0x000fe200078e0a1d */
[C---:B------:R-:W-:Y:S02]  /*79a0*/  ISETP.GT.U32.AND P2, PT, R29.reuse, R7, PT ;  /* 0x000000071d00720c */ /* 0x040fe40003f44070 */
[----:B------:R-:W-:-:S07]  /*79b0*/  ISETP.GT.U32.AND P5, PT, R29, R10, PT ;  /* 0x0000000a1d00720c */ /* 0x000fce0003fa4070 */
[--C-:B------:R-:W-:Y:S01]  /*79c0*/  @!P3 IMAD.IADD R14, R14, 0x1, -R29.reuse ;  /* 0x000000010e0eb824 */ /* 0x100fe200078e0a1d */
[----:B------:R-:W-:Y:S01]  /*79d0*/  ISETP.GT.U32.AND P3, PT, R29, R8, PT ;  /* 0x000000081d00720c */ /* 0x000fe20003f64070 */
[--C-:B------:R-:W-:Y:S01]  /*79e0*/  @!P4 IMAD.IADD R27, R27, 0x1, -R29.reuse ;  /* 0x000000011b1bc824 */ /* 0x100fe200078e0a1d */
[C---:B------:R-:W-:Y:S02]  /*79f0*/  ISETP.GT.U32.AND P4, PT, R29.reuse, R9, PT ;  /* 0x000000091d00720c */ /* 0x040fe40003f84070 */
[C---:B------:R-:W-:Y:S02]  /*7a00*/  ISETP.GT.U32.AND P0, PT, R29.reuse, R11, PT ;  /* 0x0000000b1d00720c */ /* 0x040fe40003f04070 */
[----:B------:R-:W-:Y:S01]  /*7a10*/  ISETP.GT.U32.AND P1, PT, R29, R12, PT ;  /* 0x0000000c1d00720c */ /* 0x000fe20003f24070 */
[--C-:B------:R-:W-:Y:S01]  /*7a20*/  @!P2 IMAD.IADD R7, R7, 0x1, -R29.reuse ;  /* 0x000000010707a824 */ /* 0x100fe200078e0a1d */
[----:B------:R-:W-:Y:S01]  /*7a30*/  ISETP.GT.U32.AND P2, PT, R29, R13, PT ;  /* 0x0000000d1d00720c */ /* 0x000fe20003f44070 */
[----:B------:R-:W-:-:S04]  /*7a40*/  @!P5 IMAD.IADD R10, R10, 0x1, -R29 ;  /* 0x000000010a0ad824 */ /* 0x000fc800078e0a1d */
[--C-:B------:R-:W-:Y:S01]  /*7a50*/  @!P3 IMAD.IADD R8, R8, 0x1, -R29.reuse ;  /* 0x000000010808b824 */ /* 0x100fe200078e0a1d */
[----:B------:R-:W-:Y:S01]  /*7a60*/  ISETP.GT.U32.AND P3, PT, R29, R27, PT ;  /* 0x0000001b1d00720c */ /* 0x000fe20003f64070 */
[--C-:B------:R-:W-:Y:S02]  /*7a70*/  @!P4 IMAD.IADD R9, R9, 0x1, -R29.reuse ;  /* 0x000000010909c824 */ /* 0x100fe400078e0a1d */
[--C-:B------:R-:W-:Y:S01]  /*7a80*/  @!P0 IMAD.IADD R11, R11, 0x1, -R29.reuse ;  /* 0x000000010b0b8824 */ /* 0x100fe200078e0a1d */
[C---:B------:R-:W-:Y:S01]  /*7a90*/  ISETP.GT.U32.AND P4, PT, R29.reuse, R15, PT ;  /* 0x0000000f1d00720c */ /* 0x040fe20003f84070 */
[--C-:B------:R-:W-:Y:S01]  /*7aa0*/  @!P1 IMAD.IADD R12, R12, 0x1, -R29.reuse ;  /* 0x000000010c0c9824 */ /* 0x100fe200078e0a1d */
[C---:B------:R-:W-:Y:S02]  /*7ab0*/  ISETP.GT.U32.AND P6, PT, R29.reuse, R14, PT ;  /* 0x0000000e1d00720c */ /* 0x040fe40003fc4070 */
[C---:B------:R-:W-:Y:S02]  /*7ac0*/  ISETP.GT.U32.AND P5, PT, R29.reuse, R16, PT ;  /* 0x000000101d00720c */ /* 0x040fe40003fa4070 */
[----:B------:R-:W-:Y:S01]  /*7ad0*/  ISETP.GT.U32.AND P0, PT, R29, R17, PT ;  /* 0x000000111d00720c */ /* 0x000fe20003f04070 */
[----:B------:R-:W-:-:S02]  /*7ae0*/  @!P2 IMAD.IADD R13, R13, 0x1, -R29 ;  /* 0x000000010d0da824 */ /* 0x000fc400078e0a1d */
[--C-:B------:R-:W-:Y:S01]  /*7af0*/  @!P3 IMAD.IADD R27, R27, 0x1, -R29.reuse ;  /* 0x000000011b1bb824 */ /* 0x100fe200078e0a1d */
[C---:B------:R-:W-:Y:S02]  /*7b00*/  ISETP.GT.U32.AND P1, PT, R29.reuse, R18, PT ;  /* 0x000000121d00720c */ /* 0x040fe40003f24070 */
[----:B------:R-:W-:Y:S01]  /*7b10*/  ISETP.GT.U32.AND P2, PT, R29, R19, PT ;  /* 0x000000131d00720c */ /* 0x000fe20003f44070 */
[----:B------:R-:W-:-:S04]  /*7b20*/  @!P4 IMAD.IADD R15, R15, 0x1, -R29 ;  /* 0x000000010f0fc824 */ /* 0x000fc800078e0a1d */
[--C-:B------:R-:W-:Y:S02]  /*7b30*/  @!P5 IMAD.IADD R16, R16, 0x1, -R29.reuse ;  /* 0x000000011010d824 */ /* 0x100fe400078e0a1d */
[--C-:B------:R-:W-:Y:S02]  /*7b40*/  @!P0 IMAD.IADD R17, R17, 0x1, -R29.reuse ;  /* 0x0000000111118824 */ /* 0x100fe400078e0a1d */
[--C-:B------:R-:W-:Y:S01]  /*7b50*/  @!P6 IMAD.IADD R14, R14, 0x1, -R29.reuse ;  /* 0x000000010e0ee824 */ /* 0x100fe200078e0a1d */
[----:B------:R-:W-:Y:S01]  /*7b60*/  ISETP.GT.U32.AND P6, PT, R29, R20, PT ;  /* 0x000000141d00720c */ /* 0x000fe20003fc4070 */
[--C-:B------:R-:W-:Y:S02]  /*7b70*/  @!P1 IMAD.IADD R18, R18, 0x1, -R29.reuse ;  /* 0x0000000112129824 */ /* 0x100fe400078e0a1d */
[--C-:B------:R-:W-:Y:S01]  /*7b80*/  @!P2 IMAD.IADD R19, R19, 0x1, -R29.reuse ;  /* 0x000000011313a824 */ /* 0x100fe200078e0a1d */
[----:B------:R0:W-:Y:S04]  /*7b90*/  STL [R1+0x13c], R7 ;  /* 0x00013c0701007387 */ /* 0x0001e80000100800 */
[----:B0-----:R-:W3:Y:S05]  /*7ba0*/  LDL.LU R7, [R1+0x2798] ;  /* 0x0027980001077983 */ /* 0x001eea0000300800 */
[----:B------:R-:W-:Y:S01]  /*7bb0*/  @!P6 IMAD.IADD R20, R20, 0x1, -R29 ;  /* 0x000000011414e824 */ /* 0x000fe200078e0a1d */
[----:B------:R0:W-:Y:S04]  /*7bc0*/  STL [R1+0x12c], R8 ;  /* 0x00012c0801007387 */ /* 0x0001e80000100800 */
[----:B0-----:R-:W4:Y:S04]  /*7bd0*/  LDL.LU R8, [R1+0x2794] ;  /* 0x0027940001087983 */ /* 0x001f280000300800 */
[----:B------:R0:W-:Y:S04]  /*7be0*/  STL [R1+0x104], R9 ;  /* 0x0001040901007387 */ /* 0x0001e80000100800 */
[----:B0-----:R-:W3:Y:S04]  /*7bf0*/  LDL.LU R9, [R1+0x2790] ;  /* 0x0027900001097983 */ /* 0x001ee80000300800 */
[----:B------:R0:W-:Y:S04]  /*7c00*/  STL [R1+0x110], R10 ;  /* 0x0001100a01007387 */ /* 0x0001e80000100800 */
[----:B0-----:R-:W3:Y:S04]  /*7c10*/  LDL.LU R10, [R1+0x278c] ;  /* 0x00278c00010a7983 */ /* 0x001ee80000300800 */
[----:B------:R0:W-:Y:S04]  /*7c20*/  STL [R1+0x114], R11 ;  /* 0x0001140b01007387 */ /* 0x0001e80000100800 */
[----:B0-----:R-:W3:Y:S04]  /*7c30*/  LDL.LU R11, [R1+0x2788] ;  /* 0x00278800010b7983 */ /* 0x001ee80000300800 */
[----:B------:R0:W-:Y:S04]  /*7c40*/  STL [R1+0x10c], R12 ;  /* 0x00010c0c01007387 */ /* 0x0001e80000100800 */
[----:B0-----:R-:W3:Y:S04]  /*7c50*/  LDL.LU R12, [R1+0x2784] ;  /* 0x00278400010c7983 */ /* 0x001ee80000300800 */
[----:B------:R0:W-:Y:S01]  /*7c60*/  STL [R1+0xc8], R13 ;  /* 0x0000c80d01007387 */ /* 0x0001e20000100800 */
[----:B------:R-:W-:-:S03]  /*7c70*/  IMAD.HI.U32 R0, R0, R21, RZ ;  /* 0x0000001500007227 */ /* 0x000fc600078e00ff */
[----:B0-----:R-:W3:Y:S04]  /*7c80*/  LDL.LU R13, [R1+0x2780] ;  /* 0x00278000010d7983 */ /* 0x001ee80000300800 */
[----:B------:R0:W-:Y:S04]  /*7c90*/  STL [R1+0xd8], R14 ;  /* 0x0000d80e01007387 */ /* 0x0001e80000100800 */
[----:B0-----:R-:W3:Y:S04]  /*7ca0*/  LDL.LU R14, [R1+0x277c] ;  /* 0x00277c00010e7983 */ /* 0x001ee80000300800 */
[----:B------:R0:W-:Y:S01]  /*7cb0*/  STL [R1+0xe0], R27 ;  /* 0x0000e01b01007387 */ /* 0x0001e20000100800 */
[----:B------:R-:W-:-:S03]  /*7cc0*/  IMAD.MOV R0, RZ, RZ, -R0 ;  /* 0x000000ffff007224 */ /* 0x000fc600078e0a00 */
[----:B0-----:R-:W3:Y:S01]  /*7cd0*/  LDL.LU R27, [R1+0x2778] ;  /* 0x00277800011b7983 */ /* 0x001ee20000300800 */
[C---:B--2---:R-:W-:Y:S02]  /*7ce0*/  ISETP.GT.U32.AND P3, PT, R29.reuse, R26, PT ;  /* 0x0000001a1d00720c */ /* 0x044fe40003f64070 */
[C---:B------:R-:W-:Y:S02]  /*7cf0*/  ISETP.GT.U32.AND P4, PT, R29.reuse, R25, PT ;  /* 0x000000191d00720c */ /* 0x040fe40003f84070 */
[----:B------:R-:W-:-:S09]  /*7d00*/  ISETP.GT.U32.AND P5, PT, R29, R24, PT ;  /* 0x000000181d00720c */ /* 0x000fd20003fa4070 */
[--C-:B------:R-:W-:Y:S01]  /*7d10*/  @!P3 IMAD.IADD R26, R26, 0x1, -R29.reuse ;  /* 0x000000011a1ab824 */ /* 0x100fe200078e0a1d */
[C---:B------:R-:W-:Y:S02]  /*7d20*/  ISETP.GT.U32.AND P3, PT, R29.reuse, R15, PT ;  /* 0x0000000f1d00720c */ /* 0x040fe40003f64070 */
[C---:B------:R-:W-:Y:S02]  /*7d30*/  ISETP.GT.U32.AND P0, PT, R29.reuse, R23, PT ;  /* 0x000000171d00720c */ /* 0x040fe40003f04070 */
[----:B------:R-:W-:Y:S01]  /*7d40*/  ISETP.GT.U32.AND P1, PT, R29, R22, PT ;  /* 0x000000161d00720c */ /* 0x000fe20003f24070 */
[--C-:B------:R-:W-:Y:S01]  /*7d50*/  @!P4 IMAD.IADD R25, R25, 0x1, -R29.reuse ;  /* 0x000000011919c824 */ /* 0x100fe200078e0a1d */
[C---:B------:R-:W-:Y:S01]  /*7d60*/  ISETP.GT.U32.AND P4, PT, R29.reuse, R16, PT ;  /* 0x000000101d00720c */ /* 0x040fe20003f84070 */
[----:B------:R-:W-:Y:S01]  /*7d70*/  @!P5 IMAD.IADD R24, R24, 0x1, -R29 ;  /* 0x000000011818d824 */ /* 0x000fe200078e0a1d */
[C---:B------:R-:W-:Y:S02]  /*7d80*/  ISETP.GT.U32.AND P5, PT, R29.reuse, R17, PT ;  /* 0x000000111d00720c */ /* 0x040fe40003fa4070 */
[----:B------:R-:W-:-:S05]  /*7d90*/  ISETP.GT.U32.AND P2, PT, R29, R28, PT ;  /* 0x0000001c1d00720c */ /* 0x000fca0003f44070 */
[--C-:B------:R-:W-:Y:S01]  /*7da0*/  @!P0 IMAD.IADD R23, R23, 0x1, -R29.reuse ;  /* 0x0000000117178824 */ /* 0x100fe200078e0a1d */
[C---:B------:R-:W-:Y:S01]  /*7db0*/  ISETP.GT.U32.AND P0, PT, R29.reuse, R18, PT ;  /* 0x000000121d00720c */ /* 0x040fe20003f04070 */
[--C-:B------:R-:W-:Y:S01]  /*7dc0*/  @!P1 IMAD.IADD R22, R22, 0x1, -R29.reuse ;  /* 0x0000000116169824 */ /* 0x100fe200078e0a1d */
[----:B------:R-:W-:Y:S01]  /*7dd0*/  ISETP.GT.U32.AND P1, PT, R29, R19, PT ;  /* 0x000000131d00720c */ /* 0x000fe20003f24070 */
[--C-:B------:R-:W-:Y:S01]  /*7de0*/  @!P3 IMAD.IADD R15, R15, 0x1, -R29.reuse ;  /* 0x000000010f0fb824 */ /* 0x100fe200078e0a1d */
[C---:B------:R-:W-:Y:S01]  /*7df0*/  ISETP.GT.U32.AND P3, PT, R29.reuse, R26, PT ;  /* 0x0000001a1d00720c */ /* 0x040fe20003f64070 */
[--C-:B------:R-:W-:Y:S02]  /*7e00*/  @!P4 IMAD.IADD R16, R16, 0x1, -R29.reuse ;  /* 0x000000011010c824 */ /* 0x100fe400078e0a1d */
[--C-:B------:R-:W-:Y:S01]  /*7e10*/  @!P2 IMAD.IADD R28, R28, 0x1, -R29.reuse ;  /* 0x000000011c1ca824 */ /* 0x100fe200078e0a1d */
[----:B------:R-:W-:Y:S01]  /*7e20*/  ISETP.GT.U32.AND P2, PT, R29, R20, PT ;  /* 0x000000141d00720c */ /* 0x000fe20003f44070 */
[--C-:B------:R-:W-:Y:S01]  /*7e30*/  @!P5 IMAD.IADD R17, R17, 0x1, -R29.reuse ;  /* 0x000000011111d824 */ /* 0x100fe200078e0a1d */
[C---:B------:R-:W-:Y:S01]  /*7e40*/  ISETP.GT.U32.AND P4, PT, R29.reuse, R25, PT ;  /* 0x000000191d00720c */ /* 0x040fe20003f84070 */
[----:B------:R0:W-:Y:S01]  /*7e50*/  STL [R1+0xf4], R15 ;  /* 0x0000f40f01007387 */ /* 0x0001e20000100800 */
[C---:B------:R-:W-:Y:S01]  /*7e60*/  ISETP.GT.U32.AND P5, PT, R29.reuse, R24, PT ;  /* 0x000000181d00720c */ /* 0x040fe20003fa4070 */
[--C-:B------:R-:W-:Y:S01]  /*7e70*/  @!P0 IMAD.IADD R18, R18, 0x1, -R29.reuse ;  /* 0x0000000112128824 */ /* 0x100fe200078e0a1d */
[----:B------:R-:W-:Y:S01]  /*7e80*/  ISETP.GT.U32.AND P0, PT, R29, R23, PT ;  /* 0x000000171d00720c */ /* 0x000fe20003f04070 */
[--C-:B------:R-:W-:Y:S01]  /*7e90*/  @!P1 IMAD.IADD R19, R19, 0x1, -R29.reuse ;  /* 0x0000000113139824 */ /* 0x100fe200078e0a1d */
[----:B------:R-:W-:Y:S01]  /*7ea0*/  ISETP.GT.U32.AND P1, PT, R29, R22, PT ;  /* 0x000000161d00720c */ /* 0x000fe20003f24070 */
[----:B0-----:R-:W2:Y:S04]  /*7eb0*/  LDL.LU R15, [R1+0x2774] ;  /* 0x00277400010f7983 */ /* 0x001ea80000300800 */
[--C-:B------:R-:W-:Y:S01]  /*7ec0*/  @!P2 IMAD.IADD R20, R20, 0x1, -R29.reuse ;  /* 0x000000011414a824 */ /* 0x100fe200078e0a1d */
[----:B------:R0:W-:Y:S01]  /*7ed0*/  STL [R1+0xdc], R16 ;  /* 0x0000dc1001007387 */ /* 0x0001e20000100800 */
[----:B------:R-:W-:-:S02]  /*7ee0*/  @!P3 IMAD.IADD R26, R26, 0x1, -R29 ;  /* 0x000000011a1ab824 */ /* 0x000fc400078e0a1d */
[----:B------:R-:W-:Y:S01]  /*7ef0*/  @!P4 IMAD.IADD R25, R25, 0x1, -R29 ;  /* 0x000000011919c824 */ /* 0x000fe200078e0a1d */
[----:B0-----:R-:W2:Y:S04]  /*7f00*/  LDL.LU R16, [R1+0x2770] ;  /* 0x0027700001107983 */ /* 0x001ea80000300800 */
[----:B------:R0:W-:Y:S01]  /*7f10*/  STL [R1+0xd0], R17 ;  /* 0x0000d01101007387 */ /* 0x0001e20000100800 */
[----:B------:R-:W-:Y:S02]  /*7f20*/  IMAD R0, R29, R0, R21 ;  /* 0x000000001d007224 */ /* 0x000fe400078e0215 */
[--C-:B------:R-:W-:Y:S01]  /*7f30*/  @!P5 IMAD.IADD R24, R24, 0x1, -R29.reuse ;  /* 0x000000011818d824 */ /* 0x100fe200078e0a1d */
[----:B0-----:R-:W2:Y:S04]  /*7f40*/  LDL.LU R17, [R1+0x276c] ;  /* 0x00276c0001117983 */ /* 0x001ea80000300800 */
[----:B------:R0:W-:Y:S01]  /*7f50*/  STL [R1+0x20], R18 ;  /* 0x0000201201007387 */ /* 0x0001e20000100800 */
[----:B------:R-:W-:-:S03]  /*7f60*/  @!P0 IMAD.IADD R23, R23, 0x1, -R29 ;  /* 0x0000000117178824 */ /* 0x000fc600078e0a1d */
[----:B0-----:R-:W2:Y:S04]  /*7f70*/  LDL.LU R18, [R1+0x2768] ;  /* 0x0027680001127983 */ /* 0x001ea80000300800 */
[----:B------:R0:W-:Y:S01]  /*7f80*/  STL [R1+0x1c], R19 ;  /* 0x00001c1301007387 */ /* 0x0001e20000100800 */
[----:B------:R-:W-:-:S03]  /*7f90*/  @!P1 IMAD.IADD R22, R22, 0x1, -R29 ;  /* 0x0000000116169824 */ /* 0x000fc600078e0a1d */
[----:B0-----:R-:W2:Y:S04]  /*7fa0*/  LDL.LU R19, [R1+0x2764] ;  /* 0x0027640001137983 */ /* 0x001ea80000300800 */
[----:B------:R0:W-:Y:S04]  /*7fb0*/  STL [R1+0x18], R20 ;  /* 0x0000181401007387 */ /* 0x0001e80000100800 */
[----:B0-----:R-:W2:Y:S04]  /*7fc0*/  LDL.LU R20, [R1+0x2760] ;  /* 0x0027600001147983 */ /* 0x001ea80000300800 */
[----:B------:R-:W2:Y:S04]  /*7fd0*/  LDL.LU R21, [R1+0x275c] ;  /* 0x00275c0001157983 */ /* 0x000ea80000300800 */
[----:B------:R0:W-:Y:S04]  /*7fe0*/  STL [R1+0x14], R26 ;  /* 0x0000141a01007387 */ /* 0x0001e80000100800 */
[----:B0-----:R-:W4:Y:S04]  /*7ff0*/  LDL.LU R26, [R1+0x2758] ;  /* 0x00275800011a7983 */ /* 0x001f280000300800 */
[----:B------:R0:W-:Y:S04]  /*8000*/  STL [R1+0x10], R25 ;  /* 0x0000101901007387 */ /* 0x0001e80000100800 */
[----:B0-----:R-:W4:Y:S04]  /*8010*/  LDL.LU R25, [R1+0x2754] ;  /* 0x0027540001197983 */ /* 0x001f280000300800 */
[----:B------:R0:W-:Y:S04]  /*8020*/  STL [R1+0xc], R24 ;  /* 0x00000c1801007387 */ /* 0x0001e80000100800 */
[----:B0-----:R-:W4:Y:S04]  /*8030*/  LDL.LU R24, [R1+0x2750] ;  /* 0x0027500001187983 */ /* 0x001f280000300800 */
[----:B------:R0:W-:Y:S04]  /*8040*/  STL [R1+0x8], R23 ;  /* 0x0000081701007387 */ /* 0x0001e80000100800 */
[----:B0-----:R-:W4:Y:S04]  /*8050*/  LDL.LU R23, [R1+0x274c] ;  /* 0x00274c0001177983 */ /* 0x001f280000300800 */
[----:B------:R0:W-:Y:S04]  /*8060*/  STL [R1+0x4], R22 ;  /* 0x0000041601007387 */ /* 0x0001e80000100800 */
[----:B0-----:R-:W4:Y:S01]  /*8070*/  LDL.LU R22, [R1+0x2748] ;  /* 0x0027480001167983 */ /* 0x001f220000300800 */
[----:B------:R-:W-:-:S13]  /*8080*/  ISETP.GT.U32.AND P2, PT, R29, R28, PT ;  /* 0x0000001c1d00720c */ /* 0x000fda0003f44070 */
[----:B------:R-:W-:Y:S01]  /*8090*/  @!P2 IMAD.IADD R28, R28, 0x1, -R29 ;  /* 0x000000011c1ca824 */ /* 0x000fe200078e0a1d */
[----:B---3--:R-:W-:-:S13]  /*80a0*/  ISETP.GT.U32.AND P6, PT, R29, R27, PT ;  /* 0x0000001b1d00720c */ /* 0x008fda0003fc4070 */
[----:B------:R-:W-:-:S05]  /*80b0*/  @!P6 IMAD.IADD R27, R27, 0x1, -R29 ;  /* 0x000000011b1be824 */ /* 0x000fca00078e0a1d */
[----:B------:R-:W-:-:S13]  /*80c0*/  ISETP.GT.U32.AND P6, PT, R29, R27, PT ;  /* 0x0000001b1d00720c */ /* 0x000fda0003fc4070 */
[----:B------:R-:W-:-:S05]  /*80d0*/  @!P6 IMAD.IADD R27, R27, 0x1, -R29 ;  /* 0x000000011b1be824 */ /* 0x000fca00078e0a1d */
[----:B------:R-:W-:Y:S04]  /*80e0*/  STL [R1+0x2724], R27 ;  /* 0x0027241b01007387 */ /* 0x000fe80000100800 */
[----:B------:R-:W-:Y:S01]  /*80f0*/  STL [R1], R28 ;  /* 0x0000001c01007387 */ /* 0x000fe20000100800 */
[C---:B--2---:R-:W-:Y:S02]  /*8100*/  ISETP.GT.U32.AND P2, PT, R29.reuse, R21, PT ;  /* 0x000000151d00720c */ /* 0x044fe40003f44070 */
[C---:B----4-:R-:W-:Y:S02]  /*8110*/  ISETP.GT.U32.AND P3, PT, R29.reuse, R26, PT ;  /* 0x0000001a1d00720c */ /* 0x050fe40003f64070 */
[C---:B------:R-:W-:Y:S02]  /*8120*/  ISETP.GT.U32.AND P6, PT, R29.reuse, R20, PT ;  /* 0x000000141d00720c */ /* 0x040fe40003fc4070 */
[----:B------:R-:W-:-:S09]  /*8130*/  ISETP.GT.U32.AND P4, PT, R29, R25, PT ;  /* 0x000000191d00720c */ /* 0x000fd20003f84070 */
[--C-:B------:R-:W-:Y:S01]  /*8140*/  @!P3 IMAD.IADD R26, R26, 0x1, -R29.reuse ;  /* 0x000000011a1ab824 */ /* 0x100fe200078e0a1d */
[C---:B------:R-:W-:Y:S02]  /*8150*/  ISETP.GT.U32.AND P3, PT, R29.reuse, R19, PT ;  /* 0x000000131d00720c */ /* 0x040fe40003f64070 */
[----:B------:R-:W-:Y:S01]  /*8160*/  ISETP.GT.U32.AND P5, PT, R29, R24, PT ;  /* 0x000000181d00720c */ /* 0x000fe20003fa4070 */
[----:B------:R-:W-:Y:S01]  /*8170*/  @!P4 IMAD.IADD R25, R25, 0x1, -R29 ;  /* 0x000000011919c824 */ /* 0x000fe200078e0a1d */
[C---:B------:R-:W-:Y:S02]  /*8180*/  ISETP.GT.U32.AND P4, PT, R29.reuse, R18, PT ;  /* 0x000000121d00720c */ /* 0x040fe40003f84070 */
[----:B------:R-:W-:-:S09]  /*8190*/  ISETP.GT.U32.AND P0, PT, R29, R23, PT ;  /* 0x000000171d00720c */ /* 0x000fd20003f04070 */
[--C-:B------:R-:W-:Y:S01]  /*81a0*/  @!P5 IMAD.IADD R24, R24, 0x1, -R29.reuse ;  /* 0x000000011818d824 */ /* 0x100fe200078e0a1d */
[C---:B------:R-:W-:Y:S02]  /*81b0*/  ISETP.GT.U32.AND P5, PT, R29.reuse, R17, PT ;  /* 0x000000111d00720c */ /* 0x040fe40003fa4070 */
[----:B------:R-:W-:Y:S01]  /*81c0*/  ISETP.GT.U32.AND P1, PT, R29, R22, PT ;  /* 0x000000161d00720c */ /* 0x000fe20003f24070 */
[--C-:B------:R-:W-:Y:S01]  /*81d0*/  @!P0 IMAD.IADD R23, R23, 0x1, -R29.reuse ;  /* 0x0000000117178824 */ /* 0x100fe200078e0a1d */
[----:B------:R-:W-:Y:S01]  /*81e0*/  ISETP.GT.U32.AND P0, PT, R29, R16, PT ;  /* 0x000000101d00720c */ /* 0x000fe20003f04070 */
[----:B------:R-:W-:Y:S01]  /*81f0*/  @!P2 IMAD.IADD R21, R21, 0x1, -R29 ;  /* 0x000000011515a824 */ /* 0x000fe200078e0a1d */
[----:B------:R-:W-:-:S09]  /*8200*/  ISETP.GT.U32.AND P2, PT, R29, R14, PT ;  /* 0x0000000e1d00720c */ /* 0x000fd20003f44070 */
[--C-:B------:R-:W-:Y:S01]  /*8210*/  @!P1 IMAD.IADD R22, R22, 0x1, -R29.reuse ;  /* 0x0000000116169824 */ /* 0x100fe200078e0a1d */
[C---:B------:R-:W-:Y:S01]  /*8220*/  ISETP.GT.U32.AND P1, PT, R29.reuse, R15, PT ;  /* 0x0000000f1d00720c */ /* 0x040fe20003f24070 */
[--C-:B------:R-:W-:Y:S01]  /*8230*/  @!P6 IMAD.IADD R20, R20, 0x1, -R29.reuse ;  /* 0x000000011414e824 */ /* 0x100fe200078e0a1d */
[----:B------:R-:W-:Y:S01]  /*8240*/  ISETP.GT.U32.AND P6, PT, R29, R26, PT ;  /* 0x0000001a1d00720c */ /* 0x000fe20003fc4070 */
        /* <DEDUP_REMOVED lines=8> */
[----:B------:R-:W-:-:S02]  /*82d0*/  @!P2 IMAD.IADD R14, R14, 0x1, -R29 ;  /* 0x000000010e0ea824 */ /* 0x000fc400078e0a1d */
[--C-:B------:R-:W-:Y:S01]  /*82e0*/  @!P1 IMAD.IADD R15, R15, 0x1, -R29.reuse ;  /* 0x000000010f0f9824 */ /* 0x100fe200078e0a1d */
[C---:B------:R-:W-:Y:S02]  /*82f0*/  ISETP.GT.U32.AND P1, PT, R29.reuse, R21, PT ;  /* 0x000000151d00720c */ /* 0x040fe40003f24070 */
[----:B------:R-:W-:Y:S01]  /*8300*/  ISETP.GT.U32.AND P2, PT, R29, R20, PT ;  /* 0x000000141d00720c */ /* 0x000fe20003f44070 */
[--C-:B------:R-:W-:Y:S02]  /*8310*/  @!P6 IMAD.IADD R26, R26, 0x1, -R29.reuse ;  /* 0x000000011a1ae824 */ /* 0x100fe400078e0a1d */
[--C-:B------:R-:W-:Y:S02]  /*8320*/  @!P3 IMAD.IADD R25, R25, 0x1, -R29.reuse ;  /* 0x000000011919b824 */ /* 0x100fe400078e0a1d */
[--C-:B------:R-:W-:Y:S02]  /*8330*/  @!P4 IMAD.IADD R24, R24, 0x1, -R29.reuse ;  /* 0x000000011818c824 */ /* 0x100fe400078e0a1d */
[--C-:B------:R-:W-:Y:S01]  /*8340*/  @!P5 IMAD.IADD R23, R23, 0x1, -R29.reuse ;  /* 0x000000011717d824 */ /* 0x100fe200078e0a1d */
[----:B------:R-:W-:Y:S01]  /*8350*/  STL [R1+0x2720], R26 ;  /* 0x0027201a01007387 */ /* 0x000fe20000100800 */
[----:B------:R-:W-:-:S02]  /*8360*/  @!P0 IMAD.IADD R22, R22, 0x1, -R29 ;  /* 0x0000000116168824 */ /* 0x000fc400078e0a1d */
[--C-:B------:R-:W-:Y:S01]  /*8370*/  @!P1 IMAD.IADD R21, R21, 0x1, -R29.reuse ;  /* 0x0000000115159824 */ /* 0x100fe200078e0a1d */
[----:B------:R-:W-:Y:S01]  /*8380*/  STL [R1+0x271c], R25 ;  /* 0x00271c1901007387 */ /* 0x000fe20000100800 */
[----:B------:R-:W-:-:S03]  /*8390*/  @!P2 IMAD.IADD R20, R20, 0x1, -R29 ;  /* 0x000000011414a824 */ /* 0x000fc600078e0a1d */
[----:B------:R0:W-:Y:S04]  /*83a0*/  STL [R1+0x2728], R24 ;  /* 0x0027281801007387 */ /* 0x0001e80000100800 */
[----:B------:R-:W-:Y:S04]  /*83b0*/  STL [R1+0x272c], R23 ;  /* 0x00272c1701007387 */ /* 0x000fe80000100800 */
[----:B------:R-:W-:Y:S04]  /*83c0*/  STL [R1+0x2730], R22 ;  /* 0x0027301601007387 */ /* 0x000fe80000100800 */
[----:B------:R-:W-:Y:S04]  /*83d0*/  STL [R1+0x2734], R21 ;  /* 0x0027341501007387 */ /* 0x000fe80000100800 */
[----:B0-----:R-:W2:Y:S04]  /*83e0*/  LDL R24, [R1+0xfd0] ;  /* 0x000fd00001187983 */ /* 0x001ea80000100800 */
[----:B------:R-:W3:Y:S04]  /*83f0*/  LDL R26, [R1+0xfd4] ;  /* 0x000fd400011a7983 */ /* 0x000ee80000100800 */
[----:B------:R-:W4:Y:S04]  /*8400*/  LDL R27, [R1+0xfd8] ;  /* 0x000fd800011b7983 */ /* 0x000f280000100800 */
[----:B------:R-:W4:Y:S04]  /*8410*/  LDL R28, [R1+0xfdc] ;  /* 0x000fdc00011c7983 */ /* 0x000f280000100800 */
[----:B------:R0:W-:Y:S04]  /*8420*/  STL [R1+0x2738], R20 ;  /* 0x0027381401007387 */ /* 0x0001e80000100800 */
[----:B0-----:R-:W4:Y:S01]  /*8430*/  LDL.LU R20, [R1+0x19c] ;  /* 0x00019c0001147983 */ /* 0x001f220000300800 */
[----:B------:R-:W-:-:S02]  /*8440*/  ISETP.GT.U32.AND P4, PT, R29, R18, PT ;  /* 0x000000121d00720c */ /* 0x000fc40003f84070 */
[C---:B------:R-:W-:Y:S02]  /*8450*/  ISETP.GT.U32.AND P3, PT, R29.reuse, R19, PT ;  /* 0x000000131d00720c */ /* 0x040fe40003f64070 */
[C---:B------:R-:W-:Y:S02]  /*8460*/  ISETP.GT.U32.AND P5, PT, R29.reuse, R17, PT ;  /* 0x000000111d00720c */ /* 0x040fe40003fa4070 */
[C---:B------:R-:W-:Y:S02]  /*8470*/  ISETP.GT.U32.AND P1, PT, R29.reuse, R14, PT ;  /* 0x0000000e1d00720c */ /* 0x040fe40003f24070 */
[----:B------:R-:W-:-:S05]  /*8480*/  ISETP.GT.U32.AND P2, PT, R29, R13, PT ;  /* 0x0000000d1d00720c */ /* 0x000fca0003f44070 */
[--C-:B------:R-:W-:Y:S01]  /*8490*/  @!P4 IMAD.IADD R18, R18, 0x1, -R29.reuse ;  /* 0x000000011212c824 */ /* 0x100fe200078e0a1d */
[----:B------:R-:W-:Y:S01]  /*84a0*/  ISETP.GT.U32.AND P4, PT, R29, R11, PT ;  /* 0x0000000b1d00720c */ /* 0x000fe20003f84070 */
[--C-:B------:R-:W-:Y:S01]  /*84b0*/  @!P3 IMAD.IADD R19, R19, 0x1, -R29.reuse ;  /* 0x000000011313b824 */ /* 0x100fe200078e0a1d */
[----:B------:R-:W-:Y:S01]  /*84c0*/  ISETP.GT.U32.AND P3, PT, R29, R12, PT ;  /* 0x0000000c1d00720c */ /* 0x000fe20003f64070 */
[--C-:B------:R-:W-:Y:S01]  /*84d0*/  @!P5 IMAD.IADD R17, R17, 0x1, -R29.reuse ;  /* 0x000000011111d824 */ /* 0x100fe200078e0a1d */
[C---:B------:R-:W-:Y:S01]  /*84e0*/  ISETP.GT.U32.AND P5, PT, R29.reuse, R10, PT ;  /* 0x0000000a1d00720c */ /* 0x040fe20003fa4070 */
[--C-:B------:R-:W-:Y:S01]  /*84f0*/  @!P1 IMAD.IADD R14, R14, 0x1, -R29.reuse ;  /* 0x000000010e0e9824 */ /* 0x100fe200078e0a1d */
[----:B------:R-:W-:Y:S01]  /*8500*/  ISETP.GT.U32.AND P1, PT, R29, R7, PT ;  /* 0x000000071d00720c */ /* 0x000fe20003f24070 */
[--C-:B------:R-:W-:Y:S01]  /*8510*/  @!P2 IMAD.IADD R13, R13, 0x1, -R29.reuse ;  /* 0x000000010d0da824 */ /* 0x100fe200078e0a1d */
[----:B------:R-:W-:Y:S01]  /*8520*/  ISETP.GT.U32.AND P2, PT, R29, R6, PT ;  /* 0x000000061d00720c */ /* 0x000fe20003f44070 */
[----:B------:R0:W-:Y:S04]  /*8530*/  STL [R1+0x273c], R19 ;  /* 0x00273c1301007387 */ /* 0x0001e80000100800 */
[--C-:B------:R-:W-:Y:S01]  /*8540*/  @!P4 IMAD.IADD R11, R11, 0x1, -R29.reuse ;  /* 0x000000010b0bc824 */ /* 0x100fe200078e0a1d */
[----:B------:R-:W-:Y:S01]  /*8550*/  ISETP.GT.U32.AND P4, PT, R29, R4, PT ;  /* 0x000000041d00720c */ /* 0x000fe20003f84070 */
[----:B------:R-:W1:Y:S04]  /*8560*/  S2R R25, SR_TID.X ;  /* 0x0000000000197919 */ /* 0x000e680000002100 */
[----:B0-----:R-:W0:Y:S01]  /*8570*/  S2R R19, SR_TID.X ;  /* 0x0000000000137919 */ /* 0x001e220000002100 */
[----:B------:R-:W-:-:S03]  /*8580*/  @!P3 IMAD.IADD R12, R12, 0x1, -R29 ;  /* 0x000000010c0cb824 */ /* 0x000fc600078e0a1d */
[----:B------:R1:W-:Y:S01]  /*8590*/  STL [R1+0x2740], R18 ;  /* 0x0027401201007387 */ /* 0x0003e20000100800 */
[--C-:B------:R-:W-:Y:S02]  /*85a0*/  @!P5 IMAD.IADD R10, R10, 0x1, -R29.reuse ;  /* 0x000000010a0ad824 */ /* 0x100fe400078e0a1d */
[--C-:B------:R-:W-:Y:S01]  /*85b0*/  @!P1 IMAD.IADD R7, R7, 0x1, -R29.reuse ;  /* 0x0000000107079824 */ /* 0x100fe200078e0a1d */
[----:B-1----:R-:W1:Y:S01]  /*85c0*/  S2R R18, SR_TID.X ;  /* 0x0000000000127919 */ /* 0x002e620000002100 */
[--C-:B------:R-:W-:Y:S01]  /*85d0*/  @!P2 IMAD.IADD R6, R6, 0x1, -R29.reuse ;  /* 0x000000010606a824 */ /* 0x100fe200078e0a1d */
[C---:B------:R-:W-:Y:S01]  /*85e0*/  ISETP.GT.U32.AND P1, PT, R29.reuse, R13, PT ;  /* 0x0000000d1d00720c */ /* 0x040fe20003f24070 */
[----:B------:R-:W-:Y:S01]  /*85f0*/  @!P4 IMAD.IADD R4, R4, 0x1, -R29 ;  /* 0x000000010404c824 */ /* 0x000fe200078e0a1d */
[C---:B------:R-:W-:Y:S01]  /*8600*/  ISETP.GT.U32.AND P2, PT, R29.reuse, R12, PT ;  /* 0x0000000c1d00720c */ /* 0x040fe20003f44070 */
[----:B------:R-:W4:Y:S01]  /*8610*/  LDL R22, [R1+0xfcc] ;  /* 0x000fcc0001167983 */ /* 0x000f220000100800 */
[----:B------:R-:W-:Y:S01]  /*8620*/  ISETP.GT.U32.AND P4, PT, R29, R10, PT ;  /* 0x0000000a1d00720c */ /* 0x000fe20003f84070 */
[----:B------:R-:W-:-:S02]  /*8630*/  IMAD.SHL.U32 R25, R25, 0x200, RZ ;  /* 0x0000020019197824 */ /* 0x000fc400078e00ff */
[----:B------:R-:W4:Y:S01]  /*8640*/  LDL R23, [R1+0x25e0] ;  /* 0x0025e00001177983 */ /* 0x000f220000100800 */
[----:B0-----:R-:W-:-:S05]  /*8650*/  LOP3.LUT R19, R19, 0x7, RZ, 0xc0, !PT ;  /* 0x0000000713137812 */ /* 0x001fca00078ec0ff */
[--C-:B------:R-:W-:Y:S01]  /*8660*/  @!P1 IMAD.IADD R13, R13, 0x1, -R29.reuse ;  /* 0x000000010d0d9824 */ /* 0x100fe200078e0a1d */
[C---:B------:R-:W-:Y:S01]  /*8670*/  ISETP.GT.U32.AND P1, PT, R29.reuse, R7, PT ;  /* 0x000000071d00720c */ /* 0x040fe20003f24070 */
[--C-:B------:R-:W-:Y:S01]  /*8680*/  @!P2 IMAD.IADD R12, R12, 0x1, -R29.reuse ;  /* 0x000000010c0ca824 */ /* 0x100fe200078e0a1d */
[C---:B------:R-:W-:Y:S01]  /*8690*/  ISETP.GT.U32.AND P2, PT, R29.reuse, R6, PT ;  /* 0x000000061d00720c */ /* 0x040fe20003f44070 */
[--C-:B------:R-:W-:Y:S01]  /*86a0*/  @!P4 IMAD.IADD R10, R10, 0x1, -R29.reuse ;  /* 0x000000010a0ac824 */ /* 0x100fe200078e0a1d */
[----:B------:R-:W-:Y:S01]  /*86b0*/  ISETP.GT.U32.AND P4, PT, R29, R4, PT ;  /* 0x000000041d00720c */ /* 0x000fe20003f84070 */
[----:B------:R-:W-:Y:S01]  /*86c0*/  IMAD R19, R19, 0x110, RZ ;  /* 0x0000011013137824 */ /* 0x000fe200078e02ff */
[----:B------:R-:W-:Y:S01]  /*86d0*/  LOP3.LUT R21, R25, 0x2000, RZ, 0xc0, !PT ;  /* 0x0000200019157812 */ /* 0x000fe200078ec0ff */
[----:B-1----:R-:W-:Y:S01]  /*86e0*/  IMAD.SHL.U32 R18, R18, 0x2, RZ ;  /* 0x0000000212127824 */ /* 0x002fe200078e00ff */
[----:B------:R-:W4:Y:S04]  /*86f0*/  LDL R25, [R1+0x25dc] ;  /* 0x0025dc0001197983 */ /* 0x000f280000100800 */
[----:B------:R-:W-:Y:S01]  /*8700*/  LOP3.LUT R19, R19, 0x30, R18, 0x78, !PT ;  /* 0x0000003013137812 */ /* 0x000fe200078e7812 */
[----:B------:R-:W-:-:S02]  /*8710*/  @!P1 IMAD.IADD R7, R7, 0x1, -R29 ;  /* 0x0000000107079824 */ /* 0x000fc400078e0a1d */
[--C-:B------:R-:W-:Y:S02]  /*8720*/  @!P2 IMAD.IADD R6, R6, 0x1, -R29.reuse ;  /* 0x000000010606a824 */ /* 0x100fe400078e0a1d */
[----:B------:R-:W-:Y:S01]  /*8730*/  @!P4 IMAD.IADD R4, R4, 0x1, -R29 ;  /* 0x000000010404c824 */ /* 0x000fe200078e0a1d */
[----:B--2---:R-:W-:Y:S02]  /*8740*/  ISETP.GE.AND P1, PT, R24, RZ, PT ;  /* 0x000000ff1800720c */ /* 0x004fe40003f26270 */
[----:B---3--:R-:W-:Y:S02]  /*8750*/  ISETP.GE.AND P2, PT, R26, RZ, PT ;  /* 0x000000ff1a00720c */ /* 0x008fe40003f46270 */
[----:B----4-:R-:W-:Y:S01]  /*8760*/  ISETP.GE.AND P4, PT, R28, RZ, PT ;  /* 0x000000ff1c00720c */ /* 0x010fe20003f86270 */
[----:B------:R-:W-:-:S05]  /*8770*/  IMAD.IADD R18, R21, 0x1, R20 ;  /* 0x0000000115127824 */ /* 0x000fca00078e0214 */
[----:B------:R0:W-:Y:S04]  /*8780*/  STL [R1+0x9d0], R18 ;  /* 0x0009d01201007387 */ /* 0x0001e80000100800 */
[----:B------:R-:W2:Y:S04]  /*8790*/  LDL R24, [R1+0x25d4] ;  /* 0x0025d40001187983 */ /* 0x000ea80000100800 */
[----:B------:R-:W3:Y:S04]  /*87a0*/  LDL R26, [R1+0x25d8] ;  /* 0x0025d800011a7983 */ /* 0x000ee80000100800 */
[----:B------:R-:W4:Y:S01]  /*87b0*/  LDL.LU R28, [R1+0x64] ;  /* 0x00006400011c7983 */ /* 0x000f220000300800 */
[----:B------:R-:W-:-:S02]  /*87c0*/  ISETP.GT.U32.AND P0, PT, R29, R16, PT ;  /* 0x000000101d00720c */ /* 0x000fc40003f04070 */
[C---:B------:R-:W-:Y:S01]  /*87d0*/  ISETP.GT.U32.AND P6, PT, R29.reuse, R15, PT ;  /* 0x0000000f1d00720c */ /* 0x040fe20003fc4070 */
[----:B------:R-:W2:Y:S01]  /*87e0*/  LDL R20, [R1+0x25d0] ;  /* 0x0025d00001147983 */ /* 0x000ea20000100800 */
[----:B------:R-:W-:-:S09]  /*87f0*/  ISETP.GT.U32.AND P3, PT, R29, R5, PT ;  /* 0x000000051d00720c */ /* 0x000fd20003f64070 */
[--C-:B------:R-:W-:Y:S01]  /*8800*/  @!P0 IMAD.IADD R16, R16, 0x1, -R29.reuse ;  /* 0x0000000110108824 */ /* 0x100fe200078e0a1d */
[----:B------:R-:W-:Y:S01]  /*8810*/  ISETP.GT.U32.AND P0, PT, R29, R9, PT ;  /* 0x000000091d00720c */ /* 0x000fe20003f04070 */
[--C-:B------:R-:W-:Y:S01]  /*8820*/  @!P6 IMAD.IADD R15, R15, 0x1, -R29.reuse ;  /* 0x000000010f0fe824 */ /* 0x100fe200078e0a1d */
[C---:B------:R-:W-:Y:S02]  /*8830*/  ISETP.GT.U32.AND P6, PT, R29.reuse, R8, PT ;  /* 0x000000081d00720c */ /* 0x040fe40003fc4070 */
[----:B------:R-:W-:Y:S01]  /*8840*/  ISETP.GT.U32.AND P5, PT, R29, R3, PT ;  /* 0x000000031d00720c */ /* 0x000fe20003fa4070 */
[----:B------:R-:W-:Y:S01]  /*8850*/  @!P3 IMAD.IADD R5, R5, 0x1, -R29 ;  /* 0x000000010505b824 */ /* 0x000fe200078e0a1d */
[----:B------:R-:W-:-:S07]  /*8860*/  ISETP.GT.U32.AND P3, PT, R29, R11, PT ;  /* 0x0000000b1d00720c */ /* 0x000fce0003f64070 */
[--C-:B------:R-:W-:Y:S01]  /*8870*/  @!P0 IMAD.IADD R9, R9, 0x1, -R29.reuse ;  /* 0x0000000109098824 */ /* 0x100fe200078e0a1d */
[C---:B------:R-:W-:Y:S01]  /*8880*/  ISETP.GT.U32.AND P0, PT, R29.reuse, R2, PT ;  /* 0x000000021d00720c */ /* 0x040fe20003f04070 */
[--C-:B------:R-:W-:Y:S01]  /*8890*/  @!P6 IMAD.IADD R8, R8, 0x1, -R29.reuse ;  /* 0x000000010808e824 */ /* 0x100fe200078e0a1d */
[----:B------:R-:W-:Y:S01]  /*88a0*/  ISETP.GT.U32.AND P6, PT, R29, R0, PT ;  /* 0x000000001d00720c */ /* 0x000fe20003fc4070 */
[--C-:B------:R-:W-:Y:S01]  /*88b0*/  @!P5 IMAD.IADD R3, R3, 0x1, -R29.reuse ;  /* 0x000000010303d824 */ /* 0x100fe200078e0a1d */
[----:B------:R-:W-:Y:S01]  /*88c0*/  ISETP.GT.U32.AND P5, PT, R29, R9, PT ;  /* 0x000000091d00720c */ /* 0x000fe20003fa4070 */
[----:B------:R-:W-:Y:S01]  /*88d0*/  @!P3 IMAD.IADD R11, R11, 0x1, -R29 ;  /* 0x000000010b0bb824 */ /* 0x000fe200078e0a1d */
[----:B------:R-:W-:-:S07]  /*88e0*/  ISETP.GT.U32.AND P3, PT, R29, R5, PT ;  /* 0x000000051d00720c */ /* 0x000fce0003f64070 */
[--C-:B------:R-:W-:Y:S01]  /*88f0*/  @!P0 IMAD.IADD R2, R2, 0x1, -R29.reuse ;  /* 0x0000000102028824 */ /* 0x100fe200078e0a1d */
[----:B------:R-:W-:Y:S01]  /*8900*/  ISETP.GT.U32.AND P0, PT, R29, R8, PT ;  /* 0x000000081d00720c */ /* 0x000fe20003f04070 */
[--C-:B------:R-:W-:Y:S02]  /*8910*/  @!P6 IMAD.IADD R0, R0, 0x1, -R29.reuse ;  /* 0x000000010000e824 */ /* 0x100fe400078e0a1d */
[--C-:B------:R-:W-:Y:S01]  /*8920*/  @!P5 IMAD.IADD R9, R9, 0x1, -R29.reuse ;  /* 0x000000010909d824 */ /* 0x100fe200078e0a1d */
[C---:B------:R-:W-:Y:S02]  /*8930*/  ISETP.GT.U32.AND P5, PT, R29.reuse, R3, PT ;  /* 0x000000031d00720c */ /* 0x040fe40003fa4070 */
[----:B------:R-:W-:Y:S01]  /*8940*/  ISETP.GT.U32.AND P6, PT, R29, R2, PT ;  /* 0x000000021d00720c */ /* 0x000fe20003fc4070 */
[--C-:B------:R-:W-:Y:S01]  /*8950*/  @!P3 IMAD.IADD R5, R5, 0x1, -R29.reuse ;  /* 0x000000010505b824 */ /* 0x100fe200078e0a1d */
[----:B------:R-:W-:Y:S02]  /*8960*/  ISETP.GE.AND P3, PT, R27, RZ, PT ;  /* 0x000000ff1b00720c */ /* 0x000fe40003f66270 */
[----:B------:R-:W2:Y:S03]  /*8970*/  LDL R27, [R1+0x25cc] ;  /* 0x0025cc00011b7983 */ /* 0x000ea60000100800 */
[----:B------:R-:W-:Y:S01]  /*8980*/  @!P0 IMAD.IADD R8, R8, 0x1, -R29 ;  /* 0x0000000108088824 */ /* 0x000fe200078e0a1d */
[----:B------:R-:W-:-:S03]  /*8990*/  ISETP.GT.U32.AND P0, PT, R29, R0, PT ;  /* 0x000000001d00720c */ /* 0x000fc60003f04070 */
[--C-:B------:R-:W-:Y:S02]  /*89a0*/  @!P5 IMAD.IADD R3, R3, 0x1, -R29.reuse ;  /* 0x000000010303d824 */ /* 0x100fe400078e0a1d */
[----:B------:R-:W-:-:S08]  /*89b0*/  @!P6 IMAD.IADD R2, R2, 0x1, -R29 ;  /* 0x000000010202e824 */ /* 0x000fd000078e0a1d */
[----:B------:R-:W-:Y:S02]  /*89c0*/  @!P0 IMAD.IADD R0, R0, 0x1, -R29 ;  /* 0x0000000100008824 */ /* 0x000fe400078e0a1d */
[----:B----4-:R-:W-:Y:S01]  /*89d0*/  @!P1 IMAD.MOV R28, RZ, RZ, -R28 ;  /* 0x000000ffff1c9224 */ /* 0x010fe200078e0a1c */
[----:B------:R-:W-:Y:S02]  /*89e0*/  ISETP.GE.AND P1, PT, R23, RZ, PT ;  /* 0x000000ff1700720c */ /* 0x000fe40003f26270 */
[----:B------:R-:W4:Y:S04]  /*89f0*/  LDL.LU R23, [R1+0x60] ;  /* 0x0000600001177983 */ /* 0x000f280000300800 */
[----:B------:R-:W2:Y:S04]  /*8a00*/  LDL R21, [R1+0x25c8] ;  /* 0x0025c80001157983 */ /* 0x000ea80000100800 */
[----:B------:R-:W2:Y:S04]  /*8a10*/  LDL.LU R19, [R1+0x5c] ;  /* 0x00005c0001137983 */ /* 0x000ea80000300800 */
[----:B------:R-:W3:Y:S01]  /*8a20*/  LDL.LU R29, [R1+0x58] ;  /* 0x00005800011d7983 */ /* 0x000ee20000300800 */
[----:B------:R-:W-:-:S02]  /*8a30*/  ISETP.NE.AND P5, PT, RZ, c[0x0][0x178], PT ;  /* 0x00005e00ff007a0c */ /* 0x000fc40003fa5270 */
[----:B0-----:R-:W-:-:S04]  /*8a40*/  LOP3.LUT R18, RZ, c[0x0][0x178], RZ, 0x33, !PT ;  /* 0x00005e00ff127a12 */ /* 0x001fc800078e33ff */
[----:B------:R-:W-:Y:S02]  /*8a50*/  SEL R28, R18, R28, !P5 ;  /* 0x0000001c121c7207 */ /* 0x000fe40006800000 */
[----:B------:R-:W-:Y:S02]  /*8a60*/  ISETP.GE.AND P0, PT, R22, RZ, PT ;  /* 0x000000ff1600720c */ /* 0x000fe40003f06270 */
[----:B------:R-:W3:Y:S01]  /*8a70*/  LDL R22, [R1+0x25c4] ;  /* 0x0025c40001167983 */ /* 0x000ee20000100800 */
[----:B----4-:R-:W-:Y:S01]  /*8a80*/  @!P2 IMAD.MOV R23, RZ, RZ, -R23 ;  /* 0x000000ffff17a224 */ /* 0x010fe200078e0a17 */
[----:B------:R-:W-:Y:S02]  /*8a90*/  ISETP.GE.AND P2, PT, R25, RZ, PT ;  /* 0x000000ff1900720c */ /* 0x000fe40003f46270 */
[----:B------:R-:W4:Y:S04]  /*8aa0*/  LDL R25, [R1+0x25c0] ;  /* 0x0025c00001197983 */ /* 0x000f280000100800 */
[----:B------:R0:W-:Y:S01]  /*8ab0*/  STL [R1+0x26c], R28 ;  /* 0x00026c1c01007387 */ /* 0x0001e20000100800 */
[----:B--2---:R-:W-:Y:S01]  /*8ac0*/  @!P3 IMAD.MOV R19, RZ, RZ, -R19 ;  /* 0x000000ffff13b224 */ /* 0x004fe200078e0a13 */
[C---:B------:R-:W-:Y:S01]  /*8ad0*/  SEL R23, R18.reuse, R23, !P5 ;  /* 0x0000001712177207 */ /* 0x040fe20006800000 */
[----:B---3--:R-:W-:Y:S01]  /*8ae0*/  @!P4 IMAD.MOV R29, RZ, RZ, -R29 ;  /* 0x000000ffff1dc224 */ /* 0x008fe200078e0a1d */
[----:B0-----:R-:W2:Y:S02]  /*8af0*/  LDL.LU R28, [R1+0x2744] ;  /* 0x00274400011c7983 */ /* 0x001ea40000300800 */
[----:B------:R-:W-:-:S02]  /*8b00*/  SEL R19, R18, R19, !P5 ;  /* 0x0000001312137207 */ /* 0x000fc40006800000 */
[----:B------:R-:W-:Y:S01]  /*8b10*/  SEL R18, R18, R29, !P5 ;  /* 0x0000001d12127207 */ /* 0x000fe20006800000 */
[----:B------:R0:W-:Y:S01]  /*8b20*/  STL [R1+0x268], R23 ;  /* 0x0002681701007387 */ /* 0x0001e20000100800 */
[----:B------:R-:W-:Y:S02]  /*8b30*/  ISETP.GE.AND P3, PT, R24, RZ, PT ;  /* 0x000000ff1800720c */ /* 0x000fe40003f66270 */
[----:B------:R-:W-:Y:S01]  /*8b40*/  ISETP.GE.AND P5, PT, R26, RZ, PT ;  /* 0x000000ff1a00720c */ /* 0x000fe20003fa6270 */
[----:B0-----:R-:W3:Y:S04]  /*8b50*/  LDL R23, [R1+0x25bc] ;  /* 0x0025bc0001177983 */ /* 0x001ee80000100800 */
[----:B------:R0:W-:Y:S04]  /*8b60*/  STL [R1+0x264], R19 ;  /* 0x0002641301007387 */ /* 0x0001e80000100800 */
[----:B------:R-:W3:Y:S04]  /*8b70*/  LDL R24, [R1+0x25b8] ;  /* 0x0025b80001187983 */ /* 0x000ee80000100800 */
[----:B------:R2:W-:Y:S04]  /*8b80*/  STL [R1+0x260], R18 ;  /* 0x0002601201007387 */ /* 0x0005e80000100800 */
[----:B------:R-:W3:Y:S04]  /*8b90*/  LDL R26, [R1+0x25b4] ;  /* 0x0025b400011a7983 */ /* 0x000ee80000100800 */
[----:B0-----:R-:W3:Y:S01]  /*8ba0*/  LDL.LU R19, [R1+0x54] ;  /* 0x0000540001137983 */ /* 0x001ee20000300800 */
[----:B--2---:R-:W-:-:S04]  /*8bb0*/  IMAD.MOV.U32 R18, RZ, RZ, R28 ;  /* 0x000000ffff127224 */ /* 0x004fc800078e001c */
[----:B------:R-:W-:Y:S01]  /*8bc0*/  @!P0 IMAD.MOV R18, RZ, RZ, -R18 ;  /* 0x000000ffff128224 */ /* 0x000fe200078e0a12 */
[----:B------:R-:W-:Y:S02]  /*8bd0*/  ISETP.GE.AND P0, PT, R27, RZ, PT ;  /* 0x000000ff1b00720c */ /* 0x000fe40003f06270 */
[----:B------:R-:W2:Y:S04]  /*8be0*/  LDL R27, [R1+0x25b0] ;  /* 0x0025b000011b7983 */ /* 0x000ea80000100800 */
[----:B------:R0:W-:Y:S04]  /*8bf0*/  STL [R1+0x1e4], R18 ;  /* 0x0001e41201007387 */ /* 0x0001e80000100800 */
[----:B0-----:R-:W2:Y:S01]  /*8c00*/  LDL.LU R18, [R1+0x50] ;  /* 0x0000500001127983 */ /* 0x001ea20000300800 */
[----:B---3--:R-:W-:Y:S01]  /*8c10*/  @!P1 IMAD.MOV R19, RZ, RZ, -R19 ;  /* 0x000000ffff139224 */ /* 0x008fe200078e0a13 */
[----:B------:R-:W-:-:S02]  /*8c20*/  ISETP.GE.AND P1, PT, R20, RZ, PT ;  /* 0x000000ff1400720c */ /* 0x000fc40003f26270 */
[----:B------:R-:W3:Y:S04]  /*8c30*/  LDL R20, [R1+0x25ac] ;  /* 0x0025ac0001147983 */ /* 0x000ee80000100800 */
[----:B------:R0:W-:Y:S04]  /*8c40*/  STL [R1+0x1e0], R19 ;  /* 0x0001e01301007387 */ /* 0x0001e80000100800 */
[----:B0-----:R-:W3:Y:S01]  /*8c50*/  LDL.LU R19, [R1+0x4c] ;  /* 0x00004c0001137983 */ /* 0x001ee20000300800 */
[----:B--2---:R-:W-:Y:S01]  /*8c60*/  @!P2 IMAD.MOV R18, RZ, RZ, -R18 ;  /* 0x000000ffff12a224 */ /* 0x004fe200078e0a12 */
[----:B------:R-:W-:-:S02]  /*8c70*/  ISETP.GE.AND P2, PT, R21, RZ, PT ;  /* 0x000000ff1500720c */ /* 0x000fc40003f46270 */
        /* <DEDUP_REMOVED lines=9> */
[----:B----4-:R-:W-:-:S02]  /*8d10*/  ISETP.GE.AND P5, PT, R25, RZ, PT ;  /* 0x000000ff1900720c */ /* 0x010fc40003fa6270 */
[----:B------:R-:W2:Y:S04]  /*8d20*/  LDL R25, [R1+0x25a0] ;  /* 0x0025a00001197983 */ /* 0x000ea80000100800 */
[----:B------:R0:W-:Y:S04]  /*8d30*/  STL [R1+0x1d4], R18 ;  /* 0x0001d41201007387 */ /* 0x0001e80000100800 */
[----:B0-----:R-:W4:Y:S01]  /*8d40*/  LDL.LU R18, [R1+0x40] ;  /* 0x0000400001127983 */ /* 0x001f220000300800 */
[----:B---3--:R-:W-:Y:S01]  /*8d50*/  @!P0 IMAD.MOV R19, RZ, RZ, -R19 ;  /* 0x000000ffff138224 */ /* 0x008fe200078e0a13 */
[----:B------:R-:W-:-:S02]  /*8d60*/  ISETP.GE.AND P0, PT, R23, RZ, PT ;  /* 0x000000ff1700720c */ /* 0x000fc40003f06270 */
[----:B------:R-:W3:Y:S04]  /*8d70*/  LDL R23, [R1+0x259c] ;  /* 0x00259c0001177983 */ /* 0x000ee80000100800 */
[----:B------:R0:W-:Y:S04]  /*8d80*/  STL [R1+0x1d0], R19 ;  /* 0x0001d01301007387 */ /* 0x0001e80000100800 */
[----:B0-----:R-:W2:Y:S01]  /*8d90*/  LDL.LU R19, [R1+0x3c] ;  /* 0x00003c0001137983 */ /* 0x001ea20000300800 */
[----:B----4-:R-:W-:Y:S01]  /*8da0*/  @!P1 IMAD.MOV R18, RZ, RZ, -R18 ;  /* 0x000000ffff129224 */ /* 0x010fe200078e0a12 */
[----:B------:R-:W-:-:S02]  /*8db0*/  ISETP.GE.AND P1, PT, R24, RZ, PT ;  /* 0x000000ff1800720c */ /* 0x000fc40003f26270 */
[----:B------:R-:W4:Y:S04]  /*8dc0*/  LDL R24, [R1+0x2598] ;  /* 0x0025980001187983 */ /* 0x000f280000100800 */
        /* <DEDUP_REMOVED lines=38> */
[----:B----4-:R-:W-:-:S02]  /*9030*/  ISETP.GE.AND P5, PT, R24, RZ, PT ;  /* 0x000000ff1800720c */ /* 0x010fc40003fa6270 */
[----:B------:R-:W3:Y:S04]  /*9040*/  LDL R24, [R1+0x2578] ;  /* 0x0025780001187983 */ /* 0x000ee80000100800 */
[----:B------:R0:W-:Y:S04]  /*9050*/  STL [R1+0x1a8], R18 ;  /* 0x0001a81201007387 */ /* 0x0001e80000100800 */
[----:B0-----:R-:W4:Y:S01]  /*9060*/  LDL.LU R18, [R1+0x180] ;  /* 0x0001800001127983 */ /* 0x001f220000300800 */
[----:B--2---:R-:W-:Y:S01]  /*9070*/  @!P0 IMAD.MOV R19, RZ, RZ, -R19 ;  /* 0x000000ffff138224 */ /* 0x004fe200078e0a13 */
[----:B------:R-:W-:-:S02]  /*9080*/  ISETP.GE.AND P0, PT, R26, RZ, PT ;  /* 0x000000ff1a00720c */ /* 0x000fc40003f06270 */
[----:B------:R-:W2:Y:S04]  /*9090*/  LDL R26, [R1+0x2574] ;  /* 0x00257400011a7983 */ /* 0x000ea80000100800 */
        /* <DEDUP_REMOVED lines=317> */
[----:B--2---:R-:W-:-:S05]  /*a470*/  @!P5 IMAD.MOV R19, RZ, RZ, -R19 ;  /* 0x000000ffff13d224 */ /* 0x004fca00078e0a13 */
[----:B------:R0:W-:Y:S04]  /*a480*/  STL [R1+0x54], R19 ;  /* 0x0000541301007387 */ /* 0x0001e80000100800 */
[----:B0-----:R-:W2:Y:S01]  /*a490*/  LDL.LU R19, [R1+0x12c] ;  /* 0x00012c0001137983 */ /* 0x001ea20000300800 */
[----:B------:R-:W-:-:S03]  /*a4a0*/  ISETP.GE.AND P5, PT, R26, RZ, PT ;  /* 0x000000ff1a00720c */ /* 0x000fc60003fa6270 */
[----:B------:R-:W4:Y:S01]  /*a4b0*/  LDL R26, [R1+0x2474] ;  /* 0x00247400011a7983 */ /* 0x000f220000100800 */
[----:B---3--:R-:W-:-:S05]  /*a4c0*/  @!P0 IMAD.MOV R18, RZ, RZ, -R18 ;  /* 0x000000ffff128224 */ /* 0x008fca00078e0a12 */
[----:B------:R0:W-:Y:S01]  /*a4d0*/  STL [R1+0x50], R18 ;  /* 0x0000501201007387 */ /* 0x0001e20000100800 */
[----:B------:R-:W-:-:S03]  /*a4e0*/  ISETP.GE.AND P0, PT, R27, RZ, PT ;  /* 0x000000ff1b00720c */ /* 0x000fc60003f06270 */
[----:B0-----:R-:W3:Y:S04]  /*a4f0*/  LDL.LU R18, [R1+0x104] ;  /* 0x0001040001127983 */ /* 0x001ee80000300800 */
[----:B------:R-:W4:Y:S01]  /*a500*/  LDL R27, [R1+0x2470] ;  /* 0x00247000011b7983 */ /* 0x000f220000100800 */
[----:B--2---:R-:W-:Y:S01]  /*a510*/  @!P1 IMAD.MOV R19, RZ, RZ, -R19 ;  /* 0x000000ffff139224 */ /* 0x004fe200078e0a13 */
[----:B------:R-:W-:Y:S02]  /*a520*/  ISETP.GE.AND P1, PT, R20, RZ, PT ;  /* 0x000000ff1400720c */ /* 0x000fe40003f26270 */
[----:B------:R-:W2:Y:S04]  /*a530*/  LDL.LU R20, [R1+0x110] ;  /* 0x0001100001147983 */ /* 0x000ea80000300800 */
[----:B------:R-:W-:Y:S01]  /*a540*/  STL [R1+0x4c], R19 ;  /* 0x00004c1301007387 */ /* 0x000fe20000100800 */
[----:B---3--:R-:W-:-:S05]  /*a550*/  @!P2 IMAD.MOV R18, RZ, RZ, -R18 ;  /* 0x000000ffff12a224 */ /* 0x008fca00078e0a12 */
[----:B------:R0:W-:Y:S01]  /*a560*/  STL [R1+0x48], R18 ;  /* 0x0000481201007387 */ /* 0x0001e20000100800 */
[----:B------:R-:W-:-:S03]  /*a570*/  ISETP.GE.AND P2, PT, R21, RZ, PT ;  /* 0x000000ff1500720c */ /* 0x000fc60003f46270 */
[----:B0-----:R-:W3:Y:S01]  /*a580*/  LDL R18, [R1+0x246c] ;  /* 0x00246c0001127983 */ /* 0x001ee20000100800 */
[----:B--2---:R-:W-:-:S03]  /*a590*/  @!P3 IMAD.MOV R20, RZ, RZ, -R20 ;  /* 0x000000ffff14b224 */ /* 0x004fc600078e0a14 */
[----:B------:R-:W2:Y:S04]  /*a5a0*/  LDL.LU R19, [R1+0x114] ;  /* 0x0001140001137983 */ /* 0x000ea80000300800 */
[----:B------:R0:W-:Y:S04]  /*a5b0*/  STL [R1+0x44], R20 ;  /* 0x0000441401007387 */ /* 0x0001e80000100800 */
[----:B0-----:R-:W3:Y:S04]  /*a5c0*/  LDL R20, [R1+0x2464] ;  /* 0x0024640001147983 */ /* 0x001ee80000100800 */
[----:B------:R-:W3:Y:S01]  /*a5d0*/  LDL.LU R21, [R1+0x10c] ;  /* 0x00010c0001157983 */ /* 0x000ee20000300800 */
[----:B------:R-:W-:Y:S01]  /*a5e0*/  ISETP.GE.AND P3, PT, R22, RZ, PT ;  /* 0x000000ff1600720c */ /* 0x000fe20003f66270 */
[----:B--2---:R-:W-:Y:S01]  /*a5f0*/  @!P5 IMAD.MOV R19, RZ, RZ, -R19 ;  /* 0x000000ffff13d224 */ /* 0x004fe200078e0a13 */
[----:B----4-:R-:W-:-:S04]  /*a600*/  ISETP.GE.AND P5, PT, R25, RZ, PT ;  /* 0x000000ff1900720c */ /* 0x010fc80003fa6270 */
[----:B------:R0:W-:Y:S04]  /*a610*/  STL [R1+0x40], R19 ;  /* 0x0000401301007387 */ /* 0x0001e80000100800 */
[----:B0-----:R-:W2:Y:S01]  /*a620*/  LDL R19, [R1+0x2468] ;  /* 0x0024680001137983 */ /* 0x001ea20000100800 */
[----:B---3--:R-:W-:-:S03]  /*a630*/  @!P0 IMAD.MOV R21, RZ, RZ, -R21 ;  /* 0x000000ffff158224 */ /* 0x008fc600078e0a15 */
[----:B------:R-:W3:Y:S01]  /*a640*/  LDL.LU R22, [R1+0xc8] ;  /* 0x0000c80001167983 */ /* 0x000ee20000300800 */
[----:B------:R-:W-:-:S03]  /*a650*/  ISETP.GE.AND P0, PT, R23, RZ, PT ;  /* 0x000000ff1700720c */ /* 0x000fc60003f06270 */
[----:B------:R-:W4:Y:S04]  /*a660*/  LDL R25, [R1+0x2460] ;  /* 0x0024600001197983 */ /* 0x000f280000100800 */
[----:B------:R-:W2:Y:S04]  /*a670*/  LDL.LU R23, [R1+0xd8] ;  /* 0x0000d80001177983 */ /* 0x000ea80000300800 */
[----:B------:R0:W-:Y:S04]  /*a680*/  STL [R1+0x3c], R21 ;  /* 0x00003c1501007387 */ /* 0x0001e80000100800 */
[----:B0-----:R-:W4:Y:S01]  /*a690*/  LDL R21, [R1+0x245c] ;  /* 0x00245c0001157983 */ /* 0x001f220000100800 */
[----:B---3--:R-:W-:-:S05]  /*a6a0*/  @!P1 IMAD.MOV R22, RZ, RZ, -R22 ;  /* 0x000000ffff169224 */ /* 0x008fca00078e0a16 */
[----:B------:R0:W-:Y:S01]  /*a6b0*/  STL [R1+0x38], R22 ;  /* 0x0000381601007387 */ /* 0x0001e20000100800 */
[----:B--2---:R-:W-:Y:S01]  /*a6c0*/  @!P2 IMAD.MOV R23, RZ, RZ, -R23 ;  /* 0x000000ffff17a224 */ /* 0x004fe200078e0a17 */
[----:B------:R-:W-:Y:S02]  /*a6d0*/  ISETP.GE.AND P2, PT, R26, RZ, PT ;  /* 0x000000ff1a00720c */ /* 0x000fe40003f46270 */
[----:B0-----:R-:W2:Y:S04]  /*a6e0*/  LDL R22, [R1+0x2458] ;  /* 0x0024580001167983 */ /* 0x001ea80000100800 */
[----:B------:R-:W3:Y:S04]  /*a6f0*/  LDL.LU R28, [R1+0xe0] ;  /* 0x0000e000011c7983 */ /* 0x000ee80000300800 */
[----:B------:R0:W-:Y:S04]  /*a700*/  STL [R1+0x34], R23 ;  /* 0x0000341701007387 */ /* 0x0001e80000100800 */
[----:B0-----:R-:W2:Y:S04]  /*a710*/  LDL R23, [R1+0x2454] ;  /* 0x0024540001177983 */ /* 0x001ea80000100800 */
[----:B------:R-:W2:Y:S01]  /*a720*/  LDL.LU R26, [R1+0xf4] ;  /* 0x0000f400011a7983 */ /* 0x000ea20000300800 */
[----:B------:R-:W-:-:S03]  /*a730*/  ISETP.GE.AND P1, PT, R24, RZ, PT ;  /* 0x000000ff1800720c */ /* 0x000fc60003f26270 */
[----:B------:R-:W4:Y:S01]  /*a740*/  LDL R24, [R1+0x2450] ;  /* 0x0024500001187983 */ /* 0x000f220000100800 */
[----:B---3--:R-:W-:Y:S01]  /*a750*/  @!P3 IMAD.MOV R28, RZ, RZ, -R28 ;  /* 0x000000ffff1cb224 */ /* 0x008fe200078e0a1c */
[----:B------:R-:W-:Y:S02]  /*a760*/  ISETP.GE.AND P3, PT, R27, RZ, PT ;  /* 0x000000ff1b00720c */ /* 0x000fe40003f66270 */
[----:B------:R-:W3:Y:S04]  /*a770*/  LDL R27, [R1+0x244c] ;  /* 0x00244c00011b7983 */ /* 0x000ee80000100800 */
[----:B------:R0:W-:Y:S04]  /*a780*/  STL [R1+0x30], R28 ;  /* 0x0000301c01007387 */ /* 0x0001e80000100800 */
[----:B0-----:R-:W3:Y:S01]  /*a790*/  LDL.LU R28, [R1+0xdc] ;  /* 0x0000dc00011c7983 */ /* 0x001ee20000300800 */
[----:B--2---:R-:W-:Y:S01]  /*a7a0*/  @!P5 IMAD.MOV R26, RZ, RZ, -R26 ;  /* 0x000000ffff1ad224 */ /* 0x004fe200078e0a1a */
[----:B------:R-:W-:-:S04]  /*a7b0*/  ISETP.GE.AND P5, PT, R18, RZ, PT ;  /* 0x000000ff1200720c */ /* 0x000fc80003fa6270 */
[----:B------:R0:W-:Y:S04]  /*a7c0*/  STL [R1+0x2c], R26 ;  /* 0x00002c1a01007387 */ /* 0x0001e80000100800 */
[----:B0-----:R-:W2:Y:S04]  /*a7d0*/  LDL R26, [R1+0x2448] ;  /* 0x00244800011a7983 */ /* 0x001ea80000100800 */
[----:B------:R-:W2:Y:S04]  /*a7e0*/  LDL.LU R18, [R1+0xd0] ;  /* 0x0000d00001127983 */ /* 0x000ea80000300800 */
[----:B------:R-:W4:Y:S01]  /*a7f0*/  LDL R29, [R1+0x2444] ;  /* 0x00244400011d7983 */ /* 0x000f220000100800 */
[----:B---3--:R-:W-:Y:S01]  /*a800*/  @!P0 IMAD.MOV R28, RZ, RZ, -R28 ;  /* 0x000000ffff1c8224 */ /* 0x008fe200078e0a1c */
[----:B------:R-:W-:-:S02]  /*a810*/  ISETP.GE.AND P0, PT, R20, RZ, PT ;  /* 0x000000ff1400720c */ /* 0x000fc40003f06270 */
[----:B------:R-:W3:Y:S04]  /*a820*/  LDL.LU R20, [R1+0x20] ;  /* 0x0000200001147983 */ /* 0x000ee80000300800 */
[----:B------:R0:W-:Y:S04]  /*a830*/  STL [R1+0x28], R28 ;  /* 0x0000281c01007387 */ /* 0x0001e80000100800 */
[----:B0-----:R-:W4:Y:S01]  /*a840*/  LDL R28, [R1+0x2440] ;  /* 0x00244000011c7983 */ /* 0x001f220000100800 */
[----:B--2---:R-:W-:Y:S01]  /*a850*/  @!P1 IMAD.MOV R18, RZ, RZ, -R18 ;  /* 0x000000ffff129224 */ /* 0x004fe200078e0a12 */
[----:B------:R-:W-:-:S04]  /*a860*/  ISETP.GE.AND P1, PT, R19, RZ, PT ;  /* 0x000000ff1300720c */ /* 0x000fc80003f26270 */
[----:B------:R0:W-:Y:S04]  /*a870*/  STL [R1+0x24], R18 ;  /* 0x0000241201007387 */ /* 0x0001e80000100800 */
[----:B0-----:R-:W2:Y:S04]  /*a880*/  LDL.LU R18, [R1+0x2740] ;  /* 0x0027400001127983 */ /* 0x001ea80000300800 */
[----:B------:R-:W2:Y:S01]  /*a890*/  LDL.LU R19, [R1+0x1c] ;  /* 0x00001c0001137983 */ /* 0x000ea20000300800 */
[----:B---3--:R-:W-:Y:S01]  /*a8a0*/  @!P2 IMAD.MOV R20, RZ, RZ, -R20 ;  /* 0x000000ffff14a224 */ /* 0x008fe200078e0a14 */
[----:B----4-:R-:W-:-:S02]  /*a8b0*/  ISETP.GE.AND P2, PT, R25, RZ, PT ;  /* 0x000000ff1900720c */ /* 0x010fc40003f46270 */
[----:B------:R-:W3:Y:S04]  /*a8c0*/  LDL R25, [R1+0x243c] ;  /* 0x00243c0001197983 */ /* 0x000ee80000100800 */
[----:B------:R0:W-:Y:S04]  /*a8d0*/  STL [R1+0x20], R20 ;  /* 0x0000201401007387 */ /* 0x0001e80000100800 */
[----:B0-----:R-:W4:Y:S01]  /*a8e0*/  LDL.LU R20, [R1+0x18] ;  /* 0x0000180001147983 */ /* 0x001f220000300800 */
[----:B--2---:R-:W-:Y:S01]  /*a8f0*/  @!P3 IMAD.MOV R19, RZ, RZ, -R19 ;  /* 0x000000ffff13b224 */ /* 0x004fe200078e0a13 */
[----:B------:R-:W-:-:S04]  /*a900*/  ISETP.GE.AND P3, PT, R21, RZ, PT ;  /* 0x000000ff1500720c */ /* 0x000fc80003f66270 */
[----:B------:R0:W-:Y:S04]  /*a910*/  STL [R1+0x1c], R19 ;  /* 0x00001c1301007387 */ /* 0x0001e80000100800 */
[----:B0-----:R-:W2:Y:S04]  /*a920*/  LDL.LU R19, [R1+0x273c] ;  /* 0x00273c0001137983 */ /* 0x001ea80000300800 */
[----:B------:R-:W2:Y:S01]  /*a930*/  LDL.LU R21, [R1+0x14] ;  /* 0x0000140001157983 */ /* 0x000ea20000300800 */
[----:B----4-:R-:W-:Y:S01]  /*a940*/  @!P5 IMAD.MOV R20, RZ, RZ, -R20 ;  /* 0x000000ffff14d224 */ /* 0x010fe200078e0a14 */
[----:B------:R-:W-:-:S04]  /*a950*/  ISETP.GE.AND P5, PT, R22, RZ, PT ;  /* 0x000000ff1600720c */ /* 0x000fc80003fa6270 */
[----:B------:R0:W-:Y:S04]  /*a960*/  STL [R1+0x18], R20 ;  /* 0x0000181401007387 */ /* 0x0001e80000100800 */
[----:B0-----:R-:W4:Y:S04]  /*a970*/  LDL.LU R20, [R1+0x2738] ;  /* 0x0027380001147983 */ /* 0x001f280000300800 */
[----:B------:R-:W3:Y:S01]  /*a980*/  LDL.LU R22, [R1+0x10] ;  /* 0x0000100001167983 */ /* 0x000ee20000300800 */
[----:B--2---:R-:W-:Y:S01]  /*a990*/  @!P0 IMAD.MOV R21, RZ, RZ, -R21 ;  /* 0x000000ffff158224 */ /* 0x004fe200078e0a15 */
[----:B------:R-:W-:-:S04]  /*a9a0*/  ISETP.GE.AND P0, PT, R23, RZ, PT ;  /* 0x000000ff1700720c */ /* 0x000fc80003f06270 */
[----:B------:R0:W-:Y:S04]  /*a9b0*/  STL [R1+0x14], R21 ;  /* 0x0000141501007387 */ /* 0x0001e80000100800 */
[----:B0-----:R-:W2:Y:S04]  /*a9c0*/  LDL.LU R21, [R1+0x2734] ;  /* 0x0027340001157983 */ /* 0x001ea80000300800 */
[----:B------:R-:W2:Y:S01]  /*a9d0*/  LDL.LU R23, [R1+0xc] ;  /* 0x00000c0001177983 */ /* 0x000ea20000300800 */
[----:B---3--:R-:W-:Y:S01]  /*a9e0*/  @!P1 IMAD.MOV R22, RZ, RZ, -R22 ;  /* 0x000000ffff169224 */ /* 0x008fe200078e0a16 */
[----:B------:R-:W-:-:S04]  /*a9f0*/  ISETP.GE.AND P1, PT, R24, RZ, PT ;  /* 0x000000ff1800720c */ /* 0x000fc80003f26270 */
[----:B------:R0:W-:Y:S04]  /*aa00*/  STL [R1+0x10], R22 ;  /* 0x0000101601007387 */ /* 0x0001e80000100800 */
[----:B0-----:R-:W3:Y:S04]  /*aa10*/  LDL.LU R22, [R1+0x2730] ;  /* 0x0027300001167983 */ /* 0x001ee80000300800 */
        /* <DEDUP_REMOVED lines=10> */
[----:B------:R-:W3:Y:S01]  /*aac0*/  LDL.LU R26, [R1] ;  /* 0x00000000011a7983 */ /* 0x000ee20000300800 */
[----:B--2---:R-:W-:-:S05]  /*aad0*/  @!P5 IMAD.MOV R27, RZ, RZ, -R27 ;  /* 0x000000ffff1bd224 */ /* 0x004fca00078e0a1b */
[----:B------:R0:W-:Y:S04]  /*aae0*/  STL [R1+0x4], R27 ;  /* 0x0000041b01007387 */ /* 0x0001e80000100800 */
[----:B0-----:R-:W2:Y:S01]  /*aaf0*/  LDL.LU R27, [R1+0x2724] ;  /* 0x00272400011b7983 */ /* 0x001ea20000300800 */
[----:B------:R-:W-:Y:S01]  /*ab00*/  ISETP.GE.AND P5, PT, R29, RZ, PT ;  /* 0x000000ff1d00720c */ /* 0x000fe20003fa6270 */
[----:B---3--:R-:W-:Y:S02]  /*ab10*/  @!P0 IMAD.MOV R26, RZ, RZ, -R26 ;  /* 0x000000ffff1a8224 */ /* 0x008fe400078e0a1a */
[----:B--2---:R-:W-:Y:S02]  /*ab20*/  IMAD.MOV.U32 R29, RZ, RZ, R27 ;  /* 0x000000ffff1d7224 */ /* 0x004fe400078e001b */
[----:B------:R-:W2:Y:S04]  /*ab30*/  LDL R27, [R1+0x2438] ;  /* 0x00243800011b7983 */ /* 0x000ea80000100800 */
[----:B------:R0:W-:Y:S04]  /*ab40*/  STL [R1], R26 ;  /* 0x0000001a01007387 */ /* 0x0001e80000100800 */
[----:B0-----:R-:W3:Y:S01]  /*ab50*/  LDL.LU R26, [R1+0x2720] ;  /* 0x00272000011a7983 */ /* 0x001ee20000300800 */
[----:B------:R-:W-:Y:S01]  /*ab60*/  @!P1 IMAD.MOV R29, RZ, RZ, -R29 ;  /* 0x000000ffff1d9224 */ /* 0x000fe200078e0a1d */
[----:B------:R-:W-:-:S02]  /*ab70*/  ISETP.GE.AND P0, PT, R28, RZ, PT ;  /* 0x000000ff1c00720c */ /* 0x000fc40003f06270 */
[----:B------:R-:W-:Y:S01]  /*ab80*/  ISETP.GE.AND P1, PT, R25, RZ, PT ;  /* 0x000000ff1900720c */ /* 0x000fe20003f26270 */
[----:B---3--:R-:W-:Y:S02]  /*ab90*/  IMAD.MOV.U32 R28, RZ, RZ, R26 ;  /* 0x000000ffff1c7224 */ /* 0x008fe400078e001a */
[----:B------:R-:W3:Y:S04]  /*aba0*/  LDL R26, [R1+0x242c] ;  /* 0x00242c00011a7983 */ /* 0x000ee80000100800 */
[----:B------:R0:W-:Y:S04]  /*abb0*/  STL [R1+0x268c], R29 ;  /* 0x00268c1d01007387 */ /* 0x0001e80000100800 */
[----:B0-----:R-:W3:Y:S04]  /*abc0*/  LDL R29, [R1+0x2424] ;  /* 0x00242400011d7983 */ /* 0x001ee80000100800 */
[----:B------:R-:W3:Y:S01]  /*abd0*/  LDL.LU R25, [R1+0x271c] ;  /* 0x00271c0001197983 */ /* 0x000ee20000300800 */
[----:B------:R-:W-:Y:S01]  /*abe0*/  @!P2 IMAD.MOV R28, RZ, RZ, -R28 ;  /* 0x000000ffff1ca224 */ /* 0x000fe200078e0a1c */
[----:B--2---:R-:W-:-:S04]  /*abf0*/  ISETP.GE.AND P2, PT, R27, RZ, PT ;  /* 0x000000ff1b00720c */ /* 0x004fc80003f46270 */
[----:B------:R0:W-:Y:S04]  /*ac00*/  STL [R1+0x2690], R28 ;  /* 0x0026901c01007387 */ /* 0x0001e80000100800 */
[----:B------:R-:W2:Y:S04]  /*ac10*/  LDL R27, [R1+0x241c] ;  /* 0x00241c00011b7983 */ /* 0x000ea80000100800 */
[----:B0-----:R-:W2:Y:S01]  /*ac20*/  LDL R28, [R1+0x2430] ;  /* 0x00243000011c7983 */ /* 0x001ea20000100800 */
[----:B---3--:R-:W-:-:S05]  /*ac30*/  @!P3 IMAD.MOV R25, RZ, RZ, -R25 ;  /* 0x000000ffff19b224 */ /* 0x008fca00078e0a19 */
[----:B------:R0:W-:Y:S04]  /*ac40*/  STL [R1+0x2694], R25 ;  /* 0x0026941901007387 */ /* 0x0001e80000100800 */
[----:B0-----:R-:W3:Y:S01]  /*ac50*/  LDL R25, [R1+0x2434] ;  /* 0x0024340001197983 */ /* 0x001ee20000100800 */
[----:B------:R-:W-:Y:S02]  /*ac60*/  @!P5 IMAD.MOV R24, RZ, RZ, -R24 ;  /* 0x000000ffff18d224 */ /* 0x000fe400078e0a18 */
[----:B------:R-:W-:Y:S01]  /*ac70*/  @!P0 IMAD.MOV R23, RZ, RZ, -R23 ;  /* 0x000000ffff178224 */ /* 0x000fe200078e0a17 */
[----:B--2---:R-:W-:Y:S01]  /*ac80*/  ISETP.GE.AND P5, PT, R28, RZ, PT ;  /* 0x000000ff1c00720c */ /* 0x004fe20003fa6270 */
[----:B------:R-:W-:Y:S02]  /*ac90*/  @!P1 IMAD.MOV R22, RZ, RZ, -R22 ;  /* 0x000000ffff169224 */ /* 0x000fe400078e0a16 */
[----:B------:R-:W-:Y:S01]  /*aca0*/  @!P2 IMAD.MOV R21, RZ, RZ, -R21 ;  /* 0x000000ffff15a224 */ /* 0x000fe200078e0a15 */
[----:B------:R-:W-:-:S02]  /*acb0*/  ISETP.GE.AND P0, PT, R26, RZ, PT ;  /* 0x000000ff1a00720c */ /* 0x000fc40003f06270 */
[----:B------:R-:W-:Y:S02]  /*acc0*/  ISETP.GE.AND P2, PT, R29, RZ, PT ;  /* 0x000000ff1d00720c */ /* 0x000fe40003f46270 */
[----:B---3--:R-:W-:Y:S02]  /*acd0*/  ISETP.GE.AND P3, PT, R25, RZ, PT ;  /* 0x000000ff1900720c */ /* 0x008fe40003f66270 */
[----:B------:R-:W2:Y:S04]  /*ace0*/  LDL R25, [R1+0x2418] ;  /* 0x0024180001197983 */ /* 0x000ea80000100800 */
[----:B------:R0:W-:Y:S04]  /*acf0*/  STL [R1+0x2698], R24 ;  /* 0x0026981801007387 */ /* 0x0001e80000100800 */
[----:B------:R-:W3:Y:S04]  /*ad00*/  LDL R28, [R1+0x2414] ;  /* 0x00241400011c7983 */ /* 0x000ee80000100800 */
[----:B0-----:R-:W3:Y:S04]  /*ad10*/  LDL R24, [R1+0x2420] ;  /* 0x0024200001187983 */ /* 0x001ee80000100800 */
[----:B------:R0:W-:Y:S04]  /*ad20*/  STL [R1+0x269c], R23 ;  /* 0x00269c1701007387 */ /* 0x0001e80000100800 */
[----:B------:R-:W3:Y:S04]  /*ad30*/  LDL R26, [R1+0x2410] ;  /* 0x00241000011a7983 */ /* 0x000ee80000100800 */
[----:B0-----:R-:W3:Y:S04]  /*ad40*/  LDL R23, [R1+0x2428] ;  /* 0x0024280001177983 */ /* 0x001ee80000100800 */
[----:B------:R0:W-:Y:S04]  /*ad50*/  STL [R1+0x26a0], R22 ;  /* 0x0026a01601007387 */ /* 0x0001e80000100800 */
[----:B------:R-:W-:Y:S04]  /*ad60*/  STL [R1+0x26a4], R21 ;  /* 0x0026a41501007387 */ /* 0x000fe80000100800 */
[----:B------:R-:W3:Y:S01]  /*ad70*/  LDL R29, [R1+0x240c] ;  /* 0x00240c00011d7983 */ /* 0x000ee20000100800 */
[----:B----4-:R-:W-:-:S02]  /*ad80*/  @!P3 IMAD.MOV R20, RZ, RZ, -R20 ;  /* 0x000000ffff14b224 */ /* 0x010fc400078e0a14 */
[----:B------:R-:W-:Y:S01]  /*ad90*/  @!P5 IMAD.MOV R19, RZ, RZ, -R19 ;  /* 0x000000ffff13d224 */ /* 0x000fe200078e0a13 */
[----:B------:R-:W-:Y:S02]  /*ada0*/  ISETP.GE.AND P5, PT, R27, RZ, PT ;  /* 0x000000ff1b00720c */ /* 0x000fe40003fa6270 */
[----:B------:R1:W-:Y:S04]  /*adb0*/  STL [R1+0x26a8], R20 ;  /* 0x0026a81401007387 */ /* 0x0003e80000100800 */
[----:B0-----:R-:W4:Y:S01]  /*adc0*/  LDL R22, [R1+0x2408] ;  /* 0x0024080001167983 */ /* 0x001f220000100800 */
[----:B------:R-:W-:Y:S02]  /*add0*/  @!P0 IMAD.MOV R18, RZ, RZ, -R18 ;  /* 0x000000ffff128224 */ /* 0x000fe400078e0a12 */
[----:B------:R-:W-:Y:S01]  /*ade0*/  @!P2 IMAD.MOV R16, RZ, RZ, -R16 ;  /* 0x000000ffff10a224 */ /* 0x000fe200078e0a10 */
[----:B--2---:R-:W-:-:S02]  /*adf0*/  ISETP.GE.AND P0, PT, R25, RZ, PT ;  /* 0x000000ff1900720c */ /* 0x004fc40003f06270 */
[----:B---3--:R-:W-:Y:S02]  /*ae00*/  ISETP.GE.AND P1, PT, R23, RZ, PT ;  /* 0x000000ff1700720c */ /* 0x008fe40003f26270 */
[----:B------:R-:W2:Y:S04]  /*ae10*/  LDL R23, [R1+0x2404] ;  /* 0x0024040001177983 */ /* 0x000ea80000100800 */
[----:B------:R0:W-:Y:S04]  /*ae20*/  STL [R1+0x26ac], R19 ;  /* 0x0026ac1301007387 */ /* 0x0001e80000100800 */
[----:B------:R-:W3:Y:S03]  /*ae30*/  LDL R27, [R1+0x2400] ;  /* 0x00240000011b7983 */ /* 0x000ee60000100800 */
[----:B------:R-:W-:Y:S01]  /*ae40*/  @!P1 IMAD.MOV R17, RZ, RZ, -R17 ;  /* 0x000000ffff119224 */ /* 0x000fe200078e0a11 */
[----:B------:R-:W-:Y:S01]  /*ae50*/  ISETP.GE.AND P3, PT, R24, RZ, PT ;  /* 0x000000ff1800720c */ /* 0x000fe20003f66270 */
[----:B------:R-:W-:Y:S04]  /*ae60*/  STL [R1+0x26b0], R18 ;  /* 0x0026b01201007387 */ /* 0x000fe80000100800 */
[----:B------:R-:W3:Y:S04]  /*ae70*/  LDL R24, [R1+0x23fc] ;  /* 0x0023fc0001187983 */ /* 0x000ee80000100800 */
[----:B------:R-:W-:Y:S04]  /*ae80*/  STL [R1+0x26b4], R17 ;  /* 0x0026b41101007387 */ /* 0x000fe80000100800 */
[----:B------:R-:W3:Y:S01]  /*ae90*/  LDL R25, [R1+0x23f8] ;  /* 0x0023f80001197983 */ /* 0x000ee20000100800 */
[----:B------:R-:W-:Y:S01]  /*aea0*/  @!P3 IMAD.MOV R15, RZ, RZ, -R15 ;  /* 0x000000ffff0fb224 */ /* 0x000fe200078e0a0f */
[----:B------:R-:W-:-:S02]  /*aeb0*/  ISETP.GE.AND P1, PT, R28, RZ, PT ;  /* 0x000000ff1c00720c */ /* 0x000fc40003f26270 */
[----:B------:R-:W-:Y:S01]  /*aec0*/  STL [R1+0x26b8], R16 ;  /* 0x0026b81001007387 */ /* 0x000fe20000100800 */
[----:B------:R-:W-:Y:S02]  /*aed0*/  ISETP.GE.AND P2, PT, R26, RZ, PT ;  /* 0x000000ff1a00720c */ /* 0x000fe40003f46270 */
[----:B------:R-:W-:Y:S01]  /*aee0*/  ISETP.GE.AND P3, PT, R29, RZ, PT ;  /* 0x000000ff1d00720c */ /* 0x000fe20003f66270 */
[----:B------:R-:W3:Y:S04]  /*aef0*/  LDL R28, [R1+0x23e8] ;  /* 0x0023e800011c7983 */ /* 0x000ee80000100800 */
[----:B------:R-:W3:Y:S04]  /*af00*/  LDL R26, [R1+0x23ec] ;  /* 0x0023ec00011a7983 */ /* 0x000ee80000100800 */
[----:B------:R-:W-:Y:S04]  /*af10*/  STL [R1+0x26bc], R15 ;  /* 0x0026bc0f01007387 */ /* 0x000fe80000100800 */
[----:B------:R-:W3:Y:S01]  /*af20*/  LDL R29, [R1+0x23f0] ;  /* 0x0023f000011d7983 */ /* 0x000ee20000100800 */
[----:B------:R-:W-:-:S02]  /*af30*/  @!P5 IMAD.MOV R14, RZ, RZ, -R14 ;  /* 0x000000ffff0ed224 */ /* 0x000fc400078e0a0e */
[----:B------:R-:W-:Y:S02]  /*af40*/  @!P0 IMAD.MOV R13, RZ, RZ, -R13 ;  /* 0x000000ffff0d8224 */ /* 0x000fe400078e0a0d */
[----:B------:R-:W-:Y:S01]  /*af50*/  @!P1 IMAD.MOV R12, RZ, RZ, -R12 ;  /* 0x000000ffff0c9224 */ /* 0x000fe200078e0a0c */
[----:B----4-:R-:W-:Y:S01]  /*af60*/  ISETP.GE.AND P5, PT, R22, RZ, PT ;  /* 0x000000ff1600720c */ /* 0x010fe20003fa6270 */
[----:B------:R-:W-:Y:S04]  /*af70*/  STL [R1+0x26c0], R14 ;  /* 0x0026c00e01007387 */ /* 0x000fe80000100800 */
[----:B------:R-:W-:Y:S04]  /*af80*/  STL [R1+0x26c4], R13 ;  /* 0x0026c40d01007387 */ /* 0x000fe80000100800 */
[----:B------:R-:W-:Y:S01]  /*af90*/  STL [R1+0x26c8], R12 ;  /* 0x0026c80c01007387 */ /* 0x000fe20000100800 */
[----:B------:R-:W-:-:S02]  /*afa0*/  @!P2 IMAD.MOV R11, RZ, RZ, -R11 ;  /* 0x000000ffff0ba224 */ /* 0x000fc400078e0a0b */
[----:B------:R-:W-:Y:S02]  /*afb0*/  @!P3 IMAD.MOV R10, RZ, RZ, -R10 ;  /* 0x000000ffff0ab224 */ /* 0x000fe400078e0a0a */
[----:B------:R-:W-:Y:S01]  /*afc0*/  @!P5 IMAD.MOV R9, RZ, RZ, -R9 ;  /* 0x000000ffff09d224 */ /* 0x000fe200078e0a09 */
[----:B--2---:R-:W-:Y:S02]  /*afd0*/  ISETP.GE.AND P0, PT, R23, RZ, PT ;  /* 0x000000ff1700720c */ /* 0x004fe40003f06270 */
[----:B---3--:R-:W-:Y:S02]  /*afe0*/  ISETP.GE.AND P1, PT, R27, RZ, PT ;  /* 0x000000ff1b00720c */ /* 0x008fe40003f26270 */
[----:B------:R-:W2:Y:S09]  /*aff0*/  LDL R27, [R1+0x23f4] ;  /* 0x0023f400011b7983 */ /* 0x000eb20000100800 */
[----:B------:R-:W-:Y:S01]  /*b000*/  @!P0 IMAD.MOV R8, RZ, RZ, -R8 ;  /* 0x000000ffff088224 */ /* 0x000fe200078e0a08 */
[----:B------:R-:W-:Y:S04]  /*b010*/  STL [R1+0x26cc], R11 ;  /* 0x0026cc0b01007387 */ /* 0x000fe80000100800 */
[----:B------:R-:W-:Y:S01]  /*b020*/  STL [R1+0x26d0], R10 ;  /* 0x0026d00a01007387 */ /* 0x000fe20000100800 */
[----:B------:R-:W-:-:S03]  /*b030*/  @!P1 IMAD.MOV R7, RZ, RZ, -R7 ;  /* 0x000000ffff079224 */ /* 0x000fc600078e0a07 */
[----:B------:R-:W-:Y:S04]  /*b040*/  STL [R1+0x26d4], R9 ;  /* 0x0026d40901007387 */ /* 0x000fe80000100800 */
[----:B------:R-:W-:Y:S04]  /*b050*/  STL [R1+0x26d8], R8 ;  /* 0x0026d80801007387 */ /* 0x000fe80000100800 */
[----:B------:R-:W-:Y:S04]  /*b060*/  STL [R1+0x26dc], R7 ;  /* 0x0026dc0701007387 */ /* 0x000fe80000100800 */
[----:B-1----:R-:W3:Y:S04]  /*b070*/  LDL.LU R20, [R1+0x1e4] ;  /* 0x0001e40001147983 */ /* 0x002ee80000300800 */
[----:B------:R-:W4:Y:S04]  /*b080*/  LDL.LU R21, [R1+0x1e0] ;  /* 0x0001e00001157983 */ /* 0x000f280000300800 */
[----:B------:R-:W4:Y:S01]  /*b090*/  LDL.LU R22, [R1+0x1dc] ;  /* 0x0001dc0001167983 */ /* 0x000f220000300800 */
[----:B------:R-:W-:-:S02]  /*b0a0*/  ISETP.GE.AND P2, PT, R24, RZ, PT ;  /* 0x000000ff1800720c */ /* 0x000fc40003f46270 */
[----:B------:R-:W-:Y:S01]  /*b0b0*/  ISETP.GE.AND P3, PT, R25, RZ, PT ;  /* 0x000000ff1900720c */ /* 0x000fe20003f66270 */
[----:B------:R-:W4:Y:S04]  /*b0c0*/  LDL.LU R23, [R1+0x1d8] ;  /* 0x0001d80001177983 */ /* 0x000f280000300800 */
[----:B------:R-:W4:Y:S04]  /*b0d0*/  LDL.LU R24, [R1+0x1d4] ;  /* 0x0001d40001187983 */ /* 0x000f280000300800 */
[----:B------:R-:W4:Y:S01]  /*b0e0*/  LDL.LU R25, [R1+0x1d0] ;  /* 0x0001d00001197983 */ /* 0x000f220000300800 */
[----:B------:R-:W-:-:S03]  /*b0f0*/  ISETP.GE.AND P1, PT, R29, RZ, PT ;  /* 0x000000ff1d00720c */ /* 0x000fc60003f26270 */
[----:B------:R-:W0:Y:S01]  /*b100*/  S2R R29, SR_TID.X ;  /* 0x00000000001d7919 */ /* 0x000e220000002100 */
[----:B------:R-:W-:Y:S01]  /*b110*/  ISETP.GE.AND P0, PT, R26, RZ, PT ;  /* 0x000000ff1a00720c */ /* 0x000fe20003f06270 */
[----:B------:R-:W-:Y:S01]  /*b120*/  IMAD.MOV.U32 R26, RZ, RZ, R6 ;  /* 0x000000ffff1a7224 */ /* 0x000fe200078e0006 */
[----:B------:R-:W-:Y:S01]  /*b130*/  ISETP.GE.AND P5, PT, R28, RZ, PT ;  /* 0x000000ff1c00720c */ /* 0x000fe20003fa6270 */
[----:B------:R-:W-:Y:S01]  /*b140*/  @!P3 IMAD.MOV R5, RZ, RZ, -R5 ;  /* 0x000000ffff05b224 */ /* 0x000fe200078e0a05 */
[----:B------:R-:W4:Y:S01]  /*b150*/  LDL.LU R28, [R1+0x1cc] ;  /* 0x0001cc00011c7983 */ /* 0x000f220000300800 */
[----:B------:R-:W-:Y:S01]  /*b160*/  @!P2 IMAD.MOV R26, RZ, RZ, -R26 ;  /* 0x000000ffff1aa224 */ /* 0x000fe200078e0a1a */
[----:B------:R-:W-:-:S03]  /*b170*/  ISETP.NE.AND P4, PT, RZ, c[0x0][0x17c], PT ;  /* 0x00005f00ff007a0c */ /* 0x000fc60003f85270 */
[----:B------:R-:W-:Y:S01]  /*b180*/  @!P1 IMAD.MOV R2, RZ, RZ, -R2 ;  /* 0x000000ffff029224 */ /* 0x000fe200078e0a02 */
[----:B0-----:R-:W-:-:S05]  /*b190*/  LOP3.LUT R19, R29, 0x7f, RZ, 0xc0, !PT ;  /* 0x0000007f1d137812 */ /* 0x001fca00078ec0ff */
[----:B------:R-:W-:Y:S01]  /*b1a0*/  @!P5 IMAD.MOV R4, RZ, RZ, -R4 ;  /* 0x000000ffff04d224 */ /* 0x000fe200078e0a04 */
[----:B------:R-:W4:Y:S01]  /*b1b0*/  LDL.LU R29, [R1+0x1c8] ;  /* 0x0001c800011d7983 */ /* 0x000f220000300800 */
[----:B------:R-:W-:-:S03]  /*b1c0*/  IMAD R6, R19, c[0x0][0x18c], RZ ;  /* 0x0000630013067a24 */ /* 0x000fc600078e02ff */
[----:B------:R-:W-:Y:S01]  /*b1d0*/  STL [R1+0x26e0], R26 ;  /* 0x0026e01a01007387 */ /* 0x000fe20000100800 */
[----:B------:R-:W-:Y:S01]  /*b1e0*/  @!P0 IMAD.MOV R3, RZ, RZ, -R3 ;  /* 0x000000ffff038224 */ /* 0x000fe200078e0a03 */
[----:B------:R-:W-:-:S05]  /*b1f0*/  LEA R6, P6, R6, c[0x0][0x168], 0x1 ;  /* 0x00005a0006067a11 */ /* 0x000fca00078c08ff */
[----:B------:R-:W-:Y:S04]  /*b200*/  STL [R1+0x2648], R6 ;  /* 0x0026480601007387 */ /* 0x000fe80000100800 */
[----:B------:R-:W-:Y:S04]  /*b210*/  STL [R1+0x26e4], R5 ;  /* 0x0026e40501007387 */ /* 0x000fe80000100800 */
[----:B------:R-:W-:Y:S04]  /*b220*/  STL [R1+0x26e8], R4 ;  /* 0x0026e80401007387 */ /* 0x000fe80000100800 */
[----:B------:R3:W-:Y:S04]  /*b230*/  STL [R1+0x26ec], R3 ;  /* 0x0026ec0301007387 */ /* 0x0007e80000100800 */
[----:B------:R4:W-:Y:S01]  /*b240*/  STL [R1+0x26f0], R2 ;  /* 0x0026f00201007387 */ /* 0x0009e20000100800 */
[----:B--2---:R-:W-:-:S02]  /*b250*/  ISETP.GE.AND P2, PT, R27, RZ, PT ;  /* 0x000000ff1b00720c */ /* 0x004fc40003f46270 */
[----:B------:R-:W-:-:S11]  /*b260*/  LOP3.LUT R27, RZ, c[0x0][0x17c], RZ, 0x33, !PT ;  /* 0x00005f00ff1b7a12 */ /* 0x000fd600078e33ff */
[----:B------:R-:W-:-:S05]  /*b270*/  @!P2 IMAD.MOV R0, RZ, RZ, -R0 ;  /* 0x000000ffff00a224 */ /* 0x000fca00078e0a00 */
[----:B------:R0:W-:Y:S01]  /*b280*/  STL [R1+0x26f4], R0 ;  /* 0x0026f40001007387 */ /* 0x0001e20000100800 */
[C---:B---3--:R-:W-:Y:S02]  /*b290*/  SEL R3, R27.reuse, R20, !P4 ;  /* 0x000000141b037207 */ /* 0x048fe40006000000 */
[----:B----4-:R-:W-:-:S03]  /*b2a0*/  SEL R2, R27, R21, !P4 ;  /* 0x000000151b027207 */ /* 0x010fc60006000000 */
[----:B------:R1:W-:Y:S01]  /*b2b0*/  STL [R1+0x25c], R3 ;  /* 0x00025c0301007387 */ /* 0x0003e20000100800 */
[----:B0-----:R-:W-:-:S03]  /*b2c0*/  SEL R0, R27, R22, !P4 ;  /* 0x000000161b007207 */ /* 0x001fc60006000000 */
[----:B------:R0:W-:Y:S04]  /*b2d0*/  STL [R1+0xe0], R2 ;  /* 0x0000e00201007387 */ /* 0x0001e80000100800 */
[----:B------:R2:W-:Y:S01]  /*b2e0*/  STL [R1+0xd8], R0 ;  /* 0x0000d80001007387 */ /* 0x0005e20000100800 */
[C---:B-1----:R-:W-:Y:S02]  /*b2f0*/  SEL R3, R27.reuse, R23, !P4 ;  /* 0x000000171b037207 */ /* 0x042fe40006000000 */
[----:B0-----:R-:W-:-:S03]  /*b300*/  SEL R2, R27, R24, !P4 ;  /* 0x000000181b027207 */ /* 0x001fc60006000000 */
[----:B------:R-:W-:Y:S01]  /*b310*/  STL [R1+0xd0], R3 ;  /* 0x0000d00301007387 */ /* 0x000fe20000100800 */
[----:B--2---:R-:W-:-:S03]  /*b320*/  SEL R0, R27, R25, !P4 ;  /* 0x000000191b007207 */ /* 0x004fc60006000000 */
[----:B------:R-:W-:Y:S04]  /*b330*/  STL [R1+0xc8], R2 ;  /* 0x0000c80201007387 */ /* 0x000fe80000100800 */
[----:B------:R0:W-:Y:S04]  /*b340*/  STL [R1+0x258], R0 ;  /* 0x0002580001007387 */ /* 0x0001e80000100800 */
[----:B0-----:R-:W2:Y:S01]  /*b350*/  LDL.LU R0, [R1+0x1b4] ;  /* 0x0001b40001007983 */ /* 0x001ea20000300800 */
[----:B------:R-:W-:-:S05]  /*b360*/  SEL R3, R27, R28, !P4 ;  /* 0x0000001c1b037207 */ /* 0x000fca0006000000 */
[----:B------:R-:W-:Y:S01]  /*b370*/  STL [R1+0x254], R3 ;  /* 0x0002540301007387 */ /* 0x000fe20000100800 */
[----:B------:R-:W-:-:S03]  /*b380*/  SEL R2, R27, R29, !P4 ;  /* 0x0000001d1b027207 */ /* 0x000fc60006000000 */
[----:B--2---:R0:W-:Y:S04]  /*b390*/  STL [R1+0x2710], R0 ;  /* 0x0027100001007387 */ /* 0x0041e80000100800 */
[----:B------:R-:W-:Y:S04]  /*b3a0*/  STL [R1+0x250], R2 ;  /* 0x0002500201007387 */ /* 0x000fe80000100800 */
[----:B0-----:R-:W2:Y:S04]  /*b3b0*/  LDL.LU R0, [R1+0x1b8] ;  /* 0x0001b80001007983 */ /* 0x001ea80000300800 */
[----:B--2---:R0:W-:Y:S04]  /*b3c0*/  STL [R1+0x2714], R0 ;  /* 0x0027140001007387 */ /* 0x0041e80000100800 */
[----:B0-----:R-:W2:Y:S04]  /*b3d0*/  LDL.LU R0, [R1+0x1c0] ;  /* 0x0001c00001007983 */ /* 0x001ea80000300800 */
[----:B--2---:R0:W-:Y:S04]  /*b3e0*/  STL [R1+0x2718], R0 ;  /* 0x0027180001007387 */ /* 0x0041e80000100800 */
[----:B0-----:R-:W2:Y:S04]  /*b3f0*/  LDL.LU R0, [R1+0x1c4] ;  /* 0x0001c40001007983 */ /* 0x001ea80000300800 */
[----:B------:R-:W3:Y:S04]  /*b400*/  LDL.LU R2, [R1+0x1b0] ;  /* 0x0001b00001027983 */ /* 0x000ee80000300800 */
[----:B------:R-:W4:Y:S04]  /*b410*/  LDL.LU R3, [R1+0x1ac] ;  /* 0x0001ac0001037983 */ /* 0x000f280000300800 */
[----:B------:R-:W3:Y:S04]  /*b420*/  LDL.LU R4, [R1+0x1a8] ;  /* 0x0001a80001047983 */ /* 0x000ee80000300800 */
        /* <DEDUP_REMOVED lines=23> */
[----:B------:R-:W3:Y:S01]  /*b5a0*/  LDL.LU R29, [R1+0x120] ;  /* 0x00012000011d7983 */ /* 0x000ee20000300800 */
[----:B--2---:R-:W-:-:S05]  /*b5b0*/  SEL R0, R27, R0, !P4 ;  /* 0x000000001b007207 */ /* 0x004fca0006000000 */
[----:B------:R0:W-:Y:S04]  /*b5c0*/  STL [R1+0x24c], R0 ;  /* 0x00024c0001007387 */ /* 0x0001e80000100800 */
[----:B0-----:R-:W2:Y:S02]  /*b5d0*/  LDL.LU R0, [R1+0x2718] ;  /* 0x0027180001007983 */ /* 0x001ea40000300800 */
[----:B--2---:R-:W-:-:S05]  /*b5e0*/  SEL R0, R27, R0, !P4 ;  /* 0x000000001b007207 */ /* 0x004fca0006000000 */
[----:B------:R0:W-:Y:S04]  /*b5f0*/  STL [R1+0x248], R0 ;  /* 0x0002480001007387 */ /* 0x0001e80000100800 */
[----:B0-----:R-:W2:Y:S02]  /*b600*/  LDL.LU R0, [R1+0x2714] ;  /* 0x0027140001007983 */ /* 0x001ea40000300800 */
[----:B--2---:R-:W-:-:S05]  /*b610*/  SEL R0, R27, R0, !P4 ;  /* 0x000000001b007207 */ /* 0x004fca0006000000 */
[----:B------:R0:W-:Y:S04]  /*b620*/  STL [R1+0x244], R0 ;  /* 0x0002440001007387 */ /* 0x0001e80000100800 */
[----:B0-----:R-:W2:Y:S01]  /*b630*/  LDL.LU R0, [R1+0x2710] ;  /* 0x0027100001007983 */ /* 0x001ea20000300800 */
[C---:B----4-:R-:W-:Y:S02]  /*b640*/  SEL R3, R27.reuse, R3, !P4 ;  /* 0x000000031b037207 */ /* 0x050fe40006000000 */
[----:B--2---:R-:W-:-:S05]  /*b650*/  SEL R0, R27, R0, !P4 ;  /* 0x000000001b007207 */ /* 0x004fca0006000000 */
[----:B------:R3:W-:Y:S02]  /*b660*/  STL [R1+0x240], R0 ;  /* 0x0002400001007387 */ /* 0x0007e40000100800 */
[C---:B---3--:R-:W-:Y:S02]  /*b670*/  SEL R0, R27.reuse, R2, !P4 ;  /* 0x000000021b007207 */ /* 0x048fe40006000000 */
[----:B------:R-:W-:-:S03]  /*b680*/  SEL R2, R27, R4, !P4 ;  /* 0x000000041b027207 */ /* 0x000fc60006000000 */
[----:B------:R0:W-:Y:S04]  /*b690*/  STL [R1+0x23c], R0 ;  /* 0x00023c0001007387 */ /* 0x0001e80000100800 */
[----:B------:R1:W-:Y:S01]  /*b6a0*/  STL [R1+0x238], R3 ;  /* 0x0002380301007387 */ /* 0x0003e20000100800 */
[----:B0-----:R-:W-:-:S03]  /*b6b0*/  SEL R0, R27, R5, !P4 ;  /* 0x000000051b007207 */ /* 0x001fc60006000000 */
[----:B------:R0:W-:Y:S01]  /*b6c0*/  STL [R1+0x234], R2 ;  /* 0x0002340201007387 */ /* 0x0001e20000100800 */
[----:B-1----:R-:W-:-:S03]  /*b6d0*/  SEL R3, R27, R6, !P4 ;  /* 0x000000061b037207 */ /* 0x002fc60006000000 */
[----:B------:R1:W-:Y:S01]  /*b6e0*/  STL [R1+0x230], R0 ;  /* 0x0002300001007387 */ /* 0x0003e20000100800 */
[----:B0-----:R-:W-:-:S03]  /*b6f0*/  SEL R2, R27, R26, !P4 ;  /* 0x0000001a1b027207 */ /* 0x001fc60006000000 */
[----:B------:R0:W-:Y:S01]  /*b700*/  STL [R1+0x22c], R3 ;  /* 0x00022c0301007387 */ /* 0x0001e20000100800 */
[----:B-1----:R-:W-:-:S03]  /*b710*/  SEL R0, R27, R7, !P4 ;  /* 0x000000071b007207 */ /* 0x002fc60006000000 */
[----:B------:R1:W-:Y:S04]  /*b720*/  STL [R1+0x228], R2 ;  /* 0x0002280201007387 */ /* 0x0003e80000100800 */
[----:B------:R2:W-:Y:S01]  /*b730*/  STL [R1+0x224], R0 ;  /* 0x0002240001007387 */ /* 0x0005e20000100800 */
[C---:B0-----:R-:W-:Y:S02]  /*b740*/  SEL R3, R27.reuse, R8, !P4 ;  /* 0x000000081b037207 */ /* 0x041fe40006000000 */
[----:B-1----:R-:W-:-:S03]  /*b750*/  SEL R2, R27, R9, !P4 ;  /* 0x000000091b027207 */ /* 0x002fc60006000000 */
[----:B------:R0:W-:Y:S01]  /*b760*/  STL [R1+0x220], R3 ;  /* 0x0002200301007387 */ /* 0x0001e20000100800 */
[----:B--2---:R-:W-:-:S03]  /*b770*/  SEL R0, R27, R10, !P4 ;  /* 0x0000000a1b007207 */ /* 0x004fc60006000000 */
        /* <DEDUP_REMOVED lines=28> */
[----:B------:R-:W-:Y:S01]  /*b940*/  STL [R1+0x1e4], R3 ;  /* 0x0001e40301007387 */ /* 0x000fe20000100800 */
[----:B--2---:R-:W-:-:S03]  /*b950*/  SEL R0, R27, R25, !P4 ;  /* 0x000000191b007207 */ /* 0x004fc60006000000 */
[----:B------:R-:W-:Y:S04]  /*b960*/  STL [R1+0x1e0], R2 ;  /* 0x0001e00201007387 */ /* 0x000fe80000100800 */
[----:B------:R0:W-:Y:S04]  /*b970*/  STL [R1+0x1dc], R0 ;  /* 0x0001dc0001007387 */ /* 0x0001e80000100800 */
[----:B0-----:R-:W2:Y:S01]  /*b980*/  LDL.LU R0, [R1+0x100] ;  /* 0x0001000001007983 */ /* 0x001ea20000300800 */
[C---:B------:R-:W-:Y:S02]  /*b990*/  SEL R3, R27.reuse, R28, !P4 ;  /* 0x0000001c1b037207 */ /* 0x040fe40006000000 */
[----:B------:R-:W-:-:S03]  /*b9a0*/  SEL R2, R27, R29, !P4 ;  /* 0x0000001d1b027207 */ /* 0x000fc60006000000 */
[----:B------:R-:W-:Y:S04]  /*b9b0*/  STL [R1+0x1d8], R3 ;  /* 0x0001d80301007387 */ /* 0x000fe80000100800 */
        /* <DEDUP_REMOVED lines=132> */
[----:B------:R-:W3:Y:S01]  /*c200*/  LDL.LU R6, [R1] ;  /* 0x0000000001067983 */ /* 0x000ee20000300800 */
        /* <DEDUP_REMOVED lines=9> */
[C---:B---3--:R-:W-:Y:S02]  /*c2a0*/  SEL R2, R27.reuse, R2, !P4 ;  /* 0x000000021b027207 */ /* 0x048fe40006000000 */
[C---:B----4-:R-:W-:Y:S02]  /*c2b0*/  SEL R3, R27.reuse, R3, !P4 ;  /* 0x000000031b037207 */ /* 0x050fe40006000000 */
[C---:B------:R-:W-:Y:S02]  /*c2c0*/  SEL R4, R27.reuse, R4, !P4 ;  /* 0x000000041b047207 */ /* 0x040fe40006000000 */
[----:B------:R-:W-:-:S02]  /*c2d0*/  SEL R5, R27, R5, !P4 ;  /* 0x000000051b057207 */ /* 0x000fc40006000000 */
[C---:B------:R-:W-:Y:S02]  /*c2e0*/  SEL R26, R27.reuse, R26, !P4 ;  /* 0x0000001a1b1a7207 */ /* 0x040fe40006000000 */
[C---:B------:R-:W-:Y:S02]  /*c2f0*/  SEL R7, R27.reuse, R7, !P4 ;  /* 0x000000071b077207 */ /* 0x040fe40006000000 */
[C---:B------:R-:W-:Y:S02]  /*c300*/  SEL R8, R27.reuse, R8, !P4 ;  /* 0x000000081b087207 */ /* 0x040fe40006000000 */
[C---:B------:R-:W-:Y:S02]  /*c310*/  SEL R9, R27.reuse, R9, !P4 ;  /* 0x000000091b097207 */ /* 0x040fe40006000000 */
        /* <DEDUP_REMOVED lines=18> */
[----:B--2---:R-:W-:-:S05]  /*c440*/  SEL R0, R27, R0, !P4 ;  /* 0x000000001b007207 */ /* 0x004fca0006000000 */
[----:B------:R0:W-:Y:S04]  /*c450*/  STL [R1+0x148], R0 ;  /* 0x0001480001007387 */ /* 0x0001e80000100800 */
[----:B0-----:R-:W2:Y:S04]  /*c460*/  LDL.LU R0, [R1+0x26f4] ;  /* 0x0026f40001007983 */ /* 0x001ea80000300800 */
[----:B------:R0:W-:Y:S04]  /*c470*/  STL [R1+0x144], R2 ;  /* 0x0001440201007387 */ /* 0x0001e80000100800 */
[----:B0-----:R-:W3:Y:S04]  /*c480*/  LDL.LU R2, [R1+0x26f0] ;  /* 0x0026f00001027983 */ /* 0x001ee80000300800 */
[----:B------:R0:W-:Y:S04]  /*c490*/  STL [R1+0x140], R3 ;  /* 0x0001400301007387 */ /* 0x0001e80000100800 */
[----:B0-----:R-:W4:Y:S04]  /*c4a0*/  LDL.LU R3, [R1+0x26ec] ;  /* 0x0026ec0001037983 */ /* 0x001f280000300800 */
[----:B------:R0:W-:Y:S04]  /*c4b0*/  STL [R1+0x13c], R4 ;  /* 0x00013c0401007387 */ /* 0x0001e80000100800 */
[----:B0-----:R-:W2:Y:S04]  /*c4c0*/  LDL.LU R4, [R1+0x26e8] ;  /* 0x0026e80001047983 */ /* 0x001ea80000300800 */
        /* <DEDUP_REMOVED lines=23> */
[----:B0-----:R-:W3:Y:S04]  /*c640*/  LDL.LU R16, [R1+0x26b8] ;  /* 0x0026b80001107983 */ /* 0x001ee80000300800 */
        /* <DEDUP_REMOVED lines=22> */
[----:B------:R-:W-:-:S05]  /*c7b0*/  SEL R6, R27, R6, !P4 ;  /* 0x000000061b067207 */ /* 0x000fca0006000000 */
[----:B------:R0:W-:Y:S01]  /*c7c0*/  STL [R1+0xcc], R6 ;  /* 0x0000cc0601007387 */ /* 0x0001e20000100800 */
[C---:B--2---:R-:W-:Y:S02]  /*c7d0*/  SEL R15, R27.reuse, R15, !P4 ;  /* 0x0000000f1b0f7207 */ /* 0x044fe40006000000 */
[C---:B---3--:R-:W-:Y:S02]  /*c7e0*/  SEL R16, R27.reuse, R16, !P4 ;  /* 0x000000101b107207 */ /* 0x048fe40006000000 */
[C---:B----4-:R-:W-:Y:S02]  /*c7f0*/  SEL R18, R27.reuse, R18, !P4 ;  /* 0x000000121b127207 */ /* 0x050fe40006000000 */
[C---:B------:R-:W-:Y:S02]  /*c800*/  SEL R19, R27.reuse, R19, !P4 ;  /* 0x000000131b137207 */ /* 0x040fe40006000000 */
[C---:B------:R-:W-:Y:S02]  /*c810*/  SEL R21, R27.reuse, R21, !P4 ;  /* 0x000000151b157207 */ /* 0x040fe40006000000 */
[----:B------:R-:W-:-:S02]  /*c820*/  SEL R22, R27, R22, !P4 ;  /* 0x000000161b167207 */ /* 0x000fc40006000000 */
[C---:B------:R-:W-:Y:S02]  /*c830*/  SEL R24, R27.reuse, R24, !P4 ;  /* 0x000000181b187207 */ /* 0x040fe40006000000 */
[C---:B------:R-:W-:Y:S02]  /*c840*/  SEL R25, R27.reuse, R25, !P4 ;  /* 0x000000191b197207 */ /* 0x040fe40006000000 */
[C---:B0-----:R-:W-:Y:S02]  /*c850*/  SEL R6, R27.reuse, R28, !P4 ;  /* 0x0000001c1b067207 */ /* 0x041fe40006000000 */
[----:B------:R-:W-:-:S05]  /*c860*/  SEL R29, R27, R29, !P4 ;  /* 0x0000001d1b1d7207 */ /* 0x000fca0006000000 */
[----:B------:R-:W-:Y:S04]  /*c870*/  STL [R1+0xc4], R29 ;  /* 0x0000c41d01007387 */ /* 0x000fe80000100800 */
[----:B------:R0:W-:Y:S04]  /*c880*/  STL [R1+0xb4], R6 ;  /* 0x0000b40601007387 */ /* 0x0001e80000100800 */
[----:B------:R-:W-:Y:S01]  /*c890*/  STL [R1+0xa4], R25 ;  /* 0x0000a41901007387 */ /* 0x000fe20000100800 */
[----:B0-----:R-:W-:-:S03]  /*c8a0*/  SEL R6, R27, R23, !P4 ;  /* 0x000000171b067207 */ /* 0x001fc60006000000 */
        /* <DEDUP_REMOVED lines=10> */
[----:B------:R1:W-:Y:S04]  /*c950*/  STL [R1+0x2c], R16 ;  /* 0x00002c1001007387 */ /* 0x0003e80000100800 */
[----:B------:R-:W2:Y:S01]  /*c960*/  LDL.LU R17, [R1+0x26c] ;  /* 0x00026c0001117983 */ /* 0x000ea20000300800 */
[----:B0-----:R-:W-:-:S03]  /*c970*/  SEL R6, R27, R14, !P4 ;  /* 0x0000000e1b067207 */ /* 0x001fc60006000000 */
[----:B------:R-:W-:Y:S04]  /*c980*/  STL [R1+0x24], R15 ;  /* 0x0000240f01007387 */ /* 0x000fe80000100800 */
[----:B------:R-:W3:Y:S04]  /*c990*/  LDL.LU R18, [R1+0x268] ;  /* 0x0002680001127983 */ /* 0x000ee80000300800 */
[----:B------:R0:W-:Y:S04]  /*c9a0*/  STL [R1+0x14], R6 ;  /* 0x0000140601007387 */ /* 0x0001e80000100800 */
[----:B------:R-:W4:Y:S04]  /*c9b0*/  LDL.LU R19, [R1+0x264] ;  /* 0x0002640001137983 */ /* 0x000f280000300800 */
[----:B------:R-:W4:Y:S04]  /*c9c0*/  LDL.LU R20, [R1+0x260] ;  /* 0x0002600001147983 */ /* 0x000f280000300800 */
[----:B------:R-:W4:Y:S04]  /*c9d0*/  LDL.LU R21, [R1+0x25c] ;  /* 0x00025c0001157983 */ /* 0x000f280000300800 */
[----:B------:R-:W4:Y:S04]  /*c9e0*/  LDL.LU R22, [R1+0xe0] ;  /* 0x0000e00001167983 */ /* 0x000f280000300800 */
[----:B------:R-:W4:Y:S04]  /*c9f0*/  LDL.LU R24, [R1+0xd8] ;  /* 0x0000d80001187983 */ /* 0x000f280000300800 */
[----:B-1----:R-:W1:Y:S01]  /*ca00*/  S2R R16, SR_TID.X ;  /* 0x0000000000107919 */ /* 0x002e620000002100 */
[----:B0-----:R-:W-:-:S03]  /*ca10*/  SEL R6, R27, R13, !P4 ;  /* 0x0000000d1b067207 */ /* 0x001fc60006000000 */
[----:B------:R-:W4:Y:S01]  /*ca20*/  LDL.LU R23, [R1+0xd0] ;  /* 0x0000d00001177983 */ /* 0x000f220000300800 */
[----:B------:R-:W-:-:S03]  /*ca30*/  SEL R29, R27, R12, !P4 ;  /* 0x0000000c1b1d7207 */ /* 0x000fc60006000000 */
[----:B------:R-:W4:Y:S01]  /*ca40*/  LDL.LU R28, [R1+0x258] ;  /* 0x00025800011c7983 */ /* 0x000f220000300800 */
[----:B------:R-:W-:-:S03]  /*ca50*/  SEL R11, R27, R11, !P4 ;  /* 0x0000000b1b0b7207 */ /* 0x000fc60006000000 */
[----:B------:R-:W4:Y:S04]  /*ca60*/  LDL.LU R25, [R1+0x248] ;  /* 0x0002480001197983 */ /* 0x000f280000300800 */
[----:B------:R-:W4:Y:S04]  /*ca70*/  LDL.LU R13, [R1+0x244] ;  /* 0x00024400010d7983 */ /* 0x000f280000300800 */
[----:B------:R0:W-:Y:S01]  /*ca80*/  STL [R1+0x264c], R6 ;  /* 0x00264c0601007387 */ /* 0x0001e20000100800 */
[----:B------:R-:W-:-:S03]  /*ca90*/  SEL R10, R27, R10, !P4 ;  /* 0x0000000a1b0a7207 */ /* 0x000fc60006000000 */
[----:B0-----:R-:W4:Y:S04]  /*caa0*/  LDL.LU R6, [R1+0x24c] ;  /* 0x00024c0001067983 */ /* 0x001f280000300800 */
[----:B------:R-:W4:Y:S04]  /*cab0*/  LDL.LU R12, [R1+0x250] ;  /* 0x00025000010c7983 */ /* 0x000f280000300800 */
[----:B------:R0:W-:Y:S01]  /*cac0*/  STL [R1+0x2650], R29 ;  /* 0x0026501d01007387 */ /* 0x0001e20000100800 */
[C---:B------:R-:W-:Y:S02]  /*cad0*/  SEL R9, R27.reuse, R9, !P4 ;  /* 0x000000091b097207 */ /* 0x040fe40006000000 */
[C---:B------:R-:W-:Y:S01]  /*cae0*/  SEL R8, R27.reuse, R8, !P4 ;  /* 0x000000081b087207 */ /* 0x040fe20006000000 */
[----:B0-----:R-:W4:Y:S04]  /*caf0*/  LDL.LU R29, [R1+0x254] ;  /* 0x00025400011d7983 */ /* 0x001f280000300800 */
[----:B------:R0:W-:Y:S01]  /*cb00*/  STL [R1+0x2654], R11 ;  /* 0x0026540b01007387 */ /* 0x0001e20000100800 */
[----:B------:R-:W-:-:S02]  /*cb10*/  SEL R7, R27, R7, !P4 ;  /* 0x000000071b077207 */ /* 0x000fc40006000000 */
[C---:B------:R-:W-:Y:S01]  /*cb20*/  SEL R26, R27.reuse, R26, !P4 ;  /* 0x0000001a1b1a7207 */ /* 0x040fe20006000000 */
[----:B0-----:R-:W4:Y:S01]  /*cb30*/  LDL.LU R11, [R1+0xc8] ;  /* 0x0000c800010b7983 */ /* 0x001f220000300800 */
[C---:B------:R-:W-:Y:S02]  /*cb40*/  SEL R5, R27.reuse, R5, !P4 ;  /* 0x000000051b057207 */ /* 0x040fe40006000000 */
[----:B-1----:R-:W-:Y:S01]  /*cb50*/  LOP3.LUT R16, R16, 0x7f, RZ, 0xc0, !PT ;  /* 0x0000007f10107812 */ /* 0x002fe200078ec0ff */
[----:B------:R-:W-:Y:S01]  /*cb60*/  STL [R1+0x2658], R10 ;  /* 0x0026580a01007387 */ /* 0x000fe20000100800 */
[C---:B------:R-:W-:Y:S02]  /*cb70*/  SEL R4, R27.reuse, R4, !P4 ;  /* 0x000000041b047207 */ /* 0x040fe40006000000 */
[C---:B------:R-:W-:Y:S01]  /*cb80*/  SEL R3, R27.reuse, R3, !P4 ;  /* 0x000000031b037207 */ /* 0x040fe20006000000 */
[----:B------:R-:W-:Y:S01]  /*cb90*/  STL [R1+0x265c], R9 ;  /* 0x00265c0901007387 */ /* 0x000fe20000100800 */
[----:B------:R-:W-:-:S03]  /*cba0*/  SEL R2, R27, R2, !P4 ;  /* 0x000000021b027207 */ /* 0x000fc60006000000 */
[----:B------:R-:W-:Y:S01]  /*cbb0*/  STL [R1+0x2660], R8 ;  /* 0x0026600801007387 */ /* 0x000fe20000100800 */
[----:B------:R-:W-:Y:S01]  /*cbc0*/  SEL R27, R27, R0, !P4 ;  /* 0x000000001b1b7207 */ /* 0x000fe20006000000 */
[----:B------:R-:W-:Y:S02]  /*cbd0*/  IMAD R16, R16, c[0x0][0x18c], RZ ;  /* 0x0000630010107a24 */ /* 0x000fe400078e02ff */
[----:B------:R-:W-:Y:S04]  /*cbe0*/  STL [R1+0x2664], R7 ;  /* 0x0026640701007387 */ /* 0x000fe80000100800 */
[----:B------:R-:W-:Y:S04]  /*cbf0*/  STL [R1+0x2668], R26 ;  /* 0x0026681a01007387 */ /* 0x000fe80000100800 */
[----:B------:R-:W-:Y:S04]  /*cc00*/  STL [R1+0x266c], R5 ;  /* 0x00266c0501007387 */ /* 0x000fe80000100800 */
[----:B------:R-:W-:Y:S01]  /*cc10*/  STL [R1+0x2670], R4 ;  /* 0x0026700401007387 */ /* 0x000fe20000100800 */
[----:B------:R-:W-:-:S03]  /*cc20*/  LEA.HI.X.SX32 R0, R16, c[0x0][0x16c], 0x1, P6 ;  /* 0x00005b0010007a11 */ /* 0x000fc600030f0eff */
[----:B------:R-:W-:Y:S04]  /*cc30*/  STL [R1+0x2674], R3 ;  /* 0x0026740301007387 */ /* 0x000fe80000100800 */
[----:B------:R-:W-:Y:S04]  /*cc40*/  STL [R1+0x2678], R2 ;  /* 0x0026780201007387 */ /* 0x000fe80000100800 */
[----:B------:R-:W-:Y:S04]  /*cc50*/  STL [R1+0x267c], R27 ;  /* 0x00267c1b01007387 */ /* 0x000fe80000100800 */
[----:B------:R-:W4:Y:S04]  /*cc60*/  LDL.LU R14, [R1+0x240] ;  /* 0x00024000010e7983 */ /* 0x000f280000300800 */
[----:B------:R-:W4:Y:S04]  /*cc70*/  LDL.LU R15, [R1+0x23c] ;  /* 0x00023c00010f7983 */ /* 0x000f280000300800 */
[----:B------:R-:W4:Y:S04]  /*cc80*/  LDL.LU R16, [R1+0x238] ;  /* 0x0002380001107983 */ /* 0x000f280000300800 */
[----:B------:R2:W-:Y:S02]  /*cc90*/  STL [R1+0x2680], R0 ;  /* 0x0026800001007387 */ /* 0x0005e40000100800 */
[----:B--2---:R-:W-:-:S02]  /*cca0*/  IMAD R0, R17, c[0x0][0x184], RZ ;  /* 0x0000610011007a24 */ /* 0x004fc400078e02ff */
[----:B------:R-:W2:Y:S04]  /*ccb0*/  LDL.LU R17, [R1+0x234] ;  /* 0x0002340001117983 */ /* 0x000ea80000300800 */
[----:B------:R4:W-:Y:S01]  /*ccc0*/  STL [R1+0x26c], R0 ;  /* 0x00026c0001007387 */ /* 0x0009e20000100800 */
[----:B---3--:R-:W-:-:S03]  /*ccd0*/  IMAD R2, R18, c[0x0][0x184], RZ ;  /* 0x0000610012027a24 */ /* 0x008fc600078e02ff */
[----:B------:R-:W3:Y:S01]  /*cce0*/  LDL.LU R18, [R1+0x230] ;  /* 0x0002300001127983 */ /* 0x000ee20000300800 */
[----:B----4-:R-:W-:-:S03]  /*ccf0*/  IMAD R0, R19, c[0x0][0x184], RZ ;  /* 0x0000610013007a24 */ /* 0x010fc600078e02ff */
[----:B------:R0:W-:Y:S04]  /*cd00*/  STL [R1+0x268], R2 ;  /* 0x0002680201007387 */ /* 0x0001e80000100800 */
[----:B------:R-:W4:Y:S04]  /*cd10*/  LDL.LU R19, [R1+0x22c] ;  /* 0x00022c0001137983 */ /* 0x000f280000300800 */
[----:B------:R1:W-:Y:S01]  /*cd20*/  STL [R1+0x264], R0 ;  /* 0x0002640001007387 */ /* 0x0003e20000100800 */
[----:B0-----:R-:W-:-:S03]  /*cd30*/  IMAD R2, R20, c[0x0][0x184], RZ ;  /* 0x0000610014027a24 */ /* 0x001fc600078e02ff */
[----:B------:R-:W4:Y:S04]  /*cd40*/  LDL.LU R20, [R1+0x228] ;  /* 0x0002280001147983 */ /* 0x000f280000300800 */
[----:B------:R0:W-:Y:S01]  /*cd50*/  STL [R1+0xe8], R2 ;  /* 0x0000e80201007387 */ /* 0x0001e20000100800 */
[----:B-1----:R-:W-:-:S03]  /*cd60*/  IMAD R0, R21, c[0x0][0x190], RZ ;  /* 0x0000640015007a24 */ /* 0x002fc600078e02ff */
[----:B------:R-:W4:Y:S04]  /*cd70*/  LDL.LU R21, [R1+0x224] ;  /* 0x0002240001157983 */ /* 0x000f280000300800 */
[----:B------:R1:W-:Y:S01]  /*cd80*/  STL [R1+0x25c], R0 ;  /* 0x00025c0001007387 */ /* 0x0003e20000100800 */
[----:B0-----:R-:W-:-:S03]  /*cd90*/  IMAD R2, R22, c[0x0][0x190], RZ ;  /* 0x0000640016027a24 */ /* 0x001fc600078e02ff */
[----:B------:R-:W4:Y:S04]  /*cda0*/  LDL.LU R22, [R1+0x220] ;  /* 0x0002200001167983 */ /* 0x000f280000300800 */
[----:B------:R0:W-:Y:S01]  /*cdb0*/  STL [R1+0xe0], R2 ;  /* 0x0000e00201007387 */ /* 0x0001e20000100800 */
[----:B-1----:R-:W-:-:S03]  /*cdc0*/  IMAD R0, R24, c[0x0][0x190], RZ ;  /* 0x0000640018007a24 */ /* 0x002fc600078e02ff */
[----:B------:R-:W4:Y:S04]  /*cdd0*/  LDL.LU R24, [R1+0x21c] ;  /* 0x00021c0001187983 */ /* 0x000f280000300800 */
[----:B------:R-:W-:Y:S01]  /*cde0*/  STL [R1+0xd8], R0 ;  /* 0x0000d80001007387 */ /* 0x000fe20000100800 */
[----:B0-----:R-:W-:-:S03]  /*cdf0*/  IMAD R2, R23, c[0x0][0x190], RZ ;  /* 0x0000640017027a24 */ /* 0x001fc600078e02ff */
[----:B------:R-:W4:Y:S04]  /*ce00*/  LDL.LU R23, [R1+0x218] ;  /* 0x0002180001177983 */ /* 0x000f280000300800 */
[----:B------:R0:W-:Y:S01]  /*ce10*/  STL [R1+0xd0], R2 ;  /* 0x0000d00201007387 */ /* 0x0001e20000100800 */
[----:B------:R-:W-:Y:S02]  /*ce20*/  IMAD R3, R12, c[0x0][0x190], RZ ;  /* 0x000064000c037a24 */ /* 0x000fe400078e02ff */
[----:B0-----:R-:W-:Y:S02]  /*ce30*/  IMAD R2, R28, c[0x0][0x190], RZ ;  /* 0x000064001c027a24 */ /* 0x001fe400078e02ff */
[----:B------:R-:W4:Y:S01]  /*ce40*/  LDL.LU R28, [R1+0x214] ;  /* 0x00021400011c7983 */ /* 0x000f220000300800 */
[----:B------:R-:W-:-:S05]  /*ce50*/  IMAD R0, R11, c[0x0][0x190], RZ ;  /* 0x000064000b007a24 */ /* 0x000fca00078e02ff */
[----:B------:R0:W-:Y:S04]  /*ce60*/  STL [R1+0xc8], R0 ;  /* 0x0000c80001007387 */ /* 0x0001e80000100800 */
[----:B------:R1:W-:Y:S01]  /*ce70*/  STL [R1+0xc0], R2 ;  /* 0x0000c00201007387 */ /* 0x0003e20000100800 */
[----:B0-----:R-:W-:Y:S02]  /*ce80*/  IMAD R0, R29, c[0x0][0x190], RZ ;  /* 0x000064001d007a24 */ /* 0x001fe400078e02ff */
[----:B-1----:R-:W-:-:S03]  /*ce90*/  IMAD R2, R6, c[0x0][0x190], RZ ;  /* 0x0000640006027a24 */ /* 0x002fc600078e02ff */
[----:B------:R0:W-:Y:S04]  /*cea0*/  STL [R1+0xbc], R0 ;  /* 0x0000bc0001007387 */ /* 0x0001e80000100800 */
[----:B------:R-:W-:Y:S01]  /*ceb0*/  STL [R1+0xb8], R3 ;  /* 0x0000b80301007387 */ /* 0x000fe20000100800 */
[----:B0-----:R-:W-:-:S03]  /*cec0*/  IMAD R0, R25, c[0x0][0x190], RZ ;  /* 0x0000640019007a24 */ /* 0x001fc600078e02ff */
[----:B------:R-:W4:Y:S04]  /*ced0*/  LDL.LU R25, [R1+0x210] ;  /* 0x0002100001197983 */ /* 0x000f280000300800 */
[----:B------:R0:W-:Y:S04]  /*cee0*/  STL [R1+0xb0], R2 ;  /* 0x0000b00201007387 */ /* 0x0001e80000100800 */
[----:B------:R1:W-:Y:S01]  /*cef0*/  STL [R1+0xac], R0 ;  /* 0x0000ac0001007387 */ /* 0x0003e20000100800 */
[----:B0-----:R-:W-:-:S03]  /*cf00*/  IMAD R2, R13, c[0x0][0x190], RZ ;  /* 0x000064000d027a24 */ /* 0x001fc600078e02ff */
[----:B------:R-:W4:Y:S01]  /*cf10*/  LDL.LU R13, [R1+0x20c] ;  /* 0x00020c00010d7983 */ /* 0x000f220000300800 */
[----:B-1----:R-:W-:-:S03]  /*cf20*/  IMAD R0, R14, c[0x0][0x190], RZ ;  /* 0x000064000e007a24 */ /* 0x002fc600078e02ff */
[----:B------:R0:W-:Y:S04]  /*cf30*/  STL [R1+0xa8], R2 ;  /* 0x0000a80201007387 */ /* 0x0001e80000100800 */
[----:B------:R-:W4:Y:S04]  /*cf40*/  LDL.LU R14, [R1+0x208] ;  /* 0x00020800010e7983 */ /* 0x000f280000300800 */
[----:B------:R1:W-:Y:S01]  /*cf50*/  STL [R1+0xa0], R0 ;  /* 0x0000a00001007387 */ /* 0x0003e20000100800 */
[----:B0-----:R-:W-:-:S03]  /*cf60*/  IMAD R2, R15, c[0x0][0x190], RZ ;  /* 0x000064000f027a24 */ /* 0x001fc600078e02ff */
[----:B------:R-:W4:Y:S01]  /*cf70*/  LDL.LU R15, [R1+0x204] ;  /* 0x00020400010f7983 */ /* 0x000f220000300800 */
[----:B-1----:R-:W-:-:S03]  /*cf80*/  IMAD R0, R16, c[0x0][0x190], RZ ;  /* 0x0000640010007a24 */ /* 0x002fc600078e02ff */
[----:B------:R2:W-:Y:S04]  /*cf90*/  STL [R1+0x9c], R2 ;  /* 0x00009c0201007387 */ /* 0x0005e80000100800 */
[----:B------:R-:W4:Y:S04]  /*cfa0*/  LDL.LU R16, [R1+0x200] ;  /* 0x0002000001107983 */ /* 0x000f280000300800 */
[----:B------:R3:W-:Y:S01]  /*cfb0*/  STL [R1+0x94], R0 ;  /* 0x0000940001007387 */ /* 0x0007e20000100800 */
[----:B--2---:R-:W-:-:S03]  /*cfc0*/  IMAD R2, R17, c[0x0][0x190], RZ ;  /* 0x0000640011027a24 */ /* 0x004fc600078e02ff */
[----:B------:R-:W2:Y:S01]  /*cfd0*/  LDL.LU R17, [R1+0x1fc] ;  /* 0x0001fc0001117983 */ /* 0x000ea20000300800 */
[----:B---3--:R-:W-:-:S03]  /*cfe0*/  IMAD R0, R18, c[0x0][0x190], RZ ;  /* 0x0000640012007a24 */ /* 0x008fc600078e02ff */
[----:B------:R4:W-:Y:S04]  /*cff0*/  STL [R1+0x90], R2 ;  /* 0x0000900201007387 */ /* 0x0009e80000100800 */
[----:B------:R-:W3:Y:S04]  /*d000*/  LDL.LU R18, [R1+0x1f8] ;  /* 0x0001f80001127983 */ /* 0x000ee80000300800 */
[----:B------:R0:W-:Y:S01]  /*d010*/  STL [R1+0x88], R0 ;  /* 0x0000880001007387 */ /* 0x0001e20000100800 */
[----:B----4-:R-:W-:-:S03]  /*d020*/  IMAD R2, R19, c[0x0][0x190], RZ ;  /* 0x0000640013027a24 */ /* 0x010fc600078e02ff */
[----:B------:R-:W4:Y:S01]  /*d030*/  LDL.LU R19, [R1+0x1f4] ;  /* 0x0001f40001137983 */ /* 0x000f220000300800 */
[----:B0-----:R-:W-:-:S03]  /*d040*/  IMAD R0, R20, c[0x0][0x190], RZ ;  /* 0x0000640014007a24 */ /* 0x001fc600078e02ff */
        /* <DEDUP_REMOVED lines=11> */
[----:B------:R-:W-:Y:S01]  /*d100*/  STL [R1+0x6c], R2 ;  /* 0x00006c0201007387 */ /* 0x000fe20000100800 */
[----:B-1----:R-:W-:-:S03]  /*d110*/  IMAD R0, R23, c[0x0][0x190], RZ ;  /* 0x0000640017007a24 */ /* 0x002fc600078e02ff */
[----:B------:R-:W4:Y:S04]  /*d120*/  LDL.LU R11, [R1+0x1e0] ;  /* 0x0001e000010b7983 */ /* 0x000f280000300800 */
[----:B------:R-:W4:Y:S04]  /*d130*/  LDL.LU R23, [R1+0x1dc] ;  /* 0x0001dc0001177983 */ /* 0x000f280000300800 */
[----:B------:R0:W-:Y:S04]  /*d140*/  STL [R1+0x68], R0 ;  /* 0x0000680001007387 */ /* 0x0001e80000100800 */
[----:B------:R-:W4:Y:S04]  /*d150*/  LDL.LU R29, [R1+0x1d8] ;  /* 0x0001d800011d7983 */ /* 0x000f280000300800 */
[----:B------:R-:W4:Y:S01]  /*d160*/  LDL.LU R12, [R1+0x1d4] ;  /* 0x0001d400010c7983 */ /* 0x000f220000300800 */
[----:B0-----:R-:W-:-:S05]  /*d170*/  IMAD R0, R28, c[0x0][0x190], RZ ;  /* 0x000064001c007a24 */ /* 0x001fca00078e02ff */
[----:B------:R0:W-:Y:S04]  /*d180*/  STL [R1+0x60], R0 ;  /* 0x0000600001007387 */ /* 0x0001e80000100800 */
[----:B------:R-:W4:Y:S04]  /*d190*/  LDL.LU R6, [R1+0x1d0] ;  /* 0x0001d00001067983 */ /* 0x000f280000300800 */
[----:B------:R-:W4:Y:S01]  /*d1a0*/  LDL.LU R28, [R1+0x1cc] ;  /* 0x0001cc00011c7983 */ /* 0x000f220000300800 */
[----:B------:R-:W-:-:S03]  /*d1b0*/  IMAD R2, R25, c[0x0][0x190], RZ ;  /* 0x0000640019027a24 */ /* 0x000fc600078e02ff */
[----:B------:R-:W4:Y:S04]  /*d1c0*/  LDL.LU R25, [R1+0x1c8] ;  /* 0x0001c80001197983 */ /* 0x000f280000300800 */
[----:B------:R1:W-:Y:S01]  /*d1d0*/  STL [R1+0x58], R2 ;  /* 0x0000580201007387 */ /* 0x0003e20000100800 */
[----:B0-----:R-:W-:-:S03]  /*d1e0*/  IMAD R0, R13, c[0x0][0x190], RZ ;  /* 0x000064000d007a24 */ /* 0x001fc600078e02ff */
[----:B------:R-:W4:Y:S04]  /*d1f0*/  LDL.LU R13, [R1+0x1c4] ;  /* 0x0001c400010d7983 */ /* 0x000f280000300800 */
[----:B------:R0:W-:Y:S01]  /*d200*/  STL [R1+0x54], R0 ;  /* 0x0000540001007387 */ /* 0x0001e20000100800 */
[----:B-1----:R-:W-:-:S03]  /*d210*/  IMAD R2, R14, c[0x0][0x190], RZ ;  /* 0x000064000e027a24 */ /* 0x002fc600078e02ff */
        /* <DEDUP_REMOVED lines=8> */
[----:B--2---:R-:W-:-:S03]  /*d2a0*/  IMAD R0, R17, c[0x0][0x190], RZ ;  /* 0x0000640011007a24 */ /* 0x004fc600078e02ff */
        /* <DEDUP_REMOVED lines=20> */
[----:B0-----:R-:W-:Y:S02]  /*d3f0*/  IMAD R2, R11, c[0x0][0x190], RZ ;  /* 0x000064000b027a24 */ /* 0x001fe400078e02ff */
[----:B-1----:R-:W-:Y:S02]  /*d400*/  IMAD R0, R23, c[0x0][0x190], RZ ;  /* 0x0000640017007a24 */ /* 0x002fe400078e02ff */
[----:B------:R-:W4:Y:S01]  /*d410*/  LDL.LU R23, [R1+0x198] ;  /* 0x0001980001177983 */ /* 0x000f220000300800 */
[----:B------:R-:W-:-:S03]  /*d420*/  IMAD R3, R29, c[0x0][0x190], RZ ;  /* 0x000064001d037a24 */ /* 0x000fc600078e02ff */
[----:B------:R0:W-:Y:S04]  /*d430*/  STL [R1+0x18], R2 ;  /* 0x0000180201007387 */ /* 0x0001e80000100800 */
[----:B------:R1:W-:Y:S01]  /*d440*/  STL [R1+0x10], R0 ;  /* 0x0000100001007387 */ /* 0x0003e20000100800 */
[----:B0-----:R-:W-:-:S03]  /*d450*/  IMAD R2, R12, c[0x0][0x190], RZ ;  /* 0x000064000c027a24 */ /* 0x001fc600078e02ff */
[----:B------:R-:W-:Y:S01]  /*d460*/  STL [R1+0x8], R3 ;  /* 0x0000080301007387 */ /* 0x000fe20000100800 */
[----:B------:R-:W-:Y:S02]  /*d470*/  IMAD R28, R28, c[0x0][0x190], RZ ;  /* 0x000064001c1c7a24 */ /* 0x000fe400078e02ff */
[----:B-1----:R-:W-:Y:S01]  /*d480*/  IMAD R0, R6, c[0x0][0x190], RZ ;  /* 0x0000640006007a24 */ /* 0x002fe200078e02ff */
[----:B------:R-:W-:Y:S04]  /*d490*/  STL [R1+0x4], R2 ;  /* 0x0000040201007387 */ /* 0x000fe80000100800 */
[----:B------:R-:W-:Y:S04]  /*d4a0*/  STL [R1+0x260c], R28 ;  /* 0x00260c1c01007387 */ /* 0x000fe80000100800 */
[----:B------:R-:W-:Y:S01]  /*d4b0*/  STL [R1], R0 ;  /* 0x0000000001007387 */ /* 0x000fe20000100800 */
[----:B------:R-:W-:-:S05]  /*d4c0*/  IMAD R25, R25, c[0x0][0x190], RZ ;  /* 0x0000640019197a24 */ /* 0x000fca00078e02ff */
[----:B------:R-:W-:Y:S01]  /*d4d0*/  STL [R1+0x2610], R25 ;  /* 0x0026101901007387 */ /* 0x000fe20000100800 */
[----:B------:R-:W-:Y:S02]  /*d4e0*/  IMAD R12, R13, c[0x0][0x190], RZ ;  /* 0x000064000d0c7a24 */ /* 0x000fe400078e02ff */
[----:B------:R-:W-:-:S03]  /*d4f0*/  IMAD R13, R14, c[0x0][0x190], RZ ;  /* 0x000064000e0d7a24 */ /* 0x000fc600078e02ff */
[----:B------:R-:W-:Y:S04]  /*d500*/  STL [R1+0x2614], R12 ;  /* 0x0026140c01007387 */ /* 0x000fe80000100800 */
[----:B------:R-:W-:Y:S01]  /*d510*/  STL [R1+0x2618], R13 ;  /* 0x0026180d01007387 */ /* 0x000fe20000100800 */
[----:B------:R-:W-:Y:S02]  /*d520*/  IMAD R14, R15, c[0x0][0x190], RZ ;  /* 0x000064000f0e7a24 */ /* 0x000fe400078e02ff */
[----:B------:R-:W-:-:S03]  /*d530*/  IMAD R15, R16, c[0x0][0x190], RZ ;  /* 0x00006400100f7a24 */ /* 0x000fc600078e02ff */
[----:B------:R-:W-:Y:S04]  /*d540*/  STL [R1+0x261c], R14 ;  /* 0x00261c0e01007387 */ /* 0x000fe80000100800 */
[----:B------:R-:W-:Y:S01]  /*d550*/  STL [R1+0x2620], R15 ;  /* 0x0026200f01007387 */ /* 0x000fe20000100800 */
[----:B--2---:R-:W-:-:S05]  /*d560*/  IMAD R16, R17, c[0x0][0x190], RZ ;  /* 0x0000640011107a24 */ /* 0x004fca00078e02ff */
[----:B------:R-:W-:Y:S01]  /*d570*/  STL [R1+0x2624], R16 ;  /* 0x0026241001007387 */ /* 0x000fe20000100800 */
[----:B---3--:R-:W-:-:S05]  /*d580*/  IMAD R17, R18, c[0x0][0x190], RZ ;  /* 0x0000640012117a24 */ /* 0x008fca00078e02ff */
[----:B------:R-:W-:Y:S01]  /*d590*/  STL [R1+0x2628], R17 ;  /* 0x0026281101007387 */ /* 0x000fe20000100800 */
[----:B----4-:R-:W-:Y:S02]  /*d5a0*/  IMAD R18, R19, c[0x0][0x190], RZ ;  /* 0x0000640013127a24 */ /* 0x010fe400078e02ff */
[----:B------:R-:W-:-:S03]  /*d5b0*/  IMAD R19, R20, c[0x0][0x190], RZ ;  /* 0x0000640014137a24 */ /* 0x000fc600078e02ff */
[----:B------:R-:W-:Y:S04]  /*d5c0*/  STL [R1+0x262c], R18 ;  /* 0x00262c1201007387 */ /* 0x000fe80000100800 */
[----:B------:R-:W-:Y:S01]  /*d5d0*/  STL [R1+0x2630], R19 ;  /* 0x0026301301007387 */ /* 0x000fe20000100800 */
[----:B------:R-:W-:Y:S02]  /*d5e0*/  IMAD R20, R21, c[0x0][0x190], RZ ;  /* 0x0000640015147a24 */ /* 0x000fe400078e02ff */
[----:B------:R-:W-:-:S03]  /*d5f0*/  IMAD R21, R22, c[0x0][0x190], RZ ;  /* 0x0000640016157a24 */ /* 0x000fc600078e02ff */
[----:B------:R-:W-:Y:S04]  /*d600*/  STL [R1+0x2634], R20 ;  /* 0x0026341401007387 */ /* 0x000fe80000100800 */
[----:B------:R-:W-:Y:S01]  /*d610*/  STL [R1+0x2638], R21 ;  /* 0x0026381501007387 */ /* 0x000fe20000100800 */
[----:B------:R-:W-:-:S03]  /*d620*/  IMAD R22, R24, c[0x0][0x190], RZ ;  /* 0x0000640018167a24 */ /* 0x000fc600078e02ff */
[----:B------:R-:W2:Y:S04]  /*d630*/  LDL.LU R24, [R1+0x194] ;  /* 0x0001940001187983 */ /* 0x000ea80000300800 */
[----:B------:R0:W-:Y:S04]  /*d640*/  STL [R1+0x263c], R22 ;  /* 0x00263c1601007387 */ /* 0x0001e80000100800 */
[----:B0-----:R-:W3:Y:S04]  /*d650*/  LDL.LU R22, [R1+0x188] ;  /* 0x0001880001167983 */ /* 0x001ee80000300800 */
        /* <DEDUP_REMOVED lines=16> */
[----:B------:R-:W4:Y:S04]  /*d760*/  LDL.LU R4, [R1+0x144] ;  /* 0x0001440001047983 */ /* 0x000f280000300800 */
[----:B------:R-:W4:Y:S01]  /*d770*/  LDL.LU R5, [R1+0x140] ;  /* 0x0001400001057983 */ /* 0x000f220000300800 */
[----:B------:R-:W-:-:S03]  /*d780*/  IMAD R23, R23, c[0x0][0x190], RZ ;  /* 0x0000640017177a24 */ /* 0x000fc600078e02ff */
[----:B------:R-:W4:Y:S04]  /*d790*/  LDL.LU R26, [R1+0x13c] ;  /* 0x00013c00011a7983 */ /* 0x000f280000300800 */
[----:B------:R-:W4:Y:S04]  /*d7a0*/  LDL.LU R7, [R1+0x138] ;  /* 0x0001380001077983 */ /* 0x000f280000300800 */
[----:B------:R-:W4:Y:S04]  /*d7b0*/  LDL.LU R8, [R1+0x134] ;  /* 0x0001340001087983 */ /* 0x000f280000300800 */
[----:B------:R-:W4:Y:S04]  /*d7c0*/  LDL.LU R9, [R1+0x130] ;  /* 0x0001300001097983 */ /* 0x000f280000300800 */
[----:B------:R-:W4:Y:S04]  /*d7d0*/  LDL.LU R10, [R1+0x12c] ;  /* 0x00012c00010a7983 */ /* 0x000f280000300800 */
[----:B------:R-:W4:Y:S04]  /*d7e0*/  LDL.LU R11, [R1+0x128] ;  /* 0x00012800010b7983 */ /* 0x000f280000300800 */
[----:B------:R-:W4:Y:S04]  /*d7f0*/  LDL.LU R29, [R1+0x124] ;  /* 0x00012400011d7983 */ /* 0x000f280000300800 */
[----:B------:R-:W4:Y:S04]  /*d800*/  LDL.LU R6, [R1+0x120] ;  /* 0x0001200001067983 */ /* 0x000f280000300800 */
[----:B------:R0:W-:Y:S04]  /*d810*/  STL [R1+0x2640], R23 ;  /* 0x0026401701007387 */ /* 0x0001e80000100800 */
[----:B0-----:R-:W4:Y:S01]  /*d820*/  LDL.LU R23, [R1+0x18c] ;  /* 0x00018c0001177983 */ /* 0x001f220000300800 */
[----:B--2---:R-:W-:-:S05]  /*d830*/  IMAD R24, R24, c[0x0][0x190], RZ ;  /* 0x0000640018187a24 */ /* 0x004fca00078e02ff */
[----:B------:R0:W-:Y:S04]  /*d840*/  STL [R1+0x2644], R24 ;  /* 0x0026441801007387 */ /* 0x0001e80000100800 */
[----:B0-----:R-:W2:Y:S01]  /*d850*/  LDL.LU R24, [R1+0x190] ;  /* 0x0001900001187983 */ /* 0x001ea20000300800 */
[----:B---3--:R-:W-:Y:S02]  /*d860*/  IMAD R3, R3, c[0x0][0x190], RZ ;  /* 0x0000640003037a24 */ /* 0x008fe400078e02ff */
[----:B--2---:R-:W-:-:S05]  /*d870*/  IMAD R24, R24, c[0x0][0x190], RZ ;  /* 0x0000640018187a24 */ /* 0x004fca00078e02ff */
[----:B------:R4:W-:Y:S02]  /*d880*/  STL [R1+0x190], R24 ;  /* 0x0001901801007387 */ /* 0x0009e40000100800 */
[----:B----4-:R-:W-:Y:S02]  /*d890*/  IMAD R24, R23, c[0x0][0x190], RZ ;  /* 0x0000640017187a24 */ /* 0x010fe400078e02ff */
[----:B------:R-:W-:Y:S02]  /*d8a0*/  IMAD R23, R22, c[0x0][0x190], RZ ;  /* 0x0000640016177a24 */ /* 0x000fe400078e02ff */
[----:B------:R-:W-:Y:S02]  /*d8b0*/  IMAD R22, R21, c[0x0][0x190], RZ ;  /* 0x0000640015167a24 */ /* 0x000fe400078e02ff */
[----:B------:R-:W-:Y:S01]  /*d8c0*/  IMAD R21, R20, c[0x0][0x190], RZ ;  /* 0x0000640014157a24 */ /* 0x000fe200078e02ff */
[----:B------:R-:W-:Y:S01]  /*d8d0*/  STL [R1+0x18c], R24 ;  /* 0x00018c1801007387 */ /* 0x000fe20000100800 */
[----:B------:R-:W-:-:S02]  /*d8e0*/  IMAD R20, R19, c[0x0][0x190], RZ ;  /* 0x0000640013147a24 */ /* 0x000fc400078e02ff */
[----:B------:R-:W-:Y:S01]  /*d8f0*/  IMAD R19, R18, c[0x0][0x190], RZ ;  /* 0x0000640012137a24 */ /* 0x000fe200078e02ff */
[----:B------:R-:W-:Y:S01]  /*d900*/  STL [R1+0x188], R23 ;  /* 0x0001881701007387 */ /* 0x000fe20000100800 */
[----:B------:R-:W-:Y:S02]  /*d910*/  IMAD R18, R17, c[0x0][0x190], RZ ;  /* 0x0000640011127a24 */ /* 0x000fe400078e02ff */
[----:B------:R-:W-:Y:S01]  /*d920*/  IMAD R17, R16, c[0x0][0x190], RZ ;  /* 0x0000640010117a24 */ /* 0x000fe200078e02ff */
[----:B------:R-:W-:Y:S01]  /*d930*/  STL [R1+0x184], R22 ;  /* 0x0001841601007387 */ /* 0x000fe20000100800 */
[----:B------:R-:W-:Y:S02]  /*d940*/  IMAD R16, R15, c[0x0][0x190], RZ ;  /* 0x000064000f107a24 */ /* 0x000fe400078e02ff */
[----:B------:R-:W-:Y:S01]  /*d950*/  IMAD R15, R14, c[0x0][0x190], RZ ;  /* 0x000064000e0f7a24 */ /* 0x000fe200078e02ff */
[----:B------:R-:W-:Y:S01]  /*d960*/  STL [R1+0x180], R21 ;  /* 0x0001801501007387 */ /* 0x000fe20000100800 */
[----:B------:R-:W-:-:S03]  /*d970*/  IMAD R14, R13, c[0x0][0x190], RZ ;  /* 0x000064000d0e7a24 */ /* 0x000fc600078e02ff */
[----:B------:R-:W-:Y:S01]  /*d980*/  STL [R1+0x17c], R20 ;  /* 0x00017c1401007387 */ /* 0x000fe20000100800 */
[----:B------:R-:W-:-:S03]  /*d990*/  IMAD R13, R12, c[0x0][0x190], RZ ;  /* 0x000064000c0d7a24 */ /* 0x000fc600078e02ff */
[----:B------:R-:W-:Y:S01]  /*d9a0*/  STL [R1+0x178], R19 ;  /* 0x0001781301007387 */ /* 0x000fe20000100800 */
[----:B------:R-:W-:-:S03]  /*d9b0*/  IMAD R12, R25, c[0x0][0x190], RZ ;  /* 0x00006400190c7a24 */ /* 0x000fc600078e02ff */
[----:B------:R-:W-:Y:S04]  /*d9c0*/  STL [R1+0x174], R18 ;  /* 0x0001741201007387 */ /* 0x000fe80000100800 */
[----:B------:R-:W-:Y:S04]  /*d9d0*/  STL [R1+0x170], R17 ;  /* 0x0001701101007387 */ /* 0x000fe80000100800 */
[----:B------:R-:W-:Y:S04]  /*d9e0*/  STL [R1+0x16c], R16 ;  /* 0x00016c1001007387 */ /* 0x000fe80000100800 */
[----:B------:R-:W-:Y:S04]  /*d9f0*/  STL [R1+0x168], R15 ;  /* 0x0001680f01007387 */ /* 0x000fe80000100800 */
[----:B------:R0:W-:Y:S04]  /*da00*/  STL [R1+0x164], R14 ;  /* 0x0001640e01007387 */ /* 0x0001e80000100800 */
[----:B------:R1:W-:Y:S04]  /*da10*/  STL [R1+0x160], R13 ;  /* 0x0001600d01007387 */ /* 0x0003e80000100800 */
[----:B------:R2:W-:Y:S01]  /*da20*/  STL [R1+0x15c], R12 ;  /* 0x00015c0c01007387 */ /* 0x0005e20000100800 */
[----:B0-----:R-:W-:-:S02]  /*da30*/  IMAD R14, R28, c[0x0][0x190], RZ ;  /* 0x000064001c0e7a24 */ /* 0x001fc400078e02ff */
[----:B-1----:R-:W-:Y:S02]  /*da40*/  IMAD R13, R0, c[0x0][0x190], RZ ;  /* 0x00006400000d7a24 */ /* 0x002fe400078e02ff */
[----:B------:R-:W-:Y:S02]  /*da50*/  IMAD R0, R2, c[0x0][0x190], RZ ;  /* 0x0000640002007a24 */ /* 0x000fe400078e02ff */
[----:B--2---:R-:W-:Y:S01]  /*da60*/  IMAD R12, R27, c[0x0][0x190], RZ ;  /* 0x000064001b0c7a24 */ /* 0x004fe200078e02ff */
[----:B------:R-:W-:Y:S01]  /*da70*/  STL [R1+0x158], R14 ;  /* 0x0001580e01007387 */ /* 0x000fe20000100800 */
[----:B------:R-:W-:-:S03]  /*da80*/  IMAD R2, R4, c[0x0][0x190], RZ ;  /* 0x0000640004027a24 */ /* 0x000fc600078e02ff */
[----:B------:R-:W-:Y:S04]  /*da90*/  STL [R1+0x154], R13 ;  /* 0x0001540d01007387 */ /* 0x000fe80000100800 */
[----:B------:R-:W-:Y:S04]  /*daa0*/  STL [R1+0x150], R12 ;  /* 0x0001500c01007387 */ /* 0x000fe80000100800 */
[----:B------:R0:W-:Y:S04]  /*dab0*/  STL [R1+0x14c], R0 ;  /* 0x00014c0001007387 */ /* 0x0001e80000100800 */
[----:B------:R1:W-:Y:S01]  /*dac0*/  STL [R1+0x148], R3 ;  /* 0x0001480301007387 */ /* 0x0003e20000100800 */
[----:B0-----:R-:W-:-:S03]  /*dad0*/  IMAD R0, R5, c[0x0][0x190], RZ ;  /* 0x0000640005007a24 */ /* 0x001fc600078e02ff */
[----:B------:R0:W-:Y:S01]  /*dae0*/  STL [R1+0x144], R2 ;  /* 0x0001440201007387 */ /* 0x0001e20000100800 */
[----:B-1----:R-:W-:-:S03]  /*daf0*/  IMAD R3, R26, c[0x0][0x190], RZ ;  /* 0x000064001a037a24 */ /* 0x002fc600078e02ff */
[----:B------:R1:W-:Y:S01]  /*db00*/  STL [R1+0x140], R0 ;  /* 0x0001400001007387 */ /* 0x0003e20000100800 */
[----:B0-----:R-:W-:-:S03]  /*db10*/  IMAD R2, R7, c[0x0][0x190], RZ ;  /* 0x0000640007027a24 */ /* 0x001fc600078e02ff */
[----:B------:R0:W-:Y:S01]  /*db20*/  STL [R1+0x13c], R3 ;  /* 0x00013c0301007387 */ /* 0x0001e20000100800 */
[----:B-1----:R-:W-:-:S03]  /*db30*/  IMAD R0, R8, c[0x0][0x190], RZ ;  /* 0x0000640008007a24 */ /* 0x002fc600078e02ff */
[----:B------:R1:W-:Y:S04]  /*db40*/  STL [R1+0x138], R2 ;  /* 0x0001380201007387 */ /* 0x0003e80000100800 */
[----:B------:R2:W-:Y:S01]  /*db50*/  STL [R1+0x134], R0 ;  /* 0x0001340001007387 */ /* 0x0005e20000100800 */
[----:B0-----:R-:W-:Y:S02]  /*db60*/  IMAD R3, R9, c[0x0][0x190], RZ ;  /* 0x0000640009037a24 */ /* 0x001fe400078e02ff */
[----:B-1----:R-:W-:-:S03]  /*db70*/  IMAD R2, R10, c[0x0][0x190], RZ ;  /* 0x000064000a027a24 */ /* 0x002fc600078e02ff */
[----:B------:R-:W-:Y:S01]  /*db80*/  STL [R1+0x130], R3 ;  /* 0x0001300301007387 */ /* 0x000fe20000100800 */
[----:B--2---:R-:W-:-:S03]  /*db90*/  IMAD R0, R11, c[0x0][0x190], RZ ;  /* 0x000064000b007a24 */ /* 0x004fc600078e02ff */
[----:B------:R-:W-:Y:S04]  /*dba0*/  STL [R1+0x12c], R2 ;  /* 0x00012c0201007387 */ /* 0x000fe80000100800 */
[----:B------:R0:W-:Y:S04]  /*dbb0*/  STL [R1+0x128], R0 ;  /* 0x0001280001007387 */ /* 0x0001e80000100800 */
[----:B0-----:R-:W2:Y:S01]  /*dbc0*/  LDL.LU R0, [R1+0x114] ;  /* 0x0001140001007983 */ /* 0x001ea20000300800 */
[----:B------:R-:W-:Y:S02]  /*dbd0*/  IMAD R3, R29, c[0x0][0x190], RZ ;  /* 0x000064001d037a24 */ /* 0x000fe400078e02ff */
[----:B------:R-:W-:-:S03]  /*dbe0*/  IMAD R2, R6, c[0x0][0x190], RZ ;  /* 0x0000640006027a24 */ /* 0x000fc600078e02ff */
[----:B------:R-:W-:Y:S04]  /*dbf0*/  STL [R1+0x124], R3 ;  /* 0x0001240301007387 */ /* 0x000fe80000100800 */
[----:B--2---:R0:W-:Y:S04]  /*dc00*/  STL [R1+0x2684], R0 ;  /* 0x0026840001007387 */ /* 0x0041e80000100800 */
[----:B------:R-:W-:Y:S04]  /*dc10*/  STL [R1+0x120], R2 ;  /* 0x0001200201007387 */ /* 0x000fe80000100800 */
        /* <DEDUP_REMOVED lines=31> */
[----:B--2---:R-:W-:-:S05]  /*de10*/  IMAD R0, R0, c[0x0][0x190], RZ ;  /* 0x0000640000007a24 */ /* 0x004fca00078e02ff */
[----:B------:R0:W-:Y:S04]  /*de20*/  STL [R1+0x11c], R0 ;  /* 0x00011c0001007387 */ /* 0x0001e80000100800 */
[----:B0-----:R-:W2:Y:S02]  /*de30*/  LDL.LU R0, [R1+0x2688] ;  /* 0x0026880001007983 */ /* 0x001ea40000300800 */
[----:B--2---:R-:W-:-:S05]  /*de40*/  IMAD R0, R0, c[0x0][0x190], RZ ;  /* 0x0000640000007a24 */ /* 0x004fca00078e02ff */
[----:B------:R0:W-:Y:S04]  /*de50*/  STL [R1+0x118], R0 ;  /* 0x0001180001007387 */ /* 0x0001e80000100800 */
[----:B0-----:R-:W2:Y:S01]  /*de60*/  LDL.LU R0, [R1+0x2684] ;  /* 0x0026840001007983 */ /* 0x001ea20000300800 */
[----:B---3--:R-:W-:Y:S02]  /*de70*/  IMAD R27, R27, c[0x0][0x190], RZ ;  /* 0x000064001b1b7a24 */ /* 0x008fe400078e02ff */
[----:B----4-:R-:W-:Y:S02]  /*de80*/  IMAD R2, R2, c[0x0][0x190], RZ ;  /* 0x0000640002027a24 */ /* 0x010fe400078e02ff */
[----:B------:R-:W-:Y:S02]  /*de90*/  IMAD R3, R3, c[0x0][0x190], RZ ;  /* 0x0000640003037a24 */ /* 0x000fe400078e02ff */
[----:B------:R-:W-:-:S02]  /*dea0*/  IMAD R4, R4, c[0x0][0x190], RZ ;  /* 0x0000640004047a24 */ /* 0x000fc400078e02ff */
[----:B------:R-:W-:Y:S02]  /*deb0*/  IMAD R5, R5, c[0x0][0x190], RZ ;  /* 0x0000640005057a24 */ /* 0x000fe400078e02ff */
[----:B------:R-:W-:Y:S02]  /*dec0*/  IMAD R26, R26, c[0x0][0x190], RZ ;  /* 0x000064001a1a7a24 */ /* 0x000fe400078e02ff */
[----:B------:R-:W-:Y:S02]  /*ded0*/  IMAD R7, R7, c[0x0][0x190], RZ ;  /* 0x0000640007077a24 */ /* 0x000fe400078e02ff */
[----:B------:R-:W-:Y:S02]  /*dee0*/  IMAD R8, R8, c[0x0][0x190], RZ ;  /* 0x0000640008087a24 */ /* 0x000fe400078e02ff */
[----:B------:R-:W-:Y:S02]  /*def0*/  IMAD R9, R9, c[0x0][0x190], RZ ;  /* 0x0000640009097a24 */ /* 0x000fe400078e02ff */
[----:B------:R-:W-:-:S02]  /*df00*/  IMAD R10, R10, c[0x0][0x190], RZ ;  /* 0x000064000a0a7a24 */ /* 0x000fc400078e02ff */
[----:B------:R-:W-:Y:S02]  /*df10*/  IMAD R11, R11, c[0x0][0x190], RZ ;  /* 0x000064000b0b7a24 */ /* 0x000fe400078e02ff */
[----:B------:R-:W-:Y:S02]  /*df20*/  IMAD R29, R29, c[0x0][0x190], RZ ;  /* 0x000064001d1d7a24 */ /* 0x000fe400078e02ff */
[----:B------:R-:W-:Y:S02]  /*df30*/  IMAD R6, R6, c[0x0][0x190], RZ ;  /* 0x0000640006067a24 */ /* 0x000fe400078e02ff */
[----:B--2---:R-:W-:-:S05]  /*df40*/  IMAD R0, R0, c[0x0][0x190], RZ ;  /* 0x0000640000007a24 */ /* 0x004fca00078e02ff */
        /* <DEDUP_REMOVED lines=27> */
[----:B0-----:R-:W2:Y:S01]  /*e100*/  LDL.LU R6, [R1+0x264c] ;  /* 0x00264c0001067983 */ /* 0x001ea20000300800 */
[----:B------:R-:W-:-:S02]  /*e110*/  IMAD R24, R24, c[0x0][0x190], RZ ;  /* 0x0000640018187a24 */ /* 0x000fc400078e02ff */
[----:B------:R-:W-:Y:S02]  /*e120*/  IMAD R23, R23, c[0x0][0x190], RZ ;  /* 0x0000640017177a24 */ /* 0x000fe400078e02ff */
[----:B------:R-:W-:Y:S02]  /*e130*/  IMAD R22, R22, c[0x0][0x190], RZ ;  /* 0x0000640016167a24 */ /* 0x000fe400078e02ff */
[----:B------:R-:W-:Y:S01]  /*e140*/  IMAD R21, R21, c[0x0][0x190], RZ ;  /* 0x0000640015157a24 */ /* 0x000fe200078e02ff */
[----:B------:R-:W-:Y:S01]  /*e150*/  STL [R1+0xcc], R24 ;  /* 0x0000cc1801007387 */ /* 0x000fe20000100800 */
        /* <DEDUP_REMOVED lines=12> */
[----:B------:R-:W-:Y:S04]  /*e220*/  STL [R1+0x8c], R19 ;  /* 0x00008c1301007387 */ /* 0x000fe80000100800 */
[----:B------:R-:W-:Y:S01]  /*e230*/  STL [R1+0x7c], R18 ;  /* 0x00007c1201007387 */ /* 0x000fe20000100800 */
[----:B------:R-:W-:-:S03]  /*e240*/  IMAD R12, R12, c[0x0][0x190], RZ ;  /* 0x000064000c0c7a24 */ /* 0x000fc600078e02ff */
[----:B------:R-:W-:Y:S04]  /*e250*/  STL [R1+0x74], R17 ;  /* 0x0000741101007387 */ /* 0x000fe80000100800 */
        /* <DEDUP_REMOVED lines=8> */
[----:B--2---:R-:W-:-:S03]  /*e2e0*/  IMAD R12, R6, c[0x0][0x190], RZ ;  /* 0x00006400060c7a24 */ /* 0x004fc600078e02ff */
[----:B------:R-:W2:Y:S04]  /*e2f0*/  LDL.LU R6, [R1+0x2648] ;  /* 0x0026480001067983 */ /* 0x000ea80000300800 */
[----:B------:R1:W-:Y:S04]  /*e300*/  STL [R1+0x14], R13 ;  /* 0x0000140d01007387 */ /* 0x0003e80000100800 */
[----:B------:R-:W2:Y:S04]  /*e310*/  LDL.LU R23, [R1+0xe8] ;  /* 0x0000e80001177983 */ /* 0x000ea80000300800 */
[----:B------:R-:W2:Y:S04]  /*e320*/  LDL.LU R22, [R1+0xe0] ;  /* 0x0000e00001167983 */ /* 0x000ea80000300800 */
[----:B------:R0:W-:Y:S04]  /*e330*/  STL [R1+0xc], R12 ;  /* 0x00000c0c01007387 */ /* 0x0001e80000100800 */
[----:B------:R-:W3:Y:S04]  /*e340*/  LDL.LU R21, [R1+0xd8] ;  /* 0x0000d80001157983 */ /* 0x000ee80000300800 */
[----:B------:R-:W4:Y:S04]  /*e350*/  LDL.LU R20, [R1+0xd0] ;  /* 0x0000d00001147983 */ /* 0x000f280000300800 */
[----:B------:R-:W4:Y:S04]  /*e360*/  LDL.LU R19, [R1+0xc8] ;  /* 0x0000c80001137983 */ /* 0x000f280000300800 */
[----:B------:R-:W4:Y:S04]  /*e370*/  LDL.LU R18, [R1+0xc0] ;  /* 0x0000c00001127983 */ /* 0x000f280000300800 */
[----:B------:R-:W4:Y:S04]  /*e380*/  LDL.LU R17, [R1+0xbc] ;  /* 0x0000bc0001117983 */ /* 0x000f280000300800 */
[----:B------:R-:W4:Y:S04]  /*e390*/  LDL.LU R16, [R1+0xb8] ;  /* 0x0000b80001107983 */ /* 0x000f280000300800 */
[----:B------:R-:W4:Y:S04]  /*e3a0*/  LDL.LU R15, [R1+0xb0] ;  /* 0x0000b000010f7983 */ /* 0x000f280000300800 */
[----:B0-----:R-:W4:Y:S04]  /*e3b0*/  LDL.LU R14, [R1+0xac] ;  /* 0x0000ac00010e7983 */ /* 0x001f280000300800 */
[----:B-1----:R-:W4:Y:S04]  /*e3c0*/  LDL.LU R13, [R1+0xa8] ;  /* 0x0000a800010d7983 */ /* 0x002f280000300800 */
[----:B------:R-:W4:Y:S04]  /*e3d0*/  LDL.LU R12, [R1+0xa0] ;  /* 0x0000a000010c7983 */ /* 0x000f280000300800 */
[----:B------:R-:W4:Y:S01]  /*e3e0*/  LDL.LU R25, [R1+0x9c] ;  /* 0x00009c0001197983 */ /* 0x000f220000300800 */
[----:B------:R-:W-:-:S02]  /*e3f0*/  IMAD R29, R29, c[0x0][0x190], RZ ;  /* 0x000064001d1d7a24 */ /* 0x000fc400078e02ff */
[----:B------:R-:W-:Y:S01]  /*e400*/  IMAD R11, R11, c[0x0][0x190], RZ ;  /* 0x000064000b0b7a24 */ /* 0x000fe200078e02ff */
[----:B------:R-:W4:Y:S01]  /*e410*/  LDL.LU R28, [R1+0x94] ;  /* 0x00009400011c7983 */ /* 0x000f220000300800 */
        /* <DEDUP_REMOVED lines=9> */
[----:B------:R-:W-:-:S03]  /*e4b0*/  IMAD R4, R4, c[0x0][0x190], RZ ;  /* 0x0000640004047a24 */ /* 0x000fc600078e02ff */
[----:B------:R-:W-:Y:S01]  /*e4c0*/  STL [R1+0x25f0], R9 ;  /* 0x0025f00901007387 */ /* 0x000fe20000100800 */
[----:B------:R-:W-:-:S03]  /*e4d0*/  IMAD R3, R3, c[0x0][0x190], RZ ;  /* 0x0000640003037a24 */ /* 0x000fc600078e02ff */
[----:B------:R0:W-:Y:S04]  /*e4e0*/  STL [R1+0x25f4], R8 ;  /* 0x0025f40801007387 */ /* 0x0001e80000100800 */
[----:B0-----:R-:W4:Y:S04]  /*e4f0*/  LDL.LU R8, [R1+0x90] ;  /* 0x0000900001087983 */ /* 0x001f280000300800 */
[----:B------:R-:W-:Y:S04]  /*e500*/  STL [R1+0x25f8], R7 ;  /* 0x0025f80701007387 */ /* 0x000fe80000100800 */
[----:B------:R-:W-:Y:S04]  /*e510*/  STL [R1+0x25fc], R26 ;  /* 0x0025fc1a01007387 */ /* 0x000fe80000100800 */
[----:B------:R-:W-:Y:S04]  /*e520*/  STL [R1+0x2600], R5 ;  /* 0x0026000501007387 */ /* 0x000fe80000100800 */
[----:B------:R-:W-:Y:S04]  /*e530*/  STL [R1+0x2604], R4 ;  /* 0x0026040401007387 */ /* 0x000fe80000100800 */
[----:B------:R2:W-:Y:S04]  /*e540*/  STL [R1+0x2608], R3 ;  /* 0x0026080301007387 */ /* 0x0005e80000100800 */
[----:B------:R-:W4:Y:S01]  /*e550*/  LDL.LU R9, [R1+0x88] ;  /* 0x0000880001097983 */ /* 0x000f220000300800 */
[----:B--2---:R-:W-:-:S02]  /*e560*/  LEA R3, P4, R22, R6, 0x1 ;  /* 0x0000000616037211 */ /* 0x004fc400078808ff */
[----:B---3--:R-:W-:-:S03]  /*e570*/  LEA R4, P3, R21, R6, 0x1 ;  /* 0x0000000615047211 */ /* 0x008fc600078608ff */
[----:B------:R4:W-:Y:S04]  /*e580*/  STL [R1+0x23b0], R3 ;  /* 0x0023b00301007387 */ /* 0x0009e80000100800 */
[----:B------:R0:W-:Y:S04]  /*e590*/  STL [R1+0x23b4], R4 ;  /* 0x0023b40401007387 */ /* 0x0001e80000100800 */
[----:B------:R-:W2:Y:S01]  /*e5a0*/  LDL.LU R29, [R1+0x84] ;  /* 0x00008400011d7983 */ /* 0x000ea20000300800 */
[-C--:B----4-:R-:W-:Y:S02]  /*e5b0*/  LEA R3, P2, R20, R6.reuse, 0x1 ;  /* 0x0000000614037211 */ /* 0x090fe400078408ff */
[----:B0-----:R-:W-:-:S03]  /*e5c0*/  LEA R4, P1, R19, R6, 0x1 ;  /* 0x0000000613047211 */ /* 0x001fc600078208ff */
[----:B------:R0:W-:Y:S04]  /*e5d0*/  STL [R1+0x23b8], R3 ;  /* 0x0023b80301007387 */ /* 0x0001e80000100800 */
[----:B------:R1:W-:Y:S04]  /*e5e0*/  STL [R1+0x23bc], R4 ;  /* 0x0023bc0401007387 */ /* 0x0003e80000100800 */
[----:B------:R-:W3:Y:S01]  /*e5f0*/  LDL.LU R24, [R1+0x80] ;  /* 0x0000800001187983 */ /* 0x000ee20000300800 */
[-C--:B------:R-:W-:Y:S02]  /*e600*/  LEA R5, P6, R17, R6.reuse, 0x1 ;  /* 0x0000000611057211 */ /* 0x080fe400078c08ff */
[----:B0-----:R-:W-:-:S02]  /*e610*/  LEA R3, P0, R18, R6, 0x1 ;  /* 0x0000000612037211 */ /* 0x001fc400078008ff */
[----:B------:R-:W-:-:S03]  /*e620*/  LEA R10, P5, R23, c[0x0][0x160], 0x1 ;  /* 0x00005800170a7a11 */ /* 0x000fc600078a08ff */
[----:B------:R0:W-:Y:S01]  /*e630*/  STL [R1+0x23c0], R3 ;  /* 0x0023c00301007387 */ /* 0x0001e20000100800 */
[----:B------:R-:W-:-:S03]  /*e640*/  LEA.HI.X.SX32 R11, R23, c[0x0][0x164], 0x1, P5 ;  /* 0x00005900170b7a11 */ /* 0x000fc600028f0eff */
[----:B------:R-:W-:Y:S04]  /*e650*/  STL [R1+0x23a8], R5 ;  /* 0x0023a80501007387 */ /* 0x000fe80000100800 */
[----:B------:R-:W4:Y:S01]  /*e660*/  LDL.LU R23, [R1+0x78] ;  /* 0x0000780001177983 */ /* 0x000f220000300800 */
[----:B-1----:R-:W-:Y:S02]  /*e670*/  LEA R4, P5, R16, R6, 0x1 ;  /* 0x0000000610047211 */ /* 0x002fe400078a08ff */
[----:B0-----:R-:W-:-:S03]  /*e680*/  LEA.HI.X.SX32 R3, R22, R0, 0x1, P4 ;  /* 0x0000000016037211 */ /* 0x001fc600020f0eff */
[----:B------:R0:W-:Y:S04]  /*e690*/  STL [R1+0x23ac], R4 ;  /* 0x0023ac0401007387 */ /* 0x0001e80000100800 */
[----:B------:R-:W-:Y:S04]  /*e6a0*/  STL.64 [R1+0xaa0], R10 ;  /* 0x000aa00a01007387 */ /* 0x000fe80000100a00 */
[----:B------:R1:W-:Y:S04]  /*e6b0*/  STL [R1+0x23a0], R3 ;  /* 0x0023a00301007387 */ /* 0x0003e80000100800 */
[----:B------:R-:W4:Y:S01]  /*e6c0*/  LDL.LU R22, [R1+0x70] ;  /* 0x0000700001167983 */ /* 0x000f220000300800 */
[----:B0-----:R-:W-:-:S02]  /*e6d0*/  LEA R4, P4, R15, R6, 0x1 ;  /* 0x000000060f047211 */ /* 0x001fc400078808ff */
[----:B-1----:R-:W-:Y:S02]  /*e6e0*/  LEA.HI.X.SX32 R3, R21, R0, 0x1, P3 ;  /* 0x0000000015037211 */ /* 0x002fe400018f0eff */
[----:B------:R-:W-:Y:S01]  /*e6f0*/  LEA R5, P3, R14, R6, 0x1 ;  /* 0x000000060e057211 */ /* 0x000fe200078608ff */
[----:B------:R0:W-:Y:S04]  /*e700*/  STL [R1+0x23a4], R4 ;  /* 0x0023a40401007387 */ /* 0x0001e80000100800 */
[----:B------:R1:W-:Y:S04]  /*e710*/  STL [R1+0x2398], R3 ;  /* 0x0023980301007387 */ /* 0x0003e80000100800 */
[----:B------:R1:W-:Y:S04]  /*e720*/  STL [R1+0x239c], R5 ;  /* 0x00239c0501007387 */ /* 0x0003e80000100800 */
[----:B------:R-:W4:Y:S01]  /*e730*/  LDL.LU R21, [R1+0x6c] ;  /* 0x00006c0001157983 */ /* 0x000f220000300800 */
[----:B0-----:R-:W-:-:S02]  /*e740*/  LEA.HI.X.SX32 R4, R20, R0, 0x1, P2 ;  /* 0x0000000014047211 */ /* 0x001fc400010f0eff */
[----:B-1----:R-:W-:Y:S02]  /*e750*/  LEA R3, P2, R13, R6, 0x1 ;  /* 0x000000060d037211 */ /* 0x002fe400078408ff */
[----:B------:R-:W-:Y:S01]  /*e760*/  LEA.HI.X.SX32 R5, R19, R0, 0x1, P1 ;  /* 0x0000000013057211 */ /* 0x000fe200008f0eff */
[----:B------:R0:W-:Y:S04]  /*e770*/  STL [R1+0x2390], R4 ;  /* 0x0023900401007387 */ /* 0x0001e80000100800 */
[----:B------:R1:W-:Y:S04]  /*e780*/  STL [R1+0x2394], R3 ;  /* 0x0023940301007387 */ /* 0x0003e80000100800 */
        /* <DEDUP_REMOVED lines=14> */
[----:B------:R1:W-:Y:S01]  /*e870*/  STL [R1+0x2370], R5 ;  /* 0x0023700501007387 */ /* 0x0003e20000100800 */
[----:B0-----:R-:W-:-:S03]  /*e880*/  LEA R4, P5, R8, R6, 0x1 ;  /* 0x0000000608047211 */ /* 0x001fc600078a08ff */
[----:B------:R-:W4:Y:S01]  /*e890*/  LDL.LU R18, [R1+0x58] ;  /* 0x0000580001127983 */ /* 0x000f220000300800 */
[----:B-1----:R-:W-:Y:S02]  /*e8a0*/  LEA.HI.X.SX32 R3, R15, R0, 0x1, P4 ;  /* 0x000000000f037211 */ /* 0x002fe400020f0eff */
[----:B------:R-:W-:Y:S01]  /*e8b0*/  LEA R5, P4, R9, R6, 0x1 ;  /* 0x0000000609057211 */ /* 0x000fe200078808ff */
[----:B------:R-:W-:Y:S04]  /*e8c0*/  STL [R1+0x2374], R4 ;  /* 0x0023740401007387 */ /* 0x000fe80000100800 */
[----:B------:R0:W-:Y:S04]  /*e8d0*/  STL [R1+0x2368], R3 ;  /* 0x0023680301007387 */ /* 0x0001e80000100800 */
[----:B------:R-:W-:Y:S04]  /*e8e0*/  STL [R1+0x236c], R5 ;  /* 0x00236c0501007387 */ /* 0x000fe80000100800 */
[----:B------:R-:W4:Y:S01]  /*e8f0*/  LDL.LU R17, [R1+0x54] ;  /* 0x0000540001117983 */ /* 0x000f220000300800 */
[----:B0-----:R-:W-:-:S05]  /*e900*/  LEA.HI.X.SX32 R3, R14, R0, 0x1, P3 ;  /* 0x000000000e037211 */ /* 0x001fca00018f0eff */
[----:B------:R0:W-:Y:S02]  /*e910*/  STL [R1+0x2360], R3 ;  /* 0x0023600301007387 */ /* 0x0001e40000100800 */
[-C--:B0-----:R-:W-:Y:S02]  /*e920*/  LEA.HI.X.SX32 R3, R13, R0.reuse, 0x1, P2 ;  /* 0x000000000d037211 */ /* 0x081fe400010f0eff */
[-C--:B------:R-:W-:Y:S02]  /*e930*/  LEA.HI.X.SX32 R5, R8, R0.reuse, 0x1, P5 ;  /* 0x0000000008057211 */ /* 0x080fe400028f0eff */
[----:B------:R-:W-:Y:S02]  /*e940*/  LEA.HI.X.SX32 R7, R9, R0, 0x1, P4 ;  /* 0x0000000009077211 */ /* 0x000fe400020f0eff */
[----:B--2---:R-:W-:-:S05]  /*e950*/  LEA R4, P3, R29, R6, 0x1 ;  /* 0x000000061d047211 */ /* 0x004fca00078608ff */
[----:B------:R3:W-:Y:S04]  /*e960*/  STL [R1+0x2364], R4 ;  /* 0x0023640401007387 */ /* 0x0007e80000100800 */
[----:B------:R-:W2:Y:S04]  /*e970*/  LDL.LU R16, [R1+0x50] ;  /* 0x0000500001107983 */ /* 0x000ea80000300800 */
[----:B------:R0:W-:Y:S01]  /*e980*/  STL [R1+0x2358], R3 ;  /* 0x0023580301007387 */ /* 0x0001e20000100800 */
[----:B---3--:R-:W-:-:S03]  /*e990*/  LEA R4, P2, R24, R6, 0x1 ;  /* 0x0000000618047211 */ /* 0x008fc600078408ff */
[----:B------:R-:W3:Y:S04]  /*e9a0*/  LDL.LU R15, [R1+0x4c] ;  /* 0x00004c00010f7983 */ /* 0x000ee80000300800 */
[----:B------:R4:W-:Y:S01]  /*e9b0*/  STL [R1+0x235c], R4 ;  /* 0x00235c0401007387 */ /* 0x0009e20000100800 */
[----:B0-----:R-:W-:-:S03]  /*e9c0*/  LEA.HI.X.SX32 R3, R12, R0, 0x1, P1 ;  /* 0x000000000c037211 */ /* 0x001fc600008f0eff */
[----:B------:R-:W3:Y:S04]  /*e9d0*/  LDL.LU R14, [R1+0x44] ;  /* 0x00004400010e7983 */ /* 0x000ee80000300800 */
[----:B------:R0:W-:Y:S01]  /*e9e0*/  STL [R1+0x2350], R3 ;  /* 0x0023500301007387 */ /* 0x0001e20000100800 */
[----:B----4-:R-:W-:-:S03]  /*e9f0*/  LEA R4, P1, R23, R6, 0x1 ;  /* 0x0000000617047211 */ /* 0x010fc600078208ff */
[----:B------:R-:W4:Y:S04]  /*ea00*/  LDL.LU R13, [R1+0x40] ;  /* 0x00004000010d7983 */ /* 0x000f280000300800 */
[----:B------:R1:W-:Y:S01]  /*ea10*/  STL [R1+0x2354], R4 ;  /* 0x0023540401007387 */ /* 0x0003e20000100800 */
[----:B0-----:R-:W-:-:S03]  /*ea20*/  LEA.HI.X.SX32 R3, R25, R0, 0x1, P0 ;  /* 0x0000000019037211 */ /* 0x001fc600000f0eff */
[----:B------:R-:W4:Y:S04]  /*ea30*/  LDL.LU R12, [R1+0x38] ;  /* 0x00003800010c7983 */ /* 0x000f280000300800 */
[----:B------:R0:W-:Y:S04]  /*ea40*/  STL [R1+0x2348], R3 ;  /* 0x0023480301007387 */ /* 0x0001e80000100800 */
[----:B------:R-:W4:Y:S01]  /*ea50*/  LDL.LU R25, [R1+0x34] ;  /* 0x0000340001197983 */ /* 0x000f220000300800 */
[----:B-1----:R-:W-:Y:S02]  /*ea60*/  LEA R4, P0, R22, R6, 0x1 ;  /* 0x0000000616047211 */ /* 0x002fe400078008ff */
[----:B0-----:R-:W-:-:S03]  /*ea70*/  LEA.HI.X.SX32 R3, R28, R0, 0x1, P6 ;  /* 0x000000001c037211 */ /* 0x001fc600030f0eff */
[----:B------:R0:W-:Y:S04]  /*ea80*/  STL [R1+0x234c], R4 ;  /* 0x00234c0401007387 */ /* 0x0001e80000100800 */
[----:B------:R-:W4:Y:S04]  /*ea90*/  LDL.LU R28, [R1+0x30] ;  /* 0x00003000011c7983 */ /* 0x000f280000300800 */
[----:B------:R1:W-:Y:S01]  /*eaa0*/  STL [R1+0x2340], R3 ;  /* 0x0023400301007387 */ /* 0x0003e20000100800 */
[----:B0-----:R-:W-:-:S03]  /*eab0*/  LEA R4, P6, R21, R6, 0x1 ;  /* 0x0000000615047211 */ /* 0x001fc600078c08ff */
[----:B-1----:R-:W4:Y:S04]  /*eac0*/  LDL.LU R3, [R1+0x28] ;  /* 0x0000280001037983 */ /* 0x002f280000300800 */
[----:B------:R0:W-:Y:S04]  /*ead0*/  STL [R1+0x2344], R4 ;  /* 0x0023440401007387 */ /* 0x0001e80000100800 */
[----:B0-----:R-:W4:Y:S01]  /*eae0*/  LDL.LU R4, [R1+0x20] ;  /* 0x0000200001047983 */ /* 0x001f220000300800 */
[----:B------:R-:W-:-:S03]  /*eaf0*/  LEA R8, P5, R20, R6, 0x1 ;  /* 0x0000000614087211 */ /* 0x000fc600078a08ff */
[----:B------:R0:W-:Y:S04]  /*eb00*/  STL [R1+0x2338], R5 ;  /* 0x0023380501007387 */ /* 0x0001e80000100800 */
[----:B0-----:R-:W4:Y:S04]  /*eb10*/  LDL.LU R5, [R1+0x1c] ;  /* 0x00001c0001057983 */ /* 0x001f280000300800 */
[----:B------:R0:W-:Y:S04]  /*eb20*/  STL [R1+0x233c], R8 ;  /* 0x00233c0801007387 */ /* 0x0001e80000100800 */
[----:B------:R-:W4:Y:S04]  /*eb30*/  LDL.LU R26, [R1+0x18] ;  /* 0x00001800011a7983 */ /* 0x000f280000300800 */
[----:B------:R1:W-:Y:S01]  /*eb40*/  STL [R1+0x2330], R7 ;  /* 0x0023300701007387 */ /* 0x0003e20000100800 */
[----:B0-----:R-:W-:-:S03]  /*eb50*/  LEA R8, P4, R19, R6, 0x1 ;  /* 0x0000000613087211 */ /* 0x001fc600078808ff */
[----:B-1----:R-:W4:Y:S01]  /*eb60*/  LDL.LU R7, [R1+0x10] ;  /* 0x0000100001077983 */ /* 0x002f220000300800 */
[----:B------:R-:W-:-:S03]  /*eb70*/  LEA.HI.X.SX32 R9, R29, R0, 0x1, P3 ;  /* 0x000000001d097211 */ /* 0x000fc600018f0eff */
[----:B------:R0:W-:Y:S04]  /*eb80*/  STL [R1+0x2334], R8 ;  /* 0x0023340801007387 */ /* 0x0001e80000100800 */
[----:B0-----:R-:W4:Y:S04]  /*eb90*/  LDL.LU R8, [R1+0x8] ;  /* 0x0000080001087983 */ /* 0x001f280000300800 */
[----:B------:R0:W-:Y:S04]  /*eba0*/  STL [R1+0x2328], R9 ;  /* 0x0023280901007387 */ /* 0x0001e80000100800 */
[----:B0-----:R-:W4:Y:S01]  /*ebb0*/  LDL.LU R9, [R1+0x4] ;  /* 0x0000040001097983 */ /* 0x001f220000300800 */
[----:B------:R-:W-:-:S02]  /*ebc0*/  LEA R29, P3, R18, R6, 0x1 ;  /* 0x00000006121d7211 */ /* 0x000fc400078608ff */
[----:B------:R-:W-:-:S03]  /*ebd0*/  LEA.HI.X.SX32 R24, R24, R0, 0x1, P2 ;  /* 0x0000000018187211 */ /* 0x000fc600010f0eff */
[----:B------:R0:W-:Y:S01]  /*ebe0*/  STL [R1+0x232c], R29 ;  /* 0x00232c1d01007387 */ /* 0x0001e20000100800 */
[----:B------:R-:W-:-:S03]  /*ebf0*/  LEA.HI.X.SX32 R23, R23, R0, 0x1, P1 ;  /* 0x0000000017177211 */ /* 0x000fc600008f0eff */
[----:B0-----:R-:W4:Y:S04]  /*ec00*/  LDL.LU R29, [R1] ;  /* 0x00000000011d7983 */ /* 0x001f280000300800 */
[----:B------:R0:W-:Y:S02]  /*ec10*/  STL [R1+0x2320], R24 ;  /* 0x0023201801007387 */ /* 0x0001e40000100800 */
[----:B0-----:R-:W-:-:S05]  /*ec20*/  LEA R24, P2, R17, R6, 0x1 ;  /* 0x0000000611187211 */ /* 0x001fca00078408ff */
[----:B------:R0:W-:Y:S01]  /*ec30*/  STL [R1+0x2324], R24 ;  /* 0x0023241801007387 */ /* 0x0001e20000100800 */
[----:B------:R-:W-:-:S03]  /*ec40*/  LEA.HI.X.SX32 R22, R22, R0, 0x1, P0 ;  /* 0x0000000016167211 */ /* 0x000fc600000f0eff */
[----:B0-----:R-:W4:Y:S04]  /*ec50*/  LDL.LU R24, [R1+0x2644] ;  /* 0x0026440001187983 */ /* 0x001f280000300800 */
[----:B------:R2:W-:Y:S01]  /*ec60*/  STL [R1+0x2318], R23 ;  /* 0x0023181701007387 */ /* 0x0005e20000100800 */
[-C--:B------:R-:W-:Y:S02]  /*ec70*/  LEA.HI.X.SX32 R21, R21, R0.reuse, 0x1, P6 ;  /* 0x0000000015157211 */ /* 0x080fe400030f0eff */
[-C--:B------:R-:W-:Y:S02]  /*ec80*/  LEA.HI.X.SX32 R20, R20, R0.reuse, 0x1, P5 ;  /* 0x0000000014147211 */ /* 0x080fe400028f0eff */
[-C--:B------:R-:W-:Y:S02]  /*ec90*/  LEA.HI.X.SX32 R19, R19, R0.reuse, 0x1, P4 ;  /* 0x0000000013137211 */ /* 0x080fe400020f0eff */
[----:B------:R-:W-:-:S02]  /*eca0*/  LEA.HI.X.SX32 R18, R18, R0, 0x1, P3 ;  /* 0x0000000012127211 */ /* 0x000fc400018f0eff */
[----:B------:R-:W-:Y:S02]  /*ecb0*/  LEA.HI.X.SX32 R17, R17, R0, 0x1, P2 ;  /* 0x0000000011117211 */ /* 0x000fe400010f0eff */
[----:B--2---:R-:W-:-:S05]  /*ecc0*/  LEA R23, P1, R16, R6, 0x1 ;  /* 0x0000000610177211 */ /* 0x004fca00078208ff */
[----:B------:R0:W-:Y:S04]  /*ecd0*/  STL [R1+0x231c], R23 ;  /* 0x00231c1701007387 */ /* 0x0001e80000100800 */
[----:B0-----:R-:W2:Y:S04]  /*ece0*/  LDL.LU R23, [R1+0x2640] ;  /* 0x0026400001177983 */ /* 0x001ea80000300800 */
[----:B------:R3:W-:Y:S02]  /*ecf0*/  STL [R1+0x2310], R22 ;  /* 0x0023101601007387 */ /* 0x0007e40000100800 */
[----:B---3--:R-:W-:-:S05]  /*ed00*/  LEA R22, P0, R15, R6, 0x1 ;  /* 0x000000060f167211 */ /* 0x008fca00078008ff */
[----:B------:R0:W-:Y:S04]  /*ed10*/  STL [R1+0x2314], R22 ;  /* 0x0023141601007387 */ /* 0x0001e80000100800 */
[----:B0-----:R-:W3:Y:S04]  /*ed20*/  LDL.LU R22, [R1+0x263c] ;  /* 0x00263c0001167983 */ /* 0x001ee80000300800 */
[----:B------:R0:W-:Y:S02]  /*ed30*/  STL [R1+0x2308], R21 ;  /* 0x0023081501007387 */ /* 0x0001e40000100800 */
[----:B0-----:R-:W-:-:S05]  /*ed40*/  LEA R21, P6, R14, R6, 0x1 ;  /* 0x000000060e157211 */ /* 0x001fca00078c08ff */
[----:B------:R0:W-:Y:S04]  /*ed50*/  STL [R1+0x230c], R21 ;  /* 0x00230c1501007387 */ /* 0x0001e80000100800 */
[----:B0-----:R-:W2:Y:S04]  /*ed60*/  LDL.LU R21, [R1+0x2638] ;  /* 0x0026380001157983 */ /* 0x001ea80000300800 */
[----:B------:R4:W-:Y:S02]  /*ed70*/  STL [R1+0x2300], R20 ;  /* 0x0023001401007387 */ /* 0x0009e40000100800 */
[----:B----4-:R-:W-:-:S05]  /*ed80*/  LEA R20, P5, R13, R6, 0x1 ;  /* 0x000000060d147211 */ /* 0x010fca00078a08ff */
[----:B------:R0:W-:Y:S04]  /*ed90*/  STL [R1+0x2304], R20 ;  /* 0x0023041401007387 */ /* 0x0001e80000100800 */
[----:B0-----:R-:W4:Y:S04]  /*eda0*/  LDL.LU R20, [R1+0x2634] ;  /* 0x0026340001147983 */ /* 0x001f280000300800 */
[----:B------:R0:W-:Y:S02]  /*edb0*/  STL [R1+0x22f8], R19 ;  /* 0x0022f81301007387 */ /* 0x0001e40000100800 */
[----:B0-----:R-:W-:-:S05]  /*edc0*/  LEA R19, P4, R12, R6, 0x1 ;  /* 0x000000060c137211 */ /* 0x001fca00078808ff */
[----:B------:R0:W-:Y:S04]  /*edd0*/  STL [R1+0x22fc], R19 ;  /* 0x0022fc1301007387 */ /* 0x0001e80000100800 */
[----:B0-----:R-:W2:Y:S04]  /*ede0*/  LDL.LU R19, [R1+0x2630] ;  /* 0x0026300001137983 */ /* 0x001ea80000300800 */
[----:B------:R0:W-:Y:S02]  /*edf0*/  STL [R1+0x22f0], R18 ;  /* 0x0022f01201007387 */ /* 0x0001e40000100800 */
[----:B0-----:R-:W-:-:S05]  /*ee00*/  LEA R18, P3, R25, R6, 0x1 ;  /* 0x0000000619127211 */ /* 0x001fca00078608ff */
[----:B------:R0:W-:Y:S01]  /*ee10*/  STL [R1+0x22f4], R18 ;  /* 0x0022f41201007387 */ /* 0x0001e20000100800 */
[----:B------:R-:W-:-:S03]  /*ee20*/  LEA.HI.X.SX32 R16, R16, R0, 0x1, P1 ;  /* 0x0000000010107211 */ /* 0x000fc600008f0eff */
        /* <DEDUP_REMOVED lines=33> */
[----:B------:R0:W-:Y:S04]  /*f040*/  STL [R1+0x22bc], R25 ;  /* 0x0022bc1901007387 */ /* 0x0001e80000100800 */
[----:B0-----:R-:W2:Y:S04]  /*f050*/  LDL.LU R25, [R1+0x2610] ;  /* 0x0026100001197983 */ /* 0x001ea80000300800 */
[----:B------:R0:W-:Y:S02]  /*f060*/  STL [R1+0x22b0], R28 ;  /* 0x0022b01c01007387 */ /* 0x0001e40000100800 */
[----:B0-----:R-:W-:-:S05]  /*f070*/  LEA R28, P2, R9, R6, 0x1 ;  /* 0x00000006091c7211 */ /* 0x001fca00078408ff */
[----:B------:R0:W-:Y:S04]  /*f080*/  STL [R1+0x22b4], R28 ;  /* 0x0022b41c01007387 */ /* 0x0001e80000100800 */
[----:B0-----:R-:W3:Y:S01]  /*f090*/  LDL.LU R28, [R1+0x260c] ;  /* 0x00260c00011c7983 */ /* 0x001ee20000300800 */
[----:B------:R-:W-:-:S05]  /*f0a0*/  LEA.HI.X.SX32 R3, R3, R0, 0x1, P1 ;  /* 0x0000000003037211 */ /* 0x000fca00008f0eff */
[----:B------:R0:W-:Y:S02]  /*f0b0*/  STL [R1+0x22a8], R3 ;  /* 0x0022a80301007387 */ /* 0x0001e40000100800 */
[----:B0-----:R-:W-:-:S05]  /*f0c0*/  LEA R3, P1, R29, R6, 0x1 ;  /* 0x000000061d037211 */ /* 0x001fca00078208ff */
[----:B------:R0:W-:Y:S02]  /*f0d0*/  STL [R1+0x22ac], R3 ;  /* 0x0022ac0301007387 */ /* 0x0001e40000100800 */
[----:B0-----:R-:W-:-:S05]  /*f0e0*/  LEA.HI.X.SX32 R3, R4, R0, 0x1, P0 ;  /* 0x0000000004037211 */ /* 0x001fca00000f0eff */
[----:B------:R0:W-:Y:S02]  /*f0f0*/  STL [R1+0x22a0], R3 ;  /* 0x0022a00301007387 */ /* 0x0001e40000100800 */
[----:B0-----:R-:W-:Y:S02]  /*f100*/  LEA.HI.X.SX32 R3, R5, R0, 0x1, P6 ;  /* 0x0000000005037211 */ /* 0x001fe400030f0eff */
[-C--:B--2---:R-:W-:Y:S02]  /*f110*/  LEA R5, P6, R25, R6.reuse, 0x1 ;  /* 0x0000000619057211 */ /* 0x084fe400078c08ff */
[----:B---3--:R-:W-:-:S05]  /*f120*/  LEA R4, P0, R28, R6, 0x1 ;  /* 0x000000061c047211 */ /* 0x008fca00078008ff */
[----:B------:R0:W-:Y:S04]  /*f130*/  STL [R1+0x22a4], R4 ;  /* 0x0022a40401007387 */ /* 0x0001e80000100800 */
[----:B------:R1:W-:Y:S04]  /*f140*/  STL [R1+0x2298], R3 ;  /* 0x0022980301007387 */ /* 0x0003e80000100800 */
[----:B------:R2:W-:Y:S01]  /*f150*/  STL [R1+0x229c], R5 ;  /* 0x00229c0501007387 */ /* 0x0005e20000100800 */
[----:B0-----:R-:W-:Y:S02]  /*f160*/  LEA.HI.X.SX32 R4, R26, R0, 0x1, P5 ;  /* 0x000000001a047211 */ /* 0x001fe400028f0eff */
[----:B-1----:R-:W-:-:S03]  /*f170*/  LEA R3, P5, R12, R6, 0x1 ;  /* 0x000000060c037211 */ /* 0x002fc600078a08ff */
[----:B------:R0:W-:Y:S01]  /*f180*/  STL [R1+0x2290], R4 ;  /* 0x0022900401007387 */ /* 0x0001e20000100800 */
[----:B--2---:R-:W-:-:S03]  /*f190*/  LEA.HI.X.SX32 R5, R7, R0, 0x1, P4 ;  /* 0x0000000007057211 */ /* 0x004fc600020f0eff */
[----:B------:R1:W-:Y:S04]  /*f1a0*/  STL [R1+0x2294], R3 ;  /* 0x0022940301007387 */ /* 0x0003e80000100800 */
[----:B------:R2:W-:Y:S01]  /*f1b0*/  STL [R1+0x2288], R5 ;  /* 0x0022880501007387 */ /* 0x0005e20000100800 */
[----:B0-----:R-:W-:Y:S02]  /*f1c0*/  LEA R4, P4, R13, R6, 0x1 ;  /* 0x000000060d047211 */ /* 0x001fe400078808ff */
[----:B-1----:R-:W-:-:S03]  /*f1d0*/  LEA.HI.X.SX32 R3, R8, R0, 0x1, P3 ;  /* 0x0000000008037211 */ /* 0x002fc600018f0eff */
[----:B------:R0:W-:Y:S01]  /*f1e0*/  STL [R1+0x228c], R4 ;  /* 0x00228c0401007387 */ /* 0x0001e20000100800 */
[----:B--2---:R-:W-:-:S03]  /*f1f0*/  LEA R5, P3, R14, R6, 0x1 ;  /* 0x000000060e057211 */ /* 0x004fc600078608ff */
[----:B------:R1:W-:Y:S04]  /*f200*/  STL [R1+0x2280], R3 ;  /* 0x0022800301007387 */ /* 0x0003e80000100800 */
[----:B------:R2:W-:Y:S01]  /*f210*/  STL [R1+0x2284], R5 ;  /* 0x0022840501007387 */ /* 0x0005e20000100800 */
[----:B0-----:R-:W-:Y:S02]  /*f220*/  LEA.HI.X.SX32 R4, R9, R0, 0x1, P2 ;  /* 0x0000000009047211 */ /* 0x001fe400010f0eff */
[----:B-1----:R-:W-:-:S03]  /*f230*/  LEA R3, P2, R15, R6, 0x1 ;  /* 0x000000060f037211 */ /* 0x002fc600078408ff */
[----:B------:R0:W-:Y:S01]  /*f240*/  STL [R1+0x2278], R4 ;  /* 0x0022780401007387 */ /* 0x0001e20000100800 */
[----:B--2---:R-:W-:-:S03]  /*f250*/  LEA.HI.X.SX32 R5, R29, R0, 0x1, P1 ;  /* 0x000000001d057211 */ /* 0x004fc600008f0eff */
[----:B------:R1:W-:Y:S01]  /*f260*/  STL [R1+0x227c], R3 ;  /* 0x00227c0301007387 */ /* 0x0003e20000100800 */
[----:B------:R-:W-:Y:S02]  /*f270*/  LEA.HI.X.SX32 R7, R28, R0, 0x1, P0 ;  /* 0x000000001c077211 */ /* 0x000fe400000f0eff */
[-C--:B0-----:R-:W-:Y:S01]  /*f280*/  LEA R4, P1, R16, R6.reuse, 0x1 ;  /* 0x0000000610047211 */ /* 0x081fe200078208ff */
[----:B-1----:R-:W2:Y:S04]  /*f290*/  LDL.LU R3, [R1+0x18c] ;  /* 0x00018c0001037983 */ /* 0x002ea80000300800 */
[----:B------:R0:W-:Y:S04]  /*f2a0*/  STL [R1+0x2270], R5 ;  /* 0x0022700501007387 */ /* 0x0001e80000100800 */
[----:B------:R1:W-:Y:S01]  /*f2b0*/  STL [R1+0x2274], R4 ;  /* 0x0022740401007387 */ /* 0x0003e20000100800 */
[----:B0-----:R-:W-:-:S03]  /*f2c0*/  LEA R5, P0, R17, R6, 0x1 ;  /* 0x0000000611057211 */ /* 0x001fc600078008ff */
[----:B------:R0:W-:Y:S01]  /*f2d0*/  STL [R1+0x2268], R7 ;  /* 0x0022680701007387 */ /* 0x0001e20000100800 */
[----:B-1----:R-:W-:-:S03]  /*f2e0*/  LEA.HI.X.SX32 R4, R25, R0, 0x1, P6 ;  /* 0x0000000019047211 */ /* 0x002fc600030f0eff */
[----:B------:R-:W3:Y:S04]  /*f2f0*/  LDL.LU R25, [R1+0x184] ;  /* 0x0001840001197983 */ /* 0x000ee80000300800 */
[----:B------:R1:W-:Y:S01]  /*f300*/  STL [R1+0x226c], R5 ;  /* 0x00226c0501007387 */ /* 0x0003e20000100800 */
[----:B0-----:R-:W-:-:S03]  /*f310*/  LEA.HI.X.SX32 R7, R12, R0, 0x1, P5 ;  /* 0x000000000c077211 */ /* 0x001fc600028f0eff */
[----:B------:R0:W-:Y:S01]  /*f320*/  STL [R1+0x2260], R4 ;  /* 0x0022600401007387 */ /* 0x0001e20000100800 */
[----:B-1----:R-:W-:-:S03]  /*f330*/  LEA R5, P6, R18, R6, 0x1 ;  /* 0x0000000612057211 */ /* 0x002fc600078c08ff */
[----:B0-----:R-:W2:Y:S04]  /*f340*/  LDL.LU R4, [R1+0x180] ;  /* 0x0001800001047983 */ /* 0x001ea80000300800 */
[----:B------:R0:W-:Y:S04]  /*f350*/  STL [R1+0x2264], R5 ;  /* 0x0022640501007387 */ /* 0x0001e80000100800 */
[----:B------:R1:W-:Y:S01]  /*f360*/  STL [R1+0x2258], R7 ;  /* 0x0022580701007387 */ /* 0x0003e20000100800 */
[----:B0-----:R-:W-:Y:S02]  /*f370*/  LEA R5, P5, R19, R6, 0x1 ;  /* 0x0000000613057211 */ /* 0x001fe400078a08ff */
[----:B-1----:R-:W-:-:S02]  /*f380*/  LEA.HI.X.SX32 R7, R13, R0, 0x1, P4 ;  /* 0x000000000d077211 */ /* 0x002fc400020f0eff */
[----:B------:R-:W2:Y:S04]  /*f390*/  LDL.LU R13, [R1+0x188] ;  /* 0x00018800010d7983 */ /* 0x000ea80000300800 */
[----:B------:R-:W-:Y:S04]  /*f3a0*/  STL [R1+0x225c], R5 ;  /* 0x00225c0501007387 */ /* 0x000fe80000100800 */
[----:B------:R0:W-:Y:S02]  /*f3b0*/  STL [R1+0x2250], R7 ;  /* 0x0022500701007387 */ /* 0x0001e40000100800 */
[----:B0-----:R-:W-:-:S02]  /*f3c0*/  LEA.HI.X.SX32 R7, R14, R0, 0x1, P3 ;  /* 0x000000000e077211 */ /* 0x001fc400018f0eff */
[----:B------:R-:W2:Y:S01]  /*f3d0*/  LDL.LU R14, [R1+0x190] ;  /* 0x00019000010e7983 */ /* 0x000ea20000300800 */
[-C--:B----4-:R-:W-:Y:S02]  /*f3e0*/  LEA R5, P4, R20, R6.reuse, 0x1 ;  /* 0x0000000614057211 */ /* 0x090fe400078808ff */
[----:B------:R-:W-:-:S03]  /*f3f0*/  LEA R8, P3, R21, R6, 0x1 ;  /* 0x0000000615087211 */ /* 0x000fc600078608ff */
[----:B------:R0:W-:Y:S04]  /*f400*/  STL [R1+0x2254], R5 ;  /* 0x0022540501007387 */ /* 0x0001e80000100800 */
[----:B0-----:R-:W4:Y:S04]  /*f410*/  LDL.LU R5, [R1+0x178] ;  /* 0x0001780001057983 */ /* 0x001f280000300800 */
[----:B------:R0:W-:Y:S04]  /*f420*/  STL [R1+0x2248], R7 ;  /* 0x0022480701007387 */ /* 0x0001e80000100800 */
[----:B------:R-:W3:Y:S04]  /*f430*/  LDL.LU R26, [R1+0x174] ;  /* 0x00017400011a7983 */ /* 0x000ee80000300800 */
[----:B------:R1:W-:Y:S01]  /*f440*/  STL [R1+0x224c], R8 ;  /* 0x00224c0801007387 */ /* 0x0003e20000100800 */
[----:B0-----:R-:W-:-:S02]  /*f450*/  LEA.HI.X.SX32 R7, R15, R0, 0x1, P2 ;  /* 0x000000000f077211 */ /* 0x001fc400010f0eff */
[----:B------:R-:W-:-:S03]  /*f460*/  LEA R9, P2, R22, R6, 0x1 ;  /* 0x0000000616097211 */ /* 0x000fc600078408ff */
[----:B------:R0:W-:Y:S01]  /*f470*/  STL [R1+0x2240], R7 ;  /* 0x0022400701007387 */ /* 0x0001e20000100800 */
[----:B-1----:R-:W-:Y:S02]  /*f480*/  LEA.HI.X.SX32 R8, R16, R0, 0x1, P1 ;  /* 0x0000000010087211 */ /* 0x002fe400008f0eff */
[----:B------:R-:W-:Y:S01]  /*f490*/  LEA R12, P1, R23, R6, 0x1 ;  /* 0x00000006170c7211 */ /* 0x000fe200078208ff */
[----:B0-----:R-:W3:Y:S04]  /*f4a0*/  LDL.LU R7, [R1+0x170] ;  /* 0x0001700001077983 */ /* 0x001ee80000300800 */
[----:B------:R-:W-:Y:S04]  /*f4b0*/  STL [R1+0x2244], R9 ;  /* 0x0022440901007387 */ /* 0x000fe80000100800 */
[----:B------:R0:W-:Y:S04]  /*f4c0*/  STL [R1+0x2238], R8 ;  /* 0x0022380801007387 */ /* 0x0001e80000100800 */
[----:B------:R-:W-:Y:S01]  /*f4d0*/  STL [R1+0x223c], R12 ;  /* 0x00223c0c01007387 */ /* 0x000fe20000100800 */
[----:B0-----:R-:W-:-:S02]  /*f4e0*/  LEA.HI.X.SX32 R8, R17, R0, 0x1, P0 ;  /* 0x0000000011087211 */ /* 0x001fc400000f0eff */
[----:B------:R-:W-:-:S03]  /*f4f0*/  LEA R9, P0, R24, R6, 0x1 ;  /* 0x0000000618097211 */ /* 0x000fc600078008ff */
[----:B------:R0:W-:Y:S04]  /*f500*/  STL [R1+0x2230], R8 ;  /* 0x0022300801007387 */ /* 0x0001e80000100800 */
[----:B------:R-:W-:Y:S01]  /*f510*/  STL [R1+0x2234], R9 ;  /* 0x0022340901007387 */ /* 0x000fe20000100800 */
[----:B0-----:R-:W-:-:S03]  /*f520*/  LEA.HI.X.SX32 R8, R18, R0, 0x1, P6 ;  /* 0x0000000012087211 */ /* 0x001fc600030f0eff */
[----:B------:R-:W4:Y:S01]  /*f530*/  LDL.LU R18, [R1+0x16c] ;  /* 0x00016c0001127983 */ /* 0x000f220000300800 */
[----:B------:R-:W-:Y:S01]  /*f540*/  IMAD.MOV.U32 R16, RZ, RZ, R10 ;  /* 0x000000ffff107224 */ /* 0x000fe200078e000a */
[----:B------:R-:W-:Y:S02]  /*f550*/  LEA.HI.X.SX32 R10, R19, R0, 0x1, P5 ;  /* 0x00000000130a7211 */ /* 0x000fe400028f0eff */
[----:B------:R0:W-:Y:S04]  /*f560*/  STL [R1+0x2228], R8 ;  /* 0x0022280801007387 */ /* 0x0001e80000100800 */
[----:B0-----:R-:W4:Y:S01]  /*f570*/  LDL.LU R8, [R1+0x168] ;  /* 0x0001680001087983 */ /* 0x001f220000300800 */
[----:B--2---:R-:W-:-:S05]  /*f580*/  LEA R9, P6, R14, R6, 0x1 ;  /* 0x000000060e097211 */ /* 0x004fca00078c08ff */
[----:B------:R0:W-:Y:S04]  /*f590*/  STL [R1+0x222c], R9 ;  /* 0x00222c0901007387 */ /* 0x0001e80000100800 */
[----:B------:R-:W2:Y:S04]  /*f5a0*/  LDL.LU R19, [R1+0x17c] ;  /* 0x00017c0001137983 */ /* 0x000ea80000300800 */
[----:B0-----:R-:W4:Y:S04]  /*f5b0*/  LDL.LU R9, [R1+0x164] ;  /* 0x0001640001097983 */ /* 0x001f280000300800 */
[----:B------:R0:W-:Y:S01]  /*f5c0*/  STL [R1+0x2220], R10 ;  /* 0x0022200a01007387 */ /* 0x0001e20000100800 */
[----:B------:R-:W-:Y:S01]  /*f5d0*/  IMAD.MOV.U32 R17, RZ, RZ, R11 ;  /* 0x000000ffff117224 */ /* 0x000fe200078e000b */
[----:B------:R-:W-:-:S02]  /*f5e0*/  LEA.HI.X.SX32 R11, R20, R0, 0x1, P4 ;  /* 0x00000000140b7211 */ /* 0x000fc400020f0eff */
[----:B0-----:R-:W-:-:S05]  /*f5f0*/  LEA R10, P5, R3, R6, 0x1 ;  /* 0x00000006030a7211 */ /* 0x001fca00078a08ff */
[----:B------:R0:W-:Y:S04]  /*f600*/  STL [R1+0x2224], R10 ;  /* 0x0022240a01007387 */ /* 0x0001e80000100800 */
[----:B0-----:R-:W4:Y:S01]  /*f610*/  LDL.LU R10, [R1+0x160] ;  /* 0x00016000010a7983 */ /* 0x001f220000300800 */
[----:B------:R-:W-:-:S03]  /*f620*/  LEA R12, P4, R13, R6, 0x1 ;  /* 0x000000060d0c7211 */ /* 0x000fc600078808ff */
[----:B------:R0:W-:Y:S04]  /*f630*/  STL [R1+0x2218], R11 ;  /* 0x0022180b01007387 */ /* 0x0001e80000100800 */
[----:B0-----:R-:W4:Y:S01]  /*f640*/  LDL.LU R11, [R1+0x15c] ;  /* 0x00015c00010b7983 */ /* 0x001f220000300800 */
[----:B------:R-:W-:-:S03]  /*f650*/  LEA.HI.X.SX32 R15, R21, R0, 0x1, P3 ;  /* 0x00000000150f7211 */ /* 0x000fc600018f0eff */
[----:B------:R3:W-:Y:S04]  /*f660*/  STL [R1+0x221c], R12 ;  /* 0x00221c0c01007387 */ /* 0x0007e80000100800 */
[----:B------:R-:W4:Y:S01]  /*f670*/  LDL.LU R29, [R1+0x158] ;  /* 0x00015800011d7983 */ /* 0x000f220000300800 */
[----:B---3--:R-:W-:-:S03]  /*f680*/  LEA R12, P3, R25, R6, 0x1 ;  /* 0x00000006190c7211 */ /* 0x008fc600078608ff */
[----:B------:R0:W-:Y:S04]  /*f690*/  STL [R1+0x2210], R15 ;  /* 0x0022100f01007387 */ /* 0x0001e80000100800 */
[----:B------:R1:W-:Y:S01]  /*f6a0*/  STL [R1+0x2214], R12 ;  /* 0x0022140c01007387 */ /* 0x0003e20000100800 */
[----:B------:R-:W-:-:S03]  /*f6b0*/  LEA.HI.X.SX32 R20, R22, R0, 0x1, P2 ;  /* 0x0000000016147211 */ /* 0x000fc600010f0eff */
[----:B0-----:R-:W3:Y:S01]  /*f6c0*/  LDL.LU R15, [R1+0x154] ;  /* 0x00015400010f7983 */ /* 0x001ee20000300800 */
[----:B-1----:R-:W-:-:S03]  /*f6d0*/  LEA R12, P2, R4, R6, 0x1 ;  /* 0x00000006040c7211 */ /* 0x002fc600078408ff */
[----:B------:R-:W-:Y:S01]  /*f6e0*/  STL [R1+0x2208], R20 ;  /* 0x0022081401007387 */ /* 0x000fe20000100800 */
[----:B------:R-:W-:-:S03]  /*f6f0*/  LEA.HI.X.SX32 R21, R23, R0, 0x1, P1 ;  /* 0x0000000017157211 */ /* 0x000fc600008f0eff */
[----:B------:R0:W-:Y:S04]  /*f700*/  STL [R1+0x220c], R12 ;  /* 0x00220c0c01007387 */ /* 0x0001e80000100800 */
[----:B0-----:R-:W3:Y:S04]  /*f710*/  LDL.LU R12, [R1+0x150] ;  /* 0x00015000010c7983 */ /* 0x001ee80000300800 */
[----:B------:R0:W-:Y:S02]  /*f720*/  STL [R1+0x2200], R21 ;  /* 0x0022001501007387 */ /* 0x0001e40000100800 */
[----:B0-----:R-:W-:-:S02]  /*f730*/  LEA.HI.X.SX32 R21, R24, R0, 0x1, P0 ;  /* 0x0000000018157211 */ /* 0x001fc400000f0eff */
[----:B------:R-:W-:Y:S02]  /*f740*/  LEA.HI.X.SX32 R22, R3, R0, 0x1, P5 ;  /* 0x0000000003167211 */ /* 0x000fe400028f0eff */
[----:B--2---:R-:W-:-:S05]  /*f750*/  LEA R20, P1, R19, R6, 0x1 ;  /* 0x0000000613147211 */ /* 0x004fca00078208ff */
[----:B------:R4:W-:Y:S04]  /*f760*/  STL [R1+0x2204], R20 ;  /* 0x0022041401007387 */ /* 0x0009e80000100800 */
[----:B------:R-:W2:Y:S04]  /*f770*/  LDL.LU R28, [R1+0x14c] ;  /* 0x00014c00011c7983 */ /* 0x000ea80000300800 */
[----:B------:R0:W-:Y:S01]  /*f780*/  STL [R1+0x1fe4], R21 ;  /* 0x001fe41501007387 */ /* 0x0001e20000100800 */
[----:B----4-:R-:W-:-:S05]  /*f790*/  LEA R20, P0, R5, R6, 0x1 ;  /* 0x0000000605147211 */ /* 0x010fca00078008ff */
[----:B------:R1:W-:Y:S01]  /*f7a0*/  STL [R1+0x2004], R20 ;  /* 0x0020041401007387 */ /* 0x0003e20000100800 */
[----:B0-----:R-:W-:-:S03]  /*f7b0*/  LEA.HI.X.SX32 R21, R14, R0, 0x1, P6 ;  /* 0x000000000e157211 */ /* 0x001fc600030f0eff */
[----:B------:R-:W4:Y:S01]  /*f7c0*/  LDL.LU R14, [R1+0x148] ;  /* 0x00014800010e7983 */ /* 0x000f220000300800 */
[----:B-1----:R-:W-:-:S03]  /*f7d0*/  LEA R20, P6, R26, R6, 0x1 ;  /* 0x000000061a147211 */ /* 0x002fc600078c08ff */
[----:B------:R0:W-:Y:S04]  /*f7e0*/  STL [R1+0x1fe8], R21 ;  /* 0x001fe81501007387 */ /* 0x0001e80000100800 */
[----:B------:R1:W-:Y:S04]  /*f7f0*/  STL [R1+0x200c], R20 ;  /* 0x00200c1401007387 */ /* 0x0003e80000100800 */
[----:B------:R-:W4:Y:S01]  /*f800*/  LDL.LU R3, [R1+0x2608] ;  /* 0x0026080001037983 */ /* 0x000f220000300800 */
[----:B0-----:R-:W-:-:S03]  /*f810*/  LEA R21, P5, R7, R6, 0x1 ;  /* 0x0000000607157211 */ /* 0x001fc600078a08ff */
[----:B------:R-:W-:Y:S01]  /*f820*/  STL [R1+0x1fec], R22 ;  /* 0x001fec1601007387 */ /* 0x000fe20000100800 */
[----:B-1----:R-:W-:-:S03]  /*f830*/  LEA.HI.X.SX32 R20, R13, R0, 0x1, P4 ;  /* 0x000000000d147211 */ /* 0x002fc600020f0eff */
[----:B------:R0:W-:Y:S04]  /*f840*/  STL [R1+0x2014], R21 ;  /* 0x0020141501007387 */ /* 0x0001e80000100800 */
[----:B------:R-:W4:Y:S04]  /*f850*/  LDL.LU R13, [R1+0x144] ;  /* 0x00014400010d7983 */ /* 0x000f280000300800 */
[----:B------:R1:W-:Y:S01]  /*f860*/  STL [R1+0x1ff0], R20 ;  /* 0x001ff01401007387 */ /* 0x0003e20000100800 */
[----:B0-----:R-:W-:Y:S02]  /*f870*/  LEA R21, P4, R18, R6, 0x1 ;  /* 0x0000000612157211 */ /* 0x001fe400078808ff */
[----:B-1----:R-:W-:-:S02]  /*f880*/  LEA.HI.X.SX32 R20, R25, R0, 0x1, P3 ;  /* 0x0000000019147211 */ /* 0x002fc400018f0eff */
[----:B------:R-:W4:Y:S01]  /*f890*/  LDL.LU R25, [R1+0x140] ;  /* 0x0001400001197983 */ /* 0x000f220000300800 */
[----:B------:R-:W-:-:S03]  /*f8a0*/  LEA R22, P3, R8, R6, 0x1 ;  /* 0x0000000608167211 */ /* 0x000fc600078608ff */
[----:B------:R0:W-:Y:S04]  /*f8b0*/  STL [R1+0x201c], R21 ;  /* 0x00201c1501007387 */ /* 0x0001e80000100800 */
[----:B------:R1:W-:Y:S04]  /*f8c0*/  STL [R1+0x1ff4], R20 ;  /* 0x001ff41401007387 */ /* 0x0003e80000100800 */
[----:B------:R-:W-:Y:S01]  /*f8d0*/  STL [R1+0x2024], R22 ;  /* 0x0020241601007387 */ /* 0x000fe20000100800 */
[----:B0-----:R-:W-:-:S03]  /*f8e0*/  LEA.HI.X.SX32 R21, R4, R0, 0x1, P2 ;  /* 0x0000000004157211 */ /* 0x001fc600010f0eff */
[----:B------:R-:W4:Y:S01]  /*f8f0*/  LDL.LU R4, [R1+0x13c] ;  /* 0x00013c0001047983 */ /* 0x000f220000300800 */
[----:B-1----:R-:W-:-:S03]  /*f900*/  LEA R20, P2, R9, R6, 0x1 ;  /* 0x0000000609147211 */ /* 0x002fc600078408ff */
[----:B------:R-:W-:Y:S04]  /*f910*/  STL [R1+0x1ff8], R21 ;  /* 0x001ff81501007387 */ /* 0x000fe80000100800 */
[----:B------:R0:W-:Y:S01]  /*f920*/  STL [R1+0x202c], R20 ;  /* 0x00202c1401007387 */ /* 0x0001e20000100800 */
[----:B------:R-:W-:-:S03]  /*f930*/  LEA.HI.X.SX32 R19, R19, R0, 0x1, P1 ;  /* 0x0000000013137211 */ /* 0x000fc600008f0eff */
[----:B0-----:R-:W4:Y:S01]  /*f940*/  LDL.LU R20, [R1+0x138] ;  /* 0x0001380001147983 */ /* 0x001f220000300800 */
[----:B------:R-:W-:Y:S02]  /*f950*/  LEA R22, P1, R10, R6, 0x1 ;  /* 0x000000060a167211 */ /* 0x000fe400078208ff */
[----:B------:R-:W-:Y:S01]  /*f960*/  LEA.HI.X.SX32 R21, R5, R0, 0x1, P0 ;  /* 0x0000000005157211 */ /* 0x000fe200000f0eff */
[----:B------:R0:W-:Y:S04]  /*f970*/  STL [R1+0x1ffc], R19 ;  /* 0x001ffc1301007387 */ /* 0x0001e80000100800 */
[----:B------:R-:W-:Y:S04]  /*f980*/  STL [R1+0x2034], R22 ;  /* 0x0020341601007387 */ /* 0x000fe80000100800 */
[----:B------:R-:W4:Y:S01]  /*f990*/  LDL.LU R5, [R1+0x134] ;  /* 0x0001340001057983 */ /* 0x000f220000300800 */
[----:B0-----:R-:W-:-:S03]  /*f9a0*/  LEA R19, P0, R11, R6, 0x1 ;  /* 0x000000060b137211 */ /* 0x001fc600078008ff */
[----:B------:R0:W-:Y:S04]  /*f9b0*/  STL [R1+0x2000], R21 ;  /* 0x0020001501007387 */ /* 0x0001e80000100800 */
[----:B------:R1:W-:Y:S01]  /*f9c0*/  STL [R1+0x203c], R19 ;  /* 0x00203c1301007387 */ /* 0x0003e20000100800 */
[----:B0-----:R-:W-:-:S03]  /*f9d0*/  LEA.HI.X.SX32 R21, R26, R0, 0x1, P6 ;  /* 0x000000001a157211 */ /* 0x001fc600030f0eff */
[----:B------:R-:W4:Y:S01]  /*f9e0*/  LDL.LU R26, [R1+0x130] ;  /* 0x00013000011a7983 */ /* 0x000f220000300800 */
[----:B-1----:R-:W-:-:S03]  /*f9f0*/  LEA R19, P6, R29, R6, 0x1 ;  /* 0x000000061d137211 */ /* 0x002fc600078c08ff */
[----:B------:R0:W-:Y:S04]  /*fa00*/  STL [R1+0x2008], R21 ;  /* 0x0020081501007387 */ /* 0x0001e80000100800 */
[----:B------:R3:W-:Y:S01]  /*fa10*/  STL [R1+0x2044], R19 ;  /* 0x0020441301007387 */ /* 0x0007e20000100800 */
[----:B0-----:R-:W-:-:S03]  /*fa20*/  LEA.HI.X.SX32 R21, R7, R0, 0x1, P5 ;  /* 0x0000000007157211 */ /* 0x001fc600028f0eff */
[----:B------:R-:W4:Y:S01]  /*fa30*/  LDL.LU R7, [R1+0x12c] ;  /* 0x00012c0001077983 */ /* 0x000f220000300800 */
[----:B---3--:R-:W-:-:S03]  /*fa40*/  LEA R19, P5, R15, R6, 0x1 ;  /* 0x000000060f137211 */ /* 0x008fc600078a08ff */
[----:B------:R0:W-:Y:S04]  /*fa50*/  STL [R1+0x2010], R21 ;  /* 0x0020101501007387 */ /* 0x0001e80000100800 */
[----:B------:R1:W-:Y:S01]  /*fa60*/  STL [R1+0x204c], R19 ;  /* 0x00204c1301007387 */ /* 0x0003e20000100800 */
[----:B0-----:R-:W-:-:S03]  /*fa70*/  LEA.HI.X.SX32 R21, R18, R0, 0x1, P4 ;  /* 0x0000000012157211 */ /* 0x001fc600020f0eff */
[----:B-1----:R-:W3:Y:S01]  /*fa80*/  LDL.LU R19, [R1+0x128] ;  /* 0x0001280001137983 */ /* 0x002ee20000300800 */
[----:B------:R-:W-:-:S03]  /*fa90*/  LEA R18, P4, R12, R6, 0x1 ;  /* 0x000000060c127211 */ /* 0x000fc600078808ff */
[----:B------:R0:W-:Y:S04]  /*faa0*/  STL [R1+0x2018], R21 ;  /* 0x0020181501007387 */ /* 0x0001e80000100800 */
[----:B------:R-:W-:Y:S01]  /*fab0*/  STL [R1+0x2054], R18 ;  /* 0x0020541201007387 */ /* 0x000fe20000100800 */
[----:B0-----:R-:W-:-:S03]  /*fac0*/  LEA.HI.X.SX32 R21, R8, R0, 0x1, P3 ;  /* 0x0000000008157211 */ /* 0x001fc600018f0eff */
[----:B------:R-:W3:Y:S04]  /*fad0*/  LDL.LU R8, [R1+0x124] ;  /* 0x0001240001087983 */ /* 0x000ee80000300800 */
[----:B------:R0:W-:Y:S02]  /*fae0*/  STL [R1+0x2020], R21 ;  /* 0x0020201501007387 */ /* 0x0001e40000100800 */
[-C--:B0-----:R-:W-:Y:S02]  /*faf0*/  LEA.HI.X.SX32 R21, R9, R0.reuse, 0x1, P2 ;  /* 0x0000000009157211 */ /* 0x081fe400010f0eff */
[----:B------:R-:W-:Y:S02]  /*fb00*/  LEA.HI.X.SX32 R10, R10, R0, 0x1, P1 ;  /* 0x000000000a0a7211 */ /* 0x000fe400008f0eff */
[----:B--2---:R-:W-:-:S05]  /*fb10*/  LEA R18, P3, R28, R6, 0x1 ;  /* 0x000000061c127211 */ /* 0x004fca00078608ff */
[----:B------:R4:W-:Y:S04]  /*fb20*/  STL [R1+0x205c], R18 ;  /* 0x00205c1201007387 */ /* 0x0009e80000100800 */
[----:B------:R-:W2:Y:S04]  /*fb30*/  LDL.LU R9, [R1+0x120] ;  /* 0x0001200001097983 */ /* 0x000ea80000300800 */
[----:B------:R-:W-:Y:S01]  /*fb40*/  STL [R1+0x2028], R21 ;  /* 0x0020281501007387 */ /* 0x000fe20000100800 */
[----:B----4-:R-:W-:-:S05]  /*fb50*/  LEA R18, P2, R14, R6, 0x1 ;  /* 0x000000060e127211 */ /* 0x010fca00078408ff */
[----:B------:R0:W-:Y:S04]  /*fb60*/  STL [R1+0x2064], R18 ;  /* 0x0020641201007387 */ /* 0x0001e80000100800 */
[----:B------:R1:W-:Y:S01]  /*fb70*/  STL [R1+0x2030], R10 ;  /* 0x0020300a01007387 */ /* 0x0003e20000100800 */
[----:B0-----:R-:W-:-:S03]  /*fb80*/  LEA.HI.X.SX32 R18, R11, R0, 0x1, P0 ;  /* 0x000000000b127211 */ /* 0x001fc600000f0eff */
[----:B-1----:R-:W4:Y:S01]  /*fb90*/  LDL.LU R10, [R1+0x11c] ;  /* 0x00011c00010a7983 */ /* 0x002f220000300800 */
[----:B------:R-:W-:-:S05]  /*fba0*/  LEA R21, P1, R13, R6, 0x1 ;  /* 0x000000060d157211 */ /* 0x000fca00078208ff */
[----:B------:R0:W-:Y:S04]  /*fbb0*/  STL [R1+0x206c], R21 ;  /* 0x00206c1501007387 */ /* 0x0001e80000100800 */
[----:B------:R-:W4:Y:S01]  /*fbc0*/  LDL.LU R11, [R1+0x118] ;  /* 0x00011800010b7983 */ /* 0x000f220000300800 */
[----:B0-----:R-:W-:-:S03]  /*fbd0*/  LEA R21, P0, R25, R6, 0x1 ;  /* 0x0000000619157211 */ /* 0x001fc600078008ff */
[----:B------:R0:W-:Y:S04]  /*fbe0*/  STL [R1+0x2038], R18 ;  /* 0x0020381201007387 */ /* 0x0001e80000100800 */
[----:B------:R1:W-:Y:S01]  /*fbf0*/  STL [R1+0x2074], R21 ;  /* 0x0020741501007387 */ /* 0x0003e20000100800 */
[-C--:B------:R-:W-:Y:S02]  /*fc00*/  LEA.HI.X.SX32 R15, R15, R0.reuse, 0x1, P5 ;  /* 0x000000000f0f7211 */ /* 0x080fe400028f0eff */
[----:B0-----:R-:W-:Y:S02]  /*fc10*/  LEA.HI.X.SX32 R18, R29, R0, 0x1, P6 ;  /* 0x000000001d127211 */ /* 0x001fe400030f0eff */
[----:B------:R-:W4:Y:S01]  /*fc20*/  LDL.LU R29, [R1+0x114] ;  /* 0x00011400011d7983 */ /* 0x000f220000300800 */
[----:B-1----:R-:W-:-:S03]  /*fc30*/  LEA R21, P6, R4, R6, 0x1 ;  /* 0x0000000604157211 */ /* 0x002fc600078c08ff */
[----:B------:R0:W-:Y:S01]  /*fc40*/  STL [R1+0x2040], R18 ;  /* 0x0020401201007387 */ /* 0x0001e20000100800 */
[----:B------:R-:W-:-:S03]  /*fc50*/  LEA.HI.X.SX32 R22, R12, R0, 0x1, P4 ;  /* 0x000000000c167211 */ /* 0x000fc600020f0eff */
[----:B0-----:R-:W4:Y:S04]  /*fc60*/  LDL.LU R18, [R1+0x110] ;  /* 0x0001100001127983 */ /* 0x001f280000300800 */
[----:B------:R0:W-:Y:S04]  /*fc70*/  STL [R1+0x207c], R21 ;  /* 0x00207c1501007387 */ /* 0x0001e80000100800 */
[----:B------:R1:W-:Y:S01]  /*fc80*/  STL [R1+0x2048], R15 ;  /* 0x0020480f01007387 */ /* 0x0003e20000100800 */
[----:B0-----:R-:W-:-:S03]  /*fc90*/  LEA R21, P5, R20, R6, 0x1 ;  /* 0x0000000614157211 */ /* 0x001fc600078a08ff */
[----:B-1----:R-:W4:Y:S04]  /*fca0*/  LDL.LU R15, [R1+0x10c] ;  /* 0x00010c00010f7983 */ /* 0x002f280000300800 */
[----:B------:R0:W-:Y:S04]  /*fcb0*/  STL [R1+0x2084], R21 ;  /* 0x0020841501007387 */ /* 0x0001e80000100800 */
[----:B------:R-:W4:Y:S04]  /*fcc0*/  LDL.LU R12, [R1+0x108] ;  /* 0x00010800010c7983 */ /* 0x000f280000300800 */
[----:B------:R1:W-:Y:S01]  /*fcd0*/  STL [R1+0x2050], R22 ;  /* 0x0020501601007387 */ /* 0x0003e20000100800 */
[----:B0-----:R-:W-:-:S02]  /*fce0*/  LEA R21, P4, R5, R6, 0x1 ;  /* 0x0000000605157211 */ /* 0x001fc400078808ff */
[----:B-1----:R-:W-:Y:S02]  /*fcf0*/  LEA.HI.X.SX32 R22, R28, R0, 0x1, P3 ;  /* 0x000000001c167211 */ /* 0x002fe400018f0eff */
[----:B------:R-:W4:Y:S04]  /*fd00*/  LDL.LU R28, [R1+0x104] ;  /* 0x00010400011c7983 */ /* 0x000f280000300800 */
[----:B------:R0:W-:Y:S04]  /*fd10*/  STL [R1+0x208c], R21 ;  /* 0x00208c1501007387 */ /* 0x0001e80000100800 */
        /* <DEDUP_REMOVED lines=11> */
[----:B---3--:R-:W-:-:S02]  /*fdd0*/  LEA R21, P1, R19, R6, 0x1 ;  /* 0x0000000613157211 */ /* 0x008fc400078208ff */
[----:B0-----:R-:W-:Y:S02]  /*fde0*/  LEA.HI.X.SX32 R22, R25, R0, 0x1, P0 ;  /* 0x0000000019167211 */ /* 0x001fe400000f0eff */
[----:B------:R-:W3:Y:S04]  /*fdf0*/  LDL.LU R25, [R1+0xf8] ;  /* 0x0000f80001197983 */ /* 0x000ee80000300800 */
[----:B------:R0:W-:Y:S04]  /*fe00*/  STL [R1+0x20a4], R21 ;  /* 0x0020a41501007387 */ /* 0x0001e80000100800 */
[----:B------:R1:W-:Y:S01]  /*fe10*/  STL [R1+0x2070], R22 ;  /* 0x0020701601007387 */ /* 0x0003e20000100800 */
[----:B0-----:R-:W-:-:S02]  /*fe20*/  LEA R21, P0, R8, R6, 0x1 ;  /* 0x0000000608157211 */ /* 0x001fc400078008ff */
[-C--:B-1----:R-:W-:Y:S02]  /*fe30*/  LEA.HI.X.SX32 R22, R4, R0.reuse, 0x1, P6 ;  /* 0x0000000004167211 */ /* 0x082fe400030f0eff */
[----:B------:R-:W3:Y:S04]  /*fe40*/  LDL.LU R4, [R1+0xf4] ;  /* 0x0000f40001047983 */ /* 0x000ee80000300800 */
[----:B------:R-:W-:Y:S04]  /*fe50*/  STL [R1+0x20ac], R21 ;  /* 0x0020ac1501007387 */ /* 0x000fe80000100800 */
[----:B------:R0:W-:Y:S02]  /*fe60*/  STL [R1+0x2078], R22 ;  /* 0x0020781601007387 */ /* 0x0001e40000100800 */
[----:B0-----:R-:W-:-:S02]  /*fe70*/  LEA.HI.X.SX32 R22, R20, R0, 0x1, P5 ;  /* 0x0000000014167211 */ /* 0x001fc400028f0eff */
[----:B------:R-:W-:Y:S02]  /*fe80*/  LEA.HI.X.SX32 R20, R5, R0, 0x1, P4 ;  /* 0x0000000005147211 */ /* 0x000fe400020f0eff */
[----:B--2---:R-:W-:-:S05]  /*fe90*/  LEA R21, P6, R9, R6, 0x1 ;  /* 0x0000000609157211 */ /* 0x004fca00078c08ff */
[----:B------:R4:W-:Y:S04]  /*fea0*/  STL [R1+0x20b4], R21 ;  /* 0x0020b41501007387 */ /* 0x0009e80000100800 */
[----:B------:R0:W-:Y:S04]  /*feb0*/  STL [R1+0x2080], R22 ;  /* 0x0020801601007387 */ /* 0x0001e80000100800 */
[----:B------:R-:W2:Y:S01]  /*fec0*/  LDL.LU R5, [R1+0xf0] ;  /* 0x0000f00001057983 */ /* 0x000ea20000300800 */
[----:B----4-:R-:W-:-:S05]  /*fed0*/  LEA R21, P5, R10, R6, 0x1 ;  /* 0x000000060a157211 */ /* 0x010fca00078a08ff */
[----:B------:R1:W-:Y:S04]  /*fee0*/  STL [R1+0x20bc], R21 ;  /* 0x0020bc1501007387 */ /* 0x0003e80000100800 */
[----:B------:R4:W-:Y:S01]  /*fef0*/  STL [R1+0x2088], R20 ;  /* 0x0020881401007387 */ /* 0x0009e20000100800 */
[----:B0-----:R-:W-:Y:S02]  /*ff00*/  LEA R22, P4, R11, R6, 0x1 ;  /* 0x000000060b167211 */ /* 0x001fe400078808ff */
[----:B-1----:R-:W-:-:S03]  /*ff10*/  LEA.HI.X.SX32 R21, R26, R0, 0x1, P3 ;  /* 0x000000001a157211 */ /* 0x002fc600018f0eff */
[----:B------:R-:W-:Y:S04]  /*ff20*/  STL [R1+0x20c4], R22 ;  /* 0x0020c41601007387 */ /* 0x000fe80000100800 */
[----:B------:R-:W2:Y:S04]  /*ff30*/  LDL.LU R26, [R1+0xec] ;  /* 0x0000ec00011a7983 */ /* 0x000ea80000300800 */
[----:B------:R0:W-:Y:S01]  /*ff40*/  STL [R1+0x2090], R21 ;  /* 0x0020901501007387 */ /* 0x0001e20000100800 */
[----:B----4-:R-:W-:Y:S02]  /*ff50*/  LEA R20, P3, R29, R6, 0x1 ;  /* 0x000000061d147211 */ /* 0x010fe400078608ff */
[----:B0-----:R-:W-:-:S03]  /*ff60*/  LEA.HI.X.SX32 R21, R7, R0, 0x1, P2 ;  /* 0x0000000007157211 */ /* 0x001fc600010f0eff */
[----:B------:R0:W-:Y:S01]  /*ff70*/  STL [R1+0x20cc], R20 ;  /* 0x0020cc1401007387 */ /* 0x0001e20000100800 */
[----:B------:R-:W-:-:S03]  /*ff80*/  LEA.HI.X.SX32 R19, R19, R0, 0x1, P1 ;  /* 0x0000000013137211 */ /* 0x000fc600008f0eff */
[----:B------:R-:W4:Y:S04]  /*ff90*/  LDL.LU R7, [R1+0xe4] ;  /* 0x0000e40001077983 */ /* 0x000f280000300800 */
[----:B------:R1:W-:Y:S01]  /*ffa0*/  STL [R1+0x2098], R21 ;  /* 0x0020981501007387 */ /* 0x0003e20000100800 */
[----:B0-----:R-:W-:-:S05]  /*ffb0*/  LEA R20, P2, R18, R6, 0x1 ;  /* 0x0000000612147211 */ /* 0x001fca00078408ff */
[----:B------:R0:W-:Y:S04]  /*ffc0*/  STL [R1+0x20d4], R20 ;  /* 0x0020d41401007387 */ /* 0x0001e80000100800 */
[----:B------:R0:W-:Y:S01]  /*ffd0*/  STL [R1+0x20a0], R19 ;  /* 0x0020a01301007387 */ /* 0x0001e20000100800 */
[----:B-1----:R-:W-:Y:S02]  /*ffe0*/  LEA R21, P1, R15, R6, 0x1 ;  /* 0x000000060f157211 */ /* 0x002fe400078208ff */
[----:B0-----:R-:W-:-:S03]  /*fff0*/  LEA.HI.X.SX32 R20, R8, R0, 0x1, P0 ;  /* 0x0000000008147211 */ /* 0x001fc600000f0eff */
[----:B------:R-:W-:Y:S01]  /*10000*/  STL [R1+0x20dc], R21 ;  /* 0x0020dc1501007387 */ /* 0x000fe20000100800 */
[----:B------:R-:W-:Y:S02]  /*10010*/  LEA.HI.X.SX32 R9, R9, R0, 0x1, P6 ;  /* 0x0000000009097211 */ /* 0x000fe400030f0eff */
[----:B------:R-:W-:Y:S01]  /*10020*/  LEA R19, P0, R12, R6, 0x1 ;  /* 0x000000060c137211 */ /* 0x000fe200078008ff */
[----:B------:R-:W4:Y:S04]  /*10030*/  LDL.LU R8, [R1+0xdc] ;  /* 0x0000dc0001087983 */ /* 0x000f280000300800 */
[----:B------:R-:W-:Y:S04]  /*10040*/  STL [R1+0x20a8], R20 ;  /* 0x0020a81401007387 */ /* 0x000fe80000100800 */
[----:B------:R0:W-:Y:S01]  /*10050*/  STL [R1+0x20e4], R19 ;  /* 0x0020e41301007387 */ /* 0x0001e20000100800 */
[----:B------:R-:W-:-:S03]  /*10060*/  LEA.HI.X.SX32 R10, R10, R0, 0x1, P5 ;  /* 0x000000000a0a7211 */ /* 0x000fc600028f0eff */
[----:B------:R1:W-:Y:S01]  /*10070*/  STL [R1+0x20b0], R9 ;  /* 0x0020b00901007387 */ /* 0x0003e20000100800 */
[----:B0-----:R-:W-:-:S03]  /*10080*/  LEA R19, P6, R28, R6, 0x1 ;  /* 0x000000061c137211 */ /* 0x001fc600078c08ff */
[----:B-1----:R-:W4:Y:S04]  /*10090*/  LDL.LU R9, [R1+0xd4] ;  /* 0x0000d40001097983 */ /* 0x002f280000300800 */
        /* <DEDUP_REMOVED lines=12> */
[----:B------:R0:W-:Y:S04]  /*10160*/  STL [R1+0x20c8], R20 ;  /* 0x0020c81401007387 */ /* 0x0001e80000100800 */
[----:B------:R-:W4:Y:S01]  /*10170*/  LDL.LU R29, [R1+0xb4] ;  /* 0x0000b400011d7983 */ /* 0x000f220000300800 */
[----:B---3--:R-:W-:-:S05]  /*10180*/  LEA R19, P3, R25, R6, 0x1 ;  /* 0x0000000619137211 */ /* 0x008fca00078608ff */
[----:B------:R-:W-:Y:S04]  /*10190*/  STL [R1+0x2104], R19 ;  /* 0x0021041301007387 */ /* 0x000fe80000100800 */
[----:B------:R-:W-:Y:S04]  /*101a0*/  STL [R1+0x20d0], R21 ;  /* 0x0020d01501007387 */ /* 0x000fe80000100800 */
[----:B------:R-:W3:Y:S01]  /*101b0*/  LDL.LU R24, [R1+0xa4] ;  /* 0x0000a40001187983 */ /* 0x000ee20000300800 */
[----:B0-----:R-:W-:Y:S01]  /*101c0*/  LEA R20, P2, R4, R6, 0x1 ;  /* 0x0000000604147211 */ /* 0x001fe200078408ff */
[----:B------:R-:W-:Y:S01]  /*101d0*/  IMAD.MOV.U32 R18, RZ, RZ, R16 ;  /* 0x000000ffff127224 */ /* 0x000fe200078e0010 */
[----:B------:R-:W-:-:S03]  /*101e0*/  LEA.HI.X.SX32 R16, R15, R0, 0x1, P1 ;  /* 0x000000000f107211 */ /* 0x000fc600008f0eff */
[----:B------:R-:W-:Y:S04]  /*101f0*/  STL [R1+0x210c], R20 ;  /* 0x00210c1401007387 */ /* 0x000fe80000100800 */
[----:B------:R-:W3:Y:S04]  /*10200*/  LDL.LU R23, [R1+0x98] ;  /* 0x0000980001177983 */ /* 0x000ee80000300800 */
[----:B------:R0:W-:Y:S04]  /*10210*/  STL [R1+0x20d8], R16 ;  /* 0x0020d81001007387 */ /* 0x0001e80000100800 */
[----:B------:R-:W3:Y:S01]  /*10220*/  LDL.LU R22, [R1+0x8c] ;  /* 0x00008c0001167983 */ /* 0x000ee20000300800 */
[----:B------:R-:W-:-:S02]  /*10230*/  LEA.HI.X.SX32 R12, R12, R0, 0x1, P0 ;  /* 0x000000000c0c7211 */ /* 0x000fc400000f0eff */
[----:B0-----:R-:W-:Y:S02]  /*10240*/  LEA.HI.X.SX32 R16, R28, R0, 0x1, P6 ;  /* 0x000000001c107211 */ /* 0x001fe400030f0eff */
[----:B--2---:R-:W-:-:S05]  /*10250*/  LEA R15, P1, R5, R6, 0x1 ;  /* 0x00000006050f7211 */ /* 0x004fca00078208ff */
[----:B------:R-:W-:Y:S04]  /*10260*/  STL [R1+0x2114], R15 ;  /* 0x0021140f01007387 */ /* 0x000fe80000100800 */
[----:B------:R-:W2:Y:S04]  /*10270*/  LDL.LU R21, [R1+0x7c] ;  /* 0x00007c0001157983 */ /* 0x000ea80000300800 */
[----:B------:R0:W-:Y:S04]  /*10280*/  STL [R1+0x20e0], R12 ;  /* 0x0020e00c01007387 */ /* 0x0001e80000100800 */
[----:B0-----:R-:W2:Y:S01]  /*10290*/  LDL.LU R12, [R1+0x74] ;  /* 0x00007400010c7983 */ /* 0x001ea20000300800 */
[----:B------:R-:W-:-:S05]  /*102a0*/  LEA R15, P0, R26, R6, 0x1 ;  /* 0x000000061a0f7211 */ /* 0x000fca00078008ff */
[----:B------:R4:W-:Y:S04]  /*102b0*/  STL [R1+0x211c], R15 ;  /* 0x00211c0f01007387 */ /* 0x0009e80000100800 */
[----:B------:R-:W2:Y:S04]  /*102c0*/  LDL.LU R28, [R1+0x64] ;  /* 0x00006400011c7983 */ /* 0x000ea80000300800 */
[----:B------:R0:W-:Y:S04]  /*102d0*/  STL [R1+0x20e8], R16 ;  /* 0x0020e81001007387 */ /* 0x0001e80000100800 */
[----:B------:R-:W2:Y:S01]  /*102e0*/  LDL.LU R20, [R1+0x5c] ;  /* 0x00005c0001147983 */ /* 0x000ea20000300800 */
[----:B----4-:R-:W-:-:S02]  /*102f0*/  LEA R15, P6, R7, R6, 0x1 ;  /* 0x00000006070f7211 */ /* 0x010fc400078c08ff */
[-C--:B------:R-:W-:Y:S01]  /*10300*/  LEA.HI.X.SX32 R14, R14, R0.reuse, 0x1, P5 ;  /* 0x000000000e0e7211 */ /* 0x080fe200028f0eff */
[----:B------:R-:W-:Y:S02]  /*10310*/  IMAD.MOV.U32 R19, RZ, RZ, R17 ;  /* 0x000000ffff137224 */ /* 0x000fe400078e0011 */
[----:B------:R1:W-:Y:S04]  /*10320*/  STL [R1+0x2124], R15 ;  /* 0x0021240f01007387 */ /* 0x0003e80000100800 */
[----:B------:R-:W4:Y:S04]  /*10330*/  LDL.LU R17, [R1+0x48] ;  /* 0x0000480001117983 */ /* 0x000f280000300800 */
[----:B0-----:R-:W4:Y:S01]  /*10340*/  LDL.LU R16, [R1+0x3c] ;  /* 0x00003c0001107983 */ /* 0x001f220000300800 */
[----:B------:R-:W-:-:S03]  /*10350*/  LEA.HI.X.SX32 R13, R13, R0, 0x1, P4 ;  /* 0x000000000d0d7211 */ /* 0x000fc600020f0eff */
[----:B------:R0:W-:Y:S04]  /*10360*/  STL [R1+0x20f0], R14 ;  /* 0x0020f00e01007387 */ /* 0x0001e80000100800 */
[----:B-1----:R-:W4:Y:S01]  /*10370*/  LDL.LU R15, [R1+0x2c] ;  /* 0x00002c00010f7983 */ /* 0x002f220000300800 */
[----:B------:R-:W-:Y:S02]  /*10380*/  LEA.HI.X.SX32 R25, R25, R0, 0x1, P3 ;  /* 0x0000000019197211 */ /* 0x000fe400018f0eff */
[----:B0-----:R-:W-:-:S05]  /*10390*/  LEA R14, P5, R8, R6, 0x1 ;  /* 0x00000006080e7211 */ /* 0x001fca00078a08ff */
[----:B------:R0:W-:Y:S04]  /*103a0*/  STL [R1+0x212c], R14 ;  /* 0x00212c0e01007387 */ /* 0x0001e80000100800 */
[----:B0-----:R-:W4:Y:S04]  /*103b0*/  LDL.LU R14, [R1+0x24] ;  /* 0x00002400010e7983 */ /* 0x001f280000300800 */
[----:B------:R0:W-:Y:S02]  /*103c0*/  STL [R1+0x20f8], R13 ;  /* 0x0020f80d01007387 */ /* 0x0001e40000100800 */
[----:B0-----:R-:W-:-:S05]  /*103d0*/  LEA R13, P4, R9, R6, 0x1 ;  /* 0x00000006090d7211 */ /* 0x001fca00078808ff */
[----:B------:R0:W-:Y:S01]  /*103e0*/  STL [R1+0x2134], R13 ;  /* 0x0021340d01007387 */ /* 0x0001e20000100800 */
[----:B------:R-:W-:-:S03]  /*103f0*/  LEA.HI.X.SX32 R4, R4, R0, 0x1, P2 ;  /* 0x0000000004047211 */ /* 0x000fc600010f0eff */
        /* <DEDUP_REMOVED lines=17> */
[----:B---3--:R-:W-:-:S05]  /*10510*/  LEA R26, P0, R24, R6, 0x1 ;  /* 0x00000006181a7211 */ /* 0x008fca00078008ff */
[----:B------:R0:W-:Y:S01]  /*10520*/  STL [R1+0x2154], R26 ;  /* 0x0021541a01007387 */ /* 0x0001e20000100800 */
[----:B------:R-:W-:-:S03]  /*10530*/  LEA.HI.X.SX32 R8, R8, R0, 0x1, P5 ;  /* 0x0000000008087211 */ /* 0x000fc600028f0eff */
[----:B0-----:R-:W3:Y:S04]  /*10540*/  LDL.LU R26, [R1+0x25fc] ;  /* 0x0025fc00011a7983 */ /* 0x001ee80000300800 */
[----:B------:R0:W-:Y:S02]  /*10550*/  STL [R1+0x2120], R7 ;  /* 0x0021200701007387 */ /* 0x0001e40000100800 */
[----:B0-----:R-:W-:-:S05]  /*10560*/  LEA R7, P6, R23, R6, 0x1 ;  /* 0x0000000617077211 */ /* 0x001fca00078c08ff */
        /* <DEDUP_REMOVED lines=9> */
[----:B--2---:R-:W-:-:S05]  /*10600*/  LEA R9, P4, R21, R6, 0x1 ;  /* 0x0000000615097211 */ /* 0x004fca00078808ff */
        /* <DEDUP_REMOVED lines=15> */
[----:B0-----:R-:W2:Y:S01]  /*10700*/  LDL.LU R29, [R1+0x25e4] ;  /* 0x0025e400011d7983 */ /* 0x001ea20000300800 */
[----:B------:R-:W-:-:S05]  /*10710*/  LEA.HI.X.SX32 R24, R24, R0, 0x1, P0 ;  /* 0x0000000018187211 */ /* 0x000fca00000f0eff */
[----:B------:R4:W-:Y:S01]  /*10720*/  STL [R1+0x2150], R24 ;  /* 0x0021501801007387 */ /* 0x0009e20000100800 */
[----:B------:R-:W-:Y:S02]  /*10730*/  LEA.HI.X.SX32 R22, R22, R0, 0x1, P5 ;  /* 0x0000000016167211 */ /* 0x000fe400028f0eff */
[----:B----4-:R-:W-:-:S05]  /*10740*/  LEA R24, P0, R17, R6, 0x1 ;  /* 0x0000000611187211 */ /* 0x010fca00078008ff */
[----:B------:R0:W-:Y:S02]  /*10750*/  STL [R1+0x218c], R24 ;  /* 0x00218c1801007387 */ /* 0x0001e40000100800 */
[----:B0-----:R-:W-:Y:S02]  /*10760*/  LEA.HI.X.SX32 R24, R23, R0, 0x1, P6 ;  /* 0x0000000017187211 */ /* 0x001fe400030f0eff */
[----:B------:R-:W-:-:S03]  /*10770*/  LEA R23, P6, R16, R6, 0x1 ;  /* 0x0000000610177211 */ /* 0x000fc600078c08ff */
[----:B------:R0:W-:Y:S04]  /*10780*/  STL [R1+0x2158], R24 ;  /* 0x0021581801007387 */ /* 0x0001e80000100800 */
[----:B------:R1:W-:Y:S04]  /*10790*/  STL [R1+0x2194], R23 ;  /* 0x0021941701007387 */ /* 0x0003e80000100800 */
[----:B------:R4:W-:Y:S01]  /*107a0*/  STL [R1+0x2160], R22 ;  /* 0x0021601601007387 */ /* 0x0009e20000100800 */
[----:B0-----:R-:W-:Y:S02]  /*107b0*/  LEA R24, P5, R15, R6, 0x1 ;  /* 0x000000060f187211 */ /* 0x001fe400078a08ff */
[----:B-1----:R-:W-:-:S03]  /*107c0*/  LEA.HI.X.SX32 R23, R21, R0, 0x1, P4 ;  /* 0x0000000015177211 */ /* 0x002fc600020f0eff */
[----:B------:R-:W-:Y:S01]  /*107d0*/  STL [R1+0x219c], R24 ;  /* 0x00219c1801007387 */ /* 0x000fe20000100800 */
[----:B------:R-:W-:Y:S02]  /*107e0*/  LEA.HI.X.SX32 R21, R12, R0, 0x1, P3 ;  /* 0x000000000c157211 */ /* 0x000fe400018f0eff */
[-C--:B----4-:R-:W-:Y:S01]  /*107f0*/  LEA R22, P4, R14, R6.reuse, 0x1 ;  /* 0x000000060e167211 */ /* 0x090fe200078808ff */
[----:B------:R0:W-:Y:S04]  /*10800*/  STL [R1+0x2168], R23 ;  /* 0x0021681701007387 */ /* 0x0001e80000100800 */
[----:B------:R-:W4:Y:S04]  /*10810*/  LDL.LU R12, [R1+0x25c] ;  /* 0x00025c00010c7983 */ /* 0x000f280000300800 */
[----:B------:R-:W-:Y:S01]  /*10820*/  STL [R1+0x21a4], R22 ;  /* 0x0021a41601007387 */ /* 0x000fe20000100800 */
[----:B0-----:R-:W-:-:S03]  /*10830*/  LEA R23, P3, R13, R6, 0x1 ;  /* 0x000000060d177211 */ /* 0x001fc600078608ff */
[----:B------:R0:W-:Y:S04]  /*10840*/  STL [R1+0x2170], R21 ;  /* 0x0021701501007387 */ /* 0x0001e80000100800 */
[----:B------:R-:W-:Y:S01]  /*10850*/  STL [R1+0x21ac], R23 ;  /* 0x0021ac1701007387 */ /* 0x000fe20000100800 */
[----:B0-----:R-:W-:-:S03]  /*10860*/  LEA.HI.X.SX32 R21, R28, R0, 0x1, P2 ;  /* 0x000000001c157211 */ /* 0x001fc600010f0eff */
[----:B------:R-:W4:Y:S01]  /*10870*/  LDL.LU R28, [R1+0x264] ;  /* 0x00026400011c7983 */ /* 0x000f220000300800 */
[----:B------:R-:W-:-:S03]  /*10880*/  LEA R22, P2, R25, R6, 0x1 ;  /* 0x0000000619167211 */ /* 0x000fc600078408ff */
[----:B------:R0:W-:Y:S01]  /*10890*/  STL [R1+0x2178], R21 ;  /* 0x0021781501007387 */ /* 0x0001e20000100800 */
[----:B------:R-:W-:-:S03]  /*108a0*/  LEA.HI.X.SX32 R17, R17, R0, 0x1, P0 ;  /* 0x0000000011117211 */ /* 0x000fc600000f0eff */
[----:B------:R-:W-:Y:S01]  /*108b0*/  STL [R1+0x21b4], R22 ;  /* 0x0021b41601007387 */ /* 0x000fe20000100800 */
[----:B0-----:R-:W-:-:S05]  /*108c0*/  LEA.HI.X.SX32 R21, R20, R0, 0x1, P1 ;  /* 0x0000000014157211 */ /* 0x001fca00008f0eff */
[----:B------:R-:W-:Y:S01]  /*108d0*/  STL [R1+0x2180], R21 ;  /* 0x0021801501007387 */ /* 0x000fe20000100800 */
[----:B--2---:R-:W-:-:S05]  /*108e0*/  LEA R20, P1, R29, R6, 0x1 ;  /* 0x000000061d147211 */ /* 0x004fca00078208ff */
[----:B------:R0:W-:Y:S04]  /*108f0*/  STL [R1+0x21bc], R20 ;  /* 0x0021bc1401007387 */ /* 0x0001e80000100800 */
[----:B------:R1:W-:Y:S01]  /*10900*/  STL [R1+0x2188], R17 ;  /* 0x0021881101007387 */ /* 0x0003e20000100800 */
[----:B0-----:R-:W-:Y:S02]  /*10910*/  LEA R20, P0, R11, R6, 0x1 ;  /* 0x000000060b147211 */ /* 0x001fe400078008ff */
[----:B-1----:R-:W-:Y:S02]  /*10920*/  LEA.HI.X.SX32 R17, R16, R0, 0x1, P6 ;  /* 0x0000000010117211 */ /* 0x002fe400030f0eff */
[----:B------:R-:W-:Y:S01]  /*10930*/  LEA R16, P6, R10, R6, 0x1 ;  /* 0x000000060a107211 */ /* 0x000fe200078c08ff */
[----:B------:R0:W-:Y:S04]  /*10940*/  STL [R1+0x21c4], R20 ;  /* 0x0021c41401007387 */ /* 0x0001e80000100800 */
[----:B------:R1:W-:Y:S04]  /*10950*/  STL [R1+0x2190], R17 ;  /* 0x0021901101007387 */ /* 0x0003e80000100800 */
[----:B------:R-:W2:Y:S04]  /*10960*/  LDL.LU R21, [R1+0x26c] ;  /* 0x00026c0001157983 */ /* 0x000ea80000300800 */
[----:B------:R3:W-:Y:S04]  /*10970*/  STL [R1+0x21cc], R16 ;  /* 0x0021cc1001007387 */ /* 0x0007e80000100800 */
[----:B0-----:R-:W2:Y:S01]  /*10980*/  LDL.LU R20, [R1+0x268] ;  /* 0x0002680001147983 */ /* 0x001ea20000300800 */
[----:B------:R-:W-:-:S02]  /*10990*/  LEA.HI.X.SX32 R15, R15, R0, 0x1, P5 ;  /* 0x000000000f0f7211 */ /* 0x000fc400028f0eff */
[----:B-1----:R-:W-:-:S03]  /*109a0*/  LEA R17, P5, R9, R6, 0x1 ;  /* 0x0000000609117211 */ /* 0x002fc600078a08ff */
[----:B------:R0:W-:Y:S01]  /*109b0*/  STL [R1+0x2198], R15 ;  /* 0x0021980f01007387 */ /* 0x0001e20000100800 */
[-C--:B---3--:R-:W-:Y:S02]  /*109c0*/  LEA.HI.X.SX32 R16, R14, R0.reuse, 0x1, P4 ;  /* 0x000000000e107211 */ /* 0x088fe400020f0eff */
[----:B------:R-:W-:Y:S01]  /*109d0*/  LEA.HI.X.SX32 R14, R13, R0, 0x1, P3 ;  /* 0x000000000d0e7211 */ /* 0x000fe200018f0eff */
[----:B------:R-:W-:Y:S01]  /*109e0*/  STL [R1+0x21d4], R17 ;  /* 0x0021d41101007387 */ /* 0x000fe20000100800 */
[-C--:B------:R-:W-:Y:S02]  /*109f0*/  LEA R13, P3, R7, R6.reuse, 0x1 ;  /* 0x00000006070d7211 */ /* 0x080fe400078608ff */
[----:B0-----:R-:W-:Y:S01]  /*10a00*/  LEA R15, P4, R8, R6, 0x1 ;  /* 0x00000006080f7211 */ /* 0x001fe200078808ff */
[----:B------:R-:W-:Y:S04]  /*10a10*/  STL [R1+0x21a0], R16 ;  /* 0x0021a01001007387 */ /* 0x000fe80000100800 */
[----:B------:R0:W-:Y:S04]  /*10a20*/  STL [R1+0x21dc], R15 ;  /* 0x0021dc0f01007387 */ /* 0x0001e80000100800 */
[----:B------:R1:W-:Y:S04]  /*10a30*/  STL [R1+0x21a8], R14 ;  /* 0x0021a80e01007387 */ /* 0x0003e80000100800 */
[----:B------:R3:W-:Y:S01]  /*10a40*/  STL [R1+0x21e4], R13 ;  /* 0x0021e40d01007387 */ /* 0x0007e20000100800 */
[----:B0-----:R-:W-:-:S02]  /*10a50*/  LEA.HI.X.SX32 R15, R25, R0, 0x1, P2 ;  /* 0x00000000190f7211 */ /* 0x001fc400010f0eff */
[----:B-1----:R-:W-:-:S03]  /*10a60*/  LEA R14, P2, R26, R6, 0x1 ;  /* 0x000000061a0e7211 */ /* 0x002fc600078408ff */
[----:B------:R0:W-:Y:S01]  /*10a70*/  STL [R1+0x21b0], R15 ;  /* 0x0021b00f01007387 */ /* 0x0001e20000100800 */
[----:B---3--:R-:W-:-:S03]  /*10a80*/  LEA.HI.X.SX32 R13, R29, R0, 0x1, P1 ;  /* 0x000000001d0d7211 */ /* 0x008fc600008f0eff */
[----:B------:R1:W-:Y:S01]  /*10a90*/  STL [R1+0x21e8], R14 ;  /* 0x0021e80e01007387 */ /* 0x0003e20000100800 */
[----:B------:R-:W-:-:S03]  /*10aa0*/  IMAD R2, R2, c[0x0][0x190], RZ ;  /* 0x0000640002027a24 */ /* 0x000fc600078e02ff */
[----:B------:R3:W-:Y:S01]  /*10ab0*/  STL [R1+0x21b8], R13 ;  /* 0x0021b80d01007387 */ /* 0x0007e20000100800 */
[----:B0-----:R-:W-:Y:S02]  /*10ac0*/  LEA R15, P1, R5, R6, 0x1 ;  /* 0x00000006050f7211 */ /* 0x001fe400078208ff */
[-C--:B-1----:R-:W-:Y:S02]  /*10ad0*/  LEA.HI.X.SX32 R14, R11, R0.reuse, 0x1, P0 ;  /* 0x000000000b0e7211 */ /* 0x082fe400000f0eff */
[----:B------:R-:W-:Y:S02]  /*10ae0*/  LEA.HI.X.SX32 R11, R10, R0, 0x1, P6 ;  /* 0x000000000a0b7211 */ /* 0x000fe400030f0eff */
[-C--:B---3--:R-:W-:Y:S01]  /*10af0*/  LEA R13, P0, R4, R6.reuse, 0x1 ;  /* 0x00000006040d7211 */ /* 0x088fe200078008ff */
[----:B------:R-:W-:Y:S01]  /*10b00*/  STL [R1+0x21ec], R15 ;  /* 0x0021ec0f01007387 */ /* 0x000fe20000100800 */
[----:B------:R-:W-:Y:S02]  /*10b10*/  LEA R10, P6, R3, R6, 0x1 ;  /* 0x00000006030a7211 */ /* 0x000fe400078c08ff */
[----:B------:R-:W-:Y:S01]  /*10b20*/  LEA.HI.X.SX32 R9, R9, R0, 0x1, P5 ;  /* 0x0000000009097211 */ /* 0x000fe200028f0eff */
[----:B------:R-:W-:Y:S01]  /*10b30*/  STL [R1+0x21c0], R14 ;  /* 0x0021c00e01007387 */ /* 0x000fe20000100800 */
[----:B------:R-:W-:-:S03]  /*10b40*/  IMAD R27, R27, c[0x0][0x190], RZ ;  /* 0x000064001b1b7a24 */ /* 0x000fc600078e02ff */
[----:B------:R-:W-:Y:S04]  /*10b50*/  STL [R1+0x21f0], R13 ;  /* 0x0021f00d01007387 */ /* 0x000fe80000100800 */
[----:B------:R0:W-:Y:S04]  /*10b60*/  STL [R1+0x21c8], R11 ;  /* 0x0021c80b01007387 */ /* 0x0001e80000100800 */
[----:B------:R1:W-:Y:S04]  /*10b70*/  STL [R1+0x21f4], R10 ;  /* 0x0021f40a01007387 */ /* 0x0003e80000100800 */
[----:B------:R4:W-:Y:S01]  /*10b80*/  STL [R1+0x21d0], R9 ;  /* 0x0021d00901007387 */ /* 0x0009e20000100800 */
[----:B0-----:R-:W-:-:S02]  /*10b90*/  LEA R11, P5, R2, R6, 0x1 ;  /* 0x00000006020b7211 */ /* 0x001fc400078a08ff */
[-C--:B-1----:R-:W-:Y:S02]  /*10ba0*/  LEA.HI.X.SX32 R10, R8, R0.reuse, 0x1, P4 ;  /* 0x00000000080a7211 */ /* 0x082fe400020f0eff */
[----:B------:R-:W-:Y:S02]  /*10bb0*/  LEA.HI.X.SX32 R8, R7, R0, 0x1, P3 ;  /* 0x0000000007087211 */ /* 0x000fe400018f0eff */
[-C--:B----4-:R-:W-:Y:S01]  /*10bc0*/  LEA R9, P4, R12, R6.reuse, 0x1 ;  /* 0x000000060c097211 */ /* 0x090fe200078808ff */
[----:B------:R-:W-:Y:S01]  /*10bd0*/  STL [R1+0x21f8], R11 ;  /* 0x0021f80b01007387 */ /* 0x000fe20000100800 */
[----:B------:R-:W-:Y:S02]  /*10be0*/  LEA R7, P3, R27, R6, 0x1 ;  /* 0x000000061b077211 */ /* 0x000fe400078608ff */
[-C--:B------:R-:W-:Y:S01]  /*10bf0*/  LEA.HI.X.SX32 R6, R26, R0.reuse, 0x1, P2 ;  /* 0x000000001a067211 */ /* 0x080fe200010f0eff */
[----:B------:R-:W-:Y:S01]  /*10c00*/  STL [R1+0x21d8], R10 ;  /* 0x0021d80a01007387 */ /* 0x000fe20000100800 */
[-C--:B------:R-:W-:Y:S01]  /*10c10*/  LEA.HI.X.SX32 R5, R5, R0.reuse, 0x1, P1 ;  /* 0x0000000005057211 */ /* 0x080fe200008f0eff */
[----:B------:R-:W-:Y:S01]  /*10c20*/  IMAD.MOV.U32 R25, RZ, RZ, c[0x0][0x188] ;  /* 0x00006200ff197624 */ /* 0x000fe200078e00ff */
[-C--:B------:R-:W-:Y:S01]  /*10c30*/  LEA.HI.X.SX32 R4, R4, R0.reuse, 0x1, P0 ;  /* 0x0000000004047211 */ /* 0x080fe200000f0eff */
[----:B------:R-:W-:Y:S01]  /*10c40*/  STL [R1+0x21fc], R9 ;  /* 0x0021fc0901007387 */ /* 0x000fe20000100800 */
[----:B------:R-:W-:-:S03]  /*10c50*/  LEA.HI.X.SX32 R3, R3, R0, 0x1, P6 ;  /* 0x0000000003037211 */ /* 0x000fc600030f0eff */
[----:B------:R-:W-:Y:S01]  /*10c60*/  STL [R1+0x21e0], R8 ;  /* 0x0021e00801007387 */ /* 0x000fe20000100800 */
[----:B------:R-:W-:-:S03]  /*10c70*/  IMAD R25, R25, 0x7f, RZ ;  /* 0x0000007f19197824 */ /* 0x000fc600078e02ff */
[----:B------:R-:W-:Y:S01]  /*10c80*/  STL [R1+0x1fdc], R7 ;  /* 0x001fdc0701007387 */ /* 0x000fe20000100800 */
[----:B------:R-:W-:-:S03]  /*10c90*/  LEA R16, P2, R28, c[0x0][0x160], 0x1 ;  /* 0x000058001c107a11 */ /* 0x000fc600078408ff */
[----:B------:R-:W-:Y:S04]  /*10ca0*/  STL [R1+0x1fc8], R6 ;  /* 0x001fc80601007387 */ /* 0x000fe80000100800 */
[----:B------:R0:W-:Y:S04]  /*10cb0*/  STL [R1+0x1fcc], R5 ;  /* 0x001fcc0501007387 */ /* 0x0001e80000100800 */
[----:B------:R1:W-:Y:S01]  /*10cc0*/  STL [R1+0x1fd0], R4 ;  /* 0x001fd00401007387 */ /* 0x0003e20000100800 */
[----:B------:R-:W-:-:S03]  /*10cd0*/  LEA.HI.X.SX32 R17, R28, c[0x0][0x164], 0x1, P2 ;  /* 0x000059001c117a11 */ /* 0x000fc600010f0eff */
[----:B------:R3:W-:Y:S01]  /*10ce0*/  STL [R1+0x1fd4], R3 ;  /* 0x001fd40301007387 */ /* 0x0007e20000100800 */
[-C--:B0-----:R-:W-:Y:S02]  /*10cf0*/  LEA.HI.X.SX32 R5, R2, R0.reuse, 0x1, P5 ;  /* 0x0000000002057211 */ /* 0x081fe400028f0eff */
[-C--:B-1----:R-:W-:Y:S02]  /*10d00*/  LEA.HI.X.SX32 R4, R12, R0.reuse, 0x1, P4 ;  /* 0x000000000c047211 */ /* 0x082fe400020f0eff */
[----:B------:R-:W-:Y:S01]  /*10d10*/  LEA.HI.X.SX32 R0, R27, R0, 0x1, P3 ;  /* 0x000000001b007211 */ /* 0x000fe200018f0eff */
[----:B---3--:R-:W-:Y:S01]  /*10d20*/  IMAD.WIDE R2, R25, 0x2, R18 ;  /* 0x0000000219027825 */ /* 0x008fe200078e0212 */
[----:B------:R-:W-:Y:S04]  /*10d30*/  STL [R1+0x1fd8], R5 ;  /* 0x001fd80501007387 */ /* 0x000fe80000100800 */
[----:B------:R-:W-:Y:S01]  /*10d40*/  STL [R1+0x1fe0], R4 ;  /* 0x001fe00401007387 */ /* 0x000fe20000100800 */
[----:B------:R-:W-:-:S03]  /*10d50*/  IMAD.MOV.U32 R28, RZ, RZ, c[0x0][0x188] ;  /* 0x00006200ff1c7624 */ /* 0x000fc600078e00ff */
[----:B------:R0:W-:Y:S04]  /*10d60*/  STL [R1+0x1fb8], R0 ;  /* 0x001fb80001007387 */ /* 0x0001e80000100800 */
[----:B------:R-:W-:Y:S04]  /*10d70*/  STL [R1+0x1fc4], R2 ;  /* 0x001fc40201007387 */ /* 0x000fe80000100800 */
[----:B------:R1:W-:Y:S01]  /*10d80*/  STL [R1+0x1fbc], R3 ;  /* 0x001fbc0301007387 */ /* 0x0003e20000100800 */
[----:B0-----:R-:W-:-:S03]  /*10d90*/  IMAD R0, R28, 0x7e, RZ ;  /* 0x0000007e1c007824 */ /* 0x001fc600078e02ff */
[----:B------:R-:W-:Y:S01]  /*10da0*/  STL.64 [R1+0xaa8], R16 ;  /* 0x000aa81001007387 */ /* 0x000fe20000100a00 */
[----:B-1----:R-:W-:-:S04]  /*10db0*/  IMAD.WIDE R2, R25, 0x2, R16 ;  /* 0x0000000219027825 */ /* 0x002fc800078e0210 */
[----:B------:R-:W-:Y:S01]  /*10dc0*/  IMAD R8, R28, 0x7d, RZ ;  /* 0x0000007d1c087824 */ /* 0x000fe200078e02ff */
[C---:B--2---:R-:W-:Y:S02]  /*10dd0*/  LEA R12, P0, R21.reuse, c[0x0][0x160], 0x1 ;  /* 0x00005800150c7a11 */ /* 0x044fe400078008ff */
[C---:B------:R-:W-:Y:S02]  /*10de0*/  LEA R14, P1, R20.reuse, c[0x0][0x160], 0x1 ;  /* 0x00005800140e7a11 */ /* 0x040fe400078208ff */
[----:B------:R-:W-:Y:S02]  /*10df0*/  LEA.HI.X.SX32 R13, R21, c[0x0][0x164], 0x1, P0 ;  /* 0x00005900150d7a11 */ /* 0x000fe400000f0eff */
[----:B------:R-:W-:-:S03]  /*10e00*/  LEA.HI.X.SX32 R15, R20, c[0x0][0x164], 0x1, P1 ;  /* 0x00005900140f7a11 */ /* 0x000fc600008f0eff */
[----:B------:R-:W-:Y:S02]  /*10e10*/  STL.64 [R1+0xab8], R12 ;  /* 0x000ab80c01007387 */ /* 0x000fe40000100a00 */
[C---:B------:R-:W-:Y:S02]  /*10e20*/  IMAD.WIDE R6, R25.reuse, 0x2, R14 ;  /* 0x0000000219067825 */ /* 0x040fe400078e020e */
[----:B------:R-:W-:Y:S02]  /*10e30*/  STL.64 [R1+0xab0], R14 ;  /* 0x000ab00e01007387 */ /* 0x000fe40000100a00 */
[----:B------:R-:W-:Y:S02]  /*10e40*/  IMAD.WIDE R4, R25, 0x2, R12 ;  /* 0x0000000219047825 */ /* 0x000fe400078e020c */
[----:B------:R-:W-:Y:S04]  /*10e50*/  STL [R1+0x1fc0], R2 ;  /* 0x001fc00201007387 */ /* 0x000fe80000100800 */
[----:B------:R0:W-:Y:S04]  /*10e60*/  STL [R1+0x1fb0], R3 ;  /* 0x001fb00301007387 */ /* 0x0001e80000100800 */
[----:B------:R-:W-:Y:S04]  /*10e70*/  STL [R1+0x1fb4], R6 ;  /* 0x001fb40601007387 */ /* 0x000fe80000100800 */
[----:B------:R1:W-:Y:S01]  /*10e80*/  STL [R1+0x1f98], R7 ;  /* 0x001f980701007387 */ /* 0x0003e20000100800 */
[----:B0-----:R-:W-:-:S03]  /*10e90*/  IMAD.WIDE R2, R0, 0x2, R18 ;  /* 0x0000000200027825 */ /* 0x001fc600078e0212 */
[----:B------:R-:W-:Y:S04]  /*10ea0*/  STL [R1+0x1fac], R4 ;  /* 0x001fac0401007387 */ /* 0x000fe80000100800 */
[----:B------:R0:W-:Y:S01]  /*10eb0*/  STL [R1+0x1fa4], R5 ;  /* 0x001fa40501007387 */ /* 0x0001e20000100800 */
[----:B-1----:R-:W-:-:S03]  /*10ec0*/  IMAD.WIDE R6, R0, 0x2, R14 ;  /* 0x0000000200067825 */ /* 0x002fc600078e020e */
[----:B------:R-:W-:Y:S01]  /*10ed0*/  STL [R1+0x1fa8], R2 ;  /* 0x001fa80201007387 */ /* 0x000fe20000100800 */
[----:B0-----:R-:W-:-:S03]  /*10ee0*/  IMAD.WIDE R4, R0, 0x2, R16 ;  /* 0x0000000200047825 */ /* 0x001fc600078e0210 */
[----:B------:R0:W-:Y:S04]  /*10ef0*/  STL [R1+0x1f9c], R3 ;  /* 0x001f9c0301007387 */ /* 0x0001e80000100800 */
[----:B------:R-:W-:Y:S04]  /*10f00*/  STL [R1+0x1fa0], R4 ;  /* 0x001fa00401007387 */ /* 0x000fe80000100800 */
[----:B------:R1:W-:Y:S01]  /*10f10*/  STL [R1+0x1f90], R5 ;  /* 0x001f900501007387 */ /* 0x0003e20000100800 */
[----:B0-----:R-:W-:-:S03]  /*10f20*/  IMAD.WIDE R2, R0, 0x2, R12 ;  /* 0x0000000200027825 */ /* 0x001fc600078e020c */
[----:B------:R-:W-:Y:S04]  /*10f30*/  STL [R1+0x1f94], R6 ;  /* 0x001f940601007387 */ /* 0x000fe80000100800 */
[----:B------:R0:W-:Y:S01]  /*10f40*/  STL [R1+0x1f78], R7 ;  /* 0x001f780701007387 */ /* 0x0001e20000100800 */
[----:B-1----:R-:W-:-:S03]  /*10f50*/  IMAD.WIDE R4, R8, 0x2, R18 ;  /* 0x0000000208047825 */ /* 0x002fc600078e0212 */
[----:B------:R-:W-:Y:S04]  /*10f60*/  STL [R1+0x1f8c], R2 ;  /* 0x001f8c0201007387 */ /* 0x000fe80000100800 */
[----:B------:R1:W-:Y:S01]  /*10f70*/  STL [R1+0x1f84], R3 ;  /* 0x001f840301007387 */ /* 0x0003e20000100800 */
[----:B0-----:R-:W-:-:S03]  /*10f80*/  IMAD.WIDE R6, R8, 0x2, R14 ;  /* 0x0000000208067825 */ /* 0x001fc600078e020e */
[----:B------:R-:W-:Y:S01]  /*10f90*/  STL [R1+0x1f88], R4 ;  /* 0x001f880401007387 */ /* 0x000fe20000100800 */
[----:B------:R-:W-:Y:S02]  /*10fa0*/  IMAD R0, R28, 0x7c, RZ ;  /* 0x0000007c1c007824 */ /* 0x000fe400078e02ff */
[C---:B-1----:R-:W-:Y:S01]  /*10fb0*/  IMAD.WIDE R2, R8.reuse, 0x2, R16 ;  /* 0x0000000208027825 */ /* 0x042fe200078e0210 */
        /* <DEDUP_REMOVED lines=310> */
[----:B-1----:R-:W-:-:S03]  /*12320*/  IMAD.WIDE R2, R8, 0x2, R16 ;  /* 0x0000000208027825 */ /* 0x002fc600078e0210 */
[----:B------:R0:W-:Y:S01]  /*12330*/  STL [R1+0x1c7c], R5 ;  /* 0x001c7c0501007387 */ /* 0x0001e20000100800 */
[----:B------:R-:W-:-:S03]  /*12340*/  IMAD R0, R28, 0x64, RZ ;  /* 0x000000641c007824 */ /* 0x000fc600078e02ff */
        /* <DEDUP_REMOVED lines=8> */
[----:B------:R-:W-:Y:S02]  /*123d0*/  IMAD R8, R28, 0x63, RZ ;  /* 0x000000631c087824 */ /* 0x000fe400078e02ff */
[C---:B0-----:R-:W-:Y:S01]  /*123e0*/  IMAD.WIDE R6, R0.reuse, 0x2, R14 ;  /* 0x0000000200067825 */ /* 0x041fe200078e020e */
[----:B------:R-:W-:Y:S03]  /*123f0*/  STL [R1+0x1c68], R2 ;  /* 0x001c680201007387 */ /* 0x000fe60000100800 */
        /* <DEDUP_REMOVED lines=10> */
[----:B------:R-:W-:-:S03]  /*124a0*/  IMAD R0, R28, 0x62, RZ ;  /* 0x000000621c007824 */ /* 0x000fc600078e02ff */
[----:B------:R-:W-:Y:S01]  /*124b0*/  STL [R1+0x1c48], R4 ;  /* 0x001c480401007387 */ /* 0x000fe20000100800 */
[----:B0-----:R-:W-:-:S03]  /*124c0*/  IMAD.WIDE R6, R8, 0x2, R12 ;  /* 0x0000000208067825 */ /* 0x001fc600078e020c */
[----:B------:R0:W-:Y:S01]  /*124d0*/  STL [R1+0xfe8], R5 ;  /* 0x000fe80501007387 */ /* 0x0001e20000100800 */
[----:B-1----:R-:W-:-:S05]  /*124e0*/  IMAD.WIDE R2, R8, 0x2, R16 ;  /* 0x0000000208027825 */ /* 0x002fca00078e0210 */
[----:B------:R-:W-:Y:S01]  /*124f0*/  STL [R1+0x1c40], R2 ;  /* 0x001c400201007387 */ /* 0x000fe20000100800 */
[----:B0-----:R-:W-:-:S03]  /*12500*/  IMAD.WIDE R4, R8, 0x2, R14 ;  /* 0x0000000208047825 */ /* 0x001fc600078e020e */
[----:B------:R0:W-:Y:S01]  /*12510*/  STL [R1+0xfec], R3 ;  /* 0x000fec0301007387 */ /* 0x0001e20000100800 */
[----:B------:R-:W-:-:S03]  /*12520*/  IMAD.WIDE R8, R0, 0x2, R18 ;  /* 0x0000000200087825 */ /* 0x000fc600078e0212 */
[----:B------:R-:W-:Y:S04]  /*12530*/  STL [R1+0xff4], R4 ;  /* 0x000ff40401007387 */ /* 0x000fe80000100800 */
[----:B------:R1:W-:Y:S01]  /*12540*/  STL [R1+0xff0], R5 ;  /* 0x000ff00501007387 */ /* 0x0003e20000100800 */
[----:B0-----:R-:W-:-:S03]  /*12550*/  IMAD.WIDE R2, R0, 0x2, R16 ;  /* 0x0000000200027825 */ /* 0x001fc600078e0210 */
[----:B------:R-:W-:Y:S01]  /*12560*/  STL [R1+0xffc], R6 ;  /* 0x000ffc0601007387 */ /* 0x000fe20000100800 */
[----:B------:R-:W-:-:S03]  /*12570*/  IMAD R10, R28, 0x61, RZ ;  /* 0x000000611c0a7824 */ /* 0x000fc600078e02ff */
[----:B------:R0:W-:Y:S01]  /*12580*/  STL [R1+0xff8], R7 ;  /* 0x000ff80701007387 */ /* 0x0001e20000100800 */
[----:B-1----:R-:W-:-:S03]  /*12590*/  IMAD.WIDE R4, R0, 0x2, R14 ;  /* 0x0000000200047825 */ /* 0x002fc600078e020e */
[----:B------:R-:W-:Y:S04]  /*125a0*/  STL [R1+0x1004], R8 ;  /* 0x0010040801007387 */ /* 0x000fe80000100800 */
[----:B------:R1:W-:Y:S01]  /*125b0*/  STL [R1+0x1000], R9 ;  /* 0x0010000901007387 */ /* 0x0003e20000100800 */
[----:B0-----:R-:W-:-:S03]  /*125c0*/  IMAD.WIDE R6, R0, 0x2, R12 ;  /* 0x0000000200067825 */ /* 0x001fc600078e020c */
[----:B------:R-:W-:Y:S04]  /*125d0*/  STL [R1+0x100c], R2 ;  /* 0x00100c0201007387 */ /* 0x000fe80000100800 */
[----:B------:R0:W-:Y:S01]  /*125e0*/  STL [R1+0x1008], R3 ;  /* 0x0010080301007387 */ /* 0x0001e20000100800 */
[----:B-1----:R-:W-:-:S03]  /*125f0*/  IMAD.WIDE R8, R10, 0x2, R18 ;  /* 0x000000020a087825 */ /* 0x002fc600078e0212 */
[----:B------:R-:W-:Y:S01]  /*12600*/  STL [R1+0x1014], R4 ;  /* 0x0010140401007387 */ /* 0x000fe20000100800 */
[----:B------:R-:W-:-:S03]  /*12610*/  IMAD R0, R28, 0x60, RZ ;  /* 0x000000601c007824 */ /* 0x000fc600078e02ff */
        /* <DEDUP_REMOVED lines=415> */
[----:B------:R-:W-:-:S03]  /*14010*/  IMAD.SHL.U32 R0, R28, 0x40, RZ ;  /* 0x000000401c007824 */ /* 0x000fc600078e00ff */
        /* <DEDUP_REMOVED lines=810> */
[----:B------:R1:W-:Y:S04]  /*172c0*/  STL [R1+0x1be4], R8 ;  /* 0x001be40801007387 */ /* 0x0003e80000100800 */
[----:B------:R-:W-:Y:S01]  /*172d0*/  STL [R1+0x1be0], R9 ;  /* 0x001be00901007387 */ /* 0x000fe20000100800 */
[----:B0-----:R-:W-:-:S03]  /*172e0*/  IMAD.WIDE R6, R10, 0x2, R12 ;  /* 0x000000020a067825 */ /* 0x001fc600078e020c */
[----:B------:R-:W-:Y:S01]  /*172f0*/  STL [R1+0x1bec], R2 ;  /* 0x001bec0201007387 */ /* 0x000fe20000100800 */
[----:B-1----:R-:W-:-:S03]  /*17300*/  IMAD.SHL.U32 R8, R28, 0x2, RZ ;  /* 0x000000021c087824 */ /* 0x002fc600078e00ff */
        /* <DEDUP_REMOVED lines=11> */
[----:B------:R-:W-:-:S03]  /*173c0*/  IMAD.WIDE R8, R8, 0x2, R12 ;  /* 0x0000000208087825 */ /* 0x000fc600078e020c */
[----:B------:R0:W-:Y:S01]  /*173d0*/  STL [R1+0x1c08], R5 ;  /* 0x001c080501007387 */ /* 0x0001e20000100800 */
[----:B-1----:R-:W-:-:S03]  /*173e0*/  IMAD.WIDE R2, R28, 0x2, R18 ;  /* 0x000000021c027825 */ /* 0x002fc600078e0212 */
[----:B------:R-:W-:Y:S04]  /*173f0*/  STL [R1+0x1c14], R6 ;  /* 0x001c140601007387 */ /* 0x000fe80000100800 */
[----:B------:R1:W-:Y:S01]  /*17400*/  STL [R1+0x1c10], R7 ;  /* 0x001c100701007387 */ /* 0x0003e20000100800 */
[----:B0-----:R-:W-:-:S03]  /*17410*/  IMAD.WIDE R4, R28, 0x2, R16 ;  /* 0x000000021c047825 */ /* 0x001fc600078e0210 */
[----:B------:R-:W-:Y:S04]  /*17420*/  STL [R1+0x1c1c], R8 ;  /* 0x001c1c0801007387 */ /* 0x000fe80000100800 */
[----:B------:R-:W-:Y:S01]  /*17430*/  STL [R1+0x1c18], R9 ;  /* 0x001c180901007387 */ /* 0x000fe20000100800 */
[----:B-1----:R-:W-:-:S03]  /*17440*/  IMAD.WIDE R6, R28, 0x2, R14 ;  /* 0x000000021c067825 */ /* 0x002fc600078e020e */
[----:B------:R-:W-:Y:S04]  /*17450*/  STL [R1+0x1c24], R2 ;  /* 0x001c240201007387 */ /* 0x000fe80000100800 */
[----:B------:R0:W-:Y:S04]  /*17460*/  STL [R1+0x1c20], R3 ;  /* 0x001c200301007387 */ /* 0x0001e80000100800 */
[----:B------:R-:W-:Y:S04]  /*17470*/  STL [R1+0x1c2c], R4 ;  /* 0x001c2c0401007387 */ /* 0x000fe80000100800 */
[----:B------:R-:W-:Y:S01]  /*17480*/  STL [R1+0x1c28], R5 ;  /* 0x001c280501007387 */ /* 0x000fe20000100800 */
[----:B0-----:R-:W-:-:S03]  /*17490*/  IMAD.WIDE R2, R28, 0x2, R12 ;  /* 0x000000021c027825 */ /* 0x001fc600078e020c */
[----:B------:R-:W-:Y:S04]  /*174a0*/  STL [R1+0x1c34], R6 ;  /* 0x001c340601007387 */ /* 0x000fe80000100800 */
[----:B------:R-:W-:Y:S04]  /*174b0*/  STL [R1+0x1c30], R7 ;  /* 0x001c300701007387 */ /* 0x000fe80000100800 */
[----:B------:R-:W-:Y:S04]  /*174c0*/  STL [R1+0x1c3c], R2 ;  /* 0x001c3c0201007387 */ /* 0x000fe80000100800 */
[----:B------:R0:W-:Y:S04]  /*174d0*/  STL [R1+0x1c38], R3 ;  /* 0x001c380301007387 */ /* 0x0001e80000100800 */
[----:B------:R1:W-:Y:S04]  /*174e0*/  STL [R1+0xfe0], RZ ;  /* 0x000fe0ff01007387 */ /* 0x0003e80000100800 */
        /* <DEDUP_REMOVED lines=395> */
[----:B------:R-:W2:Y:S04]  /*18da0*/  S2R R25, SR_TID.X ;  /* 0x0000000000197919 */ /* 0x000ea80000002100 */
        /* <DEDUP_REMOVED lines=9> */
[----:B------:R1:W-:Y:S01]  /*18e40*/  STL [R1+0xbf0], RZ ;  /* 0x000bf0ff01007387 */ /* 0x0003e20000100800 */
[----:B--2---:R-:W-:Y:S01]  /*18e50*/  LOP3.LUT R25, R25, 0x7f, RZ, 0xc0, !PT ;  /* 0x0000007f19197812 */ /* 0x004fe200078ec0ff */
[----:B0-----:R-:W-:Y:S01]  /*18e60*/  IMAD.SHL.U32 R3, R28, 0x80, RZ ;  /* 0x000000801c037824 */ /* 0x001fe200078e00ff */
[----:B------:R-:W-:-:S02]  /*18e70*/  ULDC UR4, c[0x0][0x18c] ;  /* 0x0000630000047ab9 */ /* 0x000fc40000000800 */
[----:B------:R-:W-:Y:S01]  /*18e80*/  USHF.L.U32 UR4, UR4, 0x7, URZ ;  /* 0x0000000704047899 */ /* 0x000fe2000800063f */
[----:B------:R-:W-:Y:S01]  /*18e90*/  IMAD.SHL.U32 R2, R25, 0x2, RZ ;  /* 0x0000000219027824 */ /* 0x000fe200078e00ff */
[----:B------:R-:W-:Y:S02]  /*18ea0*/  SHF.R.S32.HI R0, RZ, 0x1f, R3 ;  /* 0x0000001fff007819 */ /* 0x000fe40000011403 */
[----:B------:R-:W-:Y:S02]  /*18eb0*/  USHF.R.S32.HI UR5, URZ, 0x1f, UR4 ;  /* 0x0000001f3f057899 */ /* 0x000fe40008011404 */
[----:B-1----:R-:W2:Y:S01]  /*18ec0*/  LDL.LU R28, [R1+0x278] ;  /* 0x00027800011c7983 */ /* 0x002ea20000300800 */
[----:B------:R-:W-:Y:S01]  /*18ed0*/  SHF.L.U64.HI R0, R3, 0x1, R0 ;  /* 0x0000000103007819 */ /* 0x000fe20000010200 */
[----:B------:R-:W-:Y:S01]  /*18ee0*/  USHF.L.U32 UR8, UR4, 0x1, URZ ;  /* 0x0000000104087899 */ /* 0x000fe2000800063f */
[C---:B------:R-:W-:Y:S01]  /*18ef0*/  LOP3.LUT R5, R2.reuse, 0x20, RZ, 0x3c, !PT ;  /* 0x0000002002057812 */ /* 0x040fe200078e3cff */
[----:B------:R-:W0:Y:S01]  /*18f00*/  S2R R25, SR_TID.X ;  /* 0x0000000000197919 */ /* 0x000e220000002100 */
[C---:B------:R-:W-:Y:S01]  /*18f10*/  LOP3.LUT R4, R2.reuse, 0x40, RZ, 0x3c, !PT ;  /* 0x0000004002047812 */ /* 0x040fe200078e3cff */
[----:B------:R-:W-:Y:S01]  /*18f20*/  USHF.L.U64.HI UR5, UR4, 0x1, UR5 ;  /* 0x0000000104057899 */ /* 0x000fe20008010205 */
[----:B------:R-:W-:-:S02]  /*18f30*/  LOP3.LUT R5, R2, 0x60, RZ, 0x3c, !PT ;  /* 0x0000006002057812 */ /* 0x000fc400078e3cff */
[C---:B------:R-:W-:Y:S01]  /*18f40*/  LOP3.LUT R4, R2.reuse, 0x70, RZ, 0x3c, !PT ;  /* 0x0000007002047812 */ /* 0x040fe200078e3cff */
[----:B0-----:R-:W-:Y:S01]  /*18f50*/  IMAD.SHL.U32 R25, R25, 0x2, RZ ;  /* 0x0000000219197824 */ /* 0x001fe200078e00ff */
[----:B--2---:R-:W-:Y:S02]  /*18f60*/  SHF.R.S32.HI R3, RZ, 0x7, R28 ;  /* 0x00000007ff037819 */ /* 0x004fe4000001141c */
[----:B------:R-:W0:Y:S04]  /*18f70*/  S2R R28, SR_TID.X ;  /* 0x00000000001c7919 */ /* 0x000e280000002100 */
[----:B------:R1:W-:Y:S04]  /*18f80*/  STL [R1+0x23e4], R3 ;  /* 0x0023e40301007387 */ /* 0x0003e80000100800 */
[----:B------:R2:W-:Y:S04]  /*18f90*/  STL [R1+0xbf4], RZ ;  /* 0x000bf4ff01007387 */ /* 0x0005e80000100800 */
[----:B------:R2:W-:Y:S01]  /*18fa0*/  STL [R1+0xbf8], RZ ;  /* 0x000bf8ff01007387 */ /* 0x0005e20000100800 */
[----:B-1----:R-:W-:-:S03]  /*18fb0*/  LOP3.LUT R3, R2, 0x10, RZ, 0x3c, !PT ;  /* 0x0000001002037812 */ /* 0x002fc600078e3cff */
[----:B------:R2:W-:Y:S01]  /*18fc0*/  STL [R1+0xbfc], RZ ;  /* 0x000bfcff01007387 */ /* 0x0005e20000100800 */
[C---:B------:R-:W-:Y:S02]  /*18fd0*/  LOP3.LUT R3, R2.reuse, 0x30, RZ, 0x3c, !PT ;  /* 0x0000003002037812 */ /* 0x040fe400078e3cff */
[----:B------:R-:W-:Y:S01]  /*18fe0*/  LOP3.LUT R3, R2, 0x50, RZ, 0x3c, !PT ;  /* 0x0000005002037812 */ /* 0x000fe200078e3cff */
[----:B------:R2:W-:Y:S04]  /*18ff0*/  STL [R1+0xbe0], RZ ;  /* 0x000be0ff01007387 */ /* 0x0005e80000100800 */
[----:B------:R2:W-:Y:S01]  /*19000*/  STL [R1+0xbe4], RZ ;  /* 0x000be4ff01007387 */ /* 0x0005e20000100800 */
[----:B0-----:R-:W-:-:S03]  /*19010*/  LOP3.LUT R28, R28, 0x7, RZ, 0xc0, !PT ;  /* 0x000000071c1c7812 */ /* 0x001fc600078ec0ff */
[----:B------:R2:W-:Y:S02]  /*19020*/  STL [R1+0xbe8], RZ ;  /* 0x000be8ff01007387 */ /* 0x0005e40000100800 */
[----:B------:R-:W-:Y:S02]  /*19030*/  IMAD R28, R28, 0x110, RZ ;  /* 0x000001101c1c7824 */ /* 0x000fe400078e02ff */
[----:B------:R2:W-:Y:S03]  /*19040*/  STL [R1+0xbec], RZ ;  /* 0x000becff01007387 */ /* 0x0005e60000100800 */
[----:B------:R-:W-:Y:S01]  /*19050*/  LOP3.LUT R28, R28, 0x30, R25, 0x78, !PT ;  /* 0x000000301c1c7812 */ /* 0x000fe200078e7819 */
[----:B------:R2:W-:Y:S03]  /*19060*/  STL [R1+0xc00], RZ ;  /* 0x000c00ff01007387 */ /* 0x0005e60000100800 */
[----:B------:R-:W-:Y:S01]  /*19070*/  LOP3.LUT R3, R28, 0x40, RZ, 0x3c, !PT ;  /* 0x000000401c037812 */ /* 0x000fe200078e3cff */
        /* <DEDUP_REMOVED lines=98> */
[----:B------:R2:W-:Y:S02]  /*196a0*/  STL [R1+0x88c], RZ ;  /* 0x00088cff01007387 */ /* 0x0005e40000100800 */
.L_x_2:
[----:B0-----:R-:W3:Y:S04]  /*196b0*/  LDL.64 R4, [R1+0xab8] ;  /* 0x000ab80001047983 */ /* 0x001ee80000100a00 */
[----:B---3--:R0:W-:Y:S04]  /*196c0*/  STL [R1+0x7bd0], R5 ;  /* 0x007bd00501007387 */ /* 0x0081e80000100800 */
[----:B0-----:R-:W3:Y:S01]  /*196d0*/  LDL R5, [R1+0xfe0] ;  /* 0x000fe00001057983 */ /* 0x001ee20000100800 */
[----:B------:R-:W-:-:S03]  /*196e0*/  IMAD.MOV.U32 R13, RZ, RZ, c[0x0][0x180] ;  /* 0x00006000ff0d7624 */ /* 0x000fc600078e00ff */
[----:B------:R-:W-:Y:S04]  /*196f0*/  STL [R1+0x74d4], R15 ;  /* 0x0074d40f01007387 */ /* 0x000fe80000100800 */
        /* <DEDUP_REMOVED lines=73> */
[----:B------:R-:W-:Y:S01]  /*19b90*/  STL [R1+0x75fc], R15 ;  /* 0x0075fc0f01007387 */ /* 0x000fe20000100800 */
[----:B---3--:R-:W-:-:S03]  /*19ba0*/  IMAD R13, R5, -0x80, R13 ;  /* 0xffffff80050d7824 */ /* 0x008fc600078e020d */
        /* <DEDUP_REMOVED lines=372> */
[----:B------:R0:W-:Y:S04]  /*1b2f0*/  STL [R1+0x7bcc], R29 ;  /* 0x007bcc1d01007387 */ /* 0x0001e80000100800 */
        /* <DEDUP_REMOVED lines=56> */
[----:B------:R-:W3:Y:S01]  /*1b680*/  LDL.LU R5, [R1+0x7bd0] ;  /* 0x007bd00001057983 */ /* 0x000ee20000300800 */
[----:B------:R-:W-:-:S02]  /*1b690*/  ISETP.GT.AND P0, PT, R13, RZ, PT ;  /* 0x000000ff0d00720c */ /* 0x000fc40003f04270 */
[----:B0-----:R-:W-:Y:S02]  /*1b6a0*/  PRMT R29, RZ, 0x7610, R29 ;  /* 0x00007610ff1d7816 */ /* 0x001fe4000000001d */
[----:B------:R-:W-:Y:S02]  /*1b6b0*/  PRMT R15, RZ, 0x7610, R15 ;  /* 0x00007610ff0f7816 */ /* 0x000fe4000000000f */
[----:B------:R-:W-:-:S07]  /*1b6c0*/  ISETP.GT.AND P1, PT, R13, 0x1, PT ;  /* 0x000000010d00780c */ /* 0x000fce0003f24270 */
[----:B---3--:R-:W3:Y:S04]  /*1b6d0*/  @P0 LDG.E.U16 R29, [R4.64] ;  /* 0x00000006041d0981 */ /* 0x008ee8000c1e1500 */
[----:B---3--:R0:W-:Y:S04]  /*1b6e0*/  STL [R1+0x81c], R29 ;  /* 0x00081c1d01007387 */ /* 0x0081e80000100800 */
[----:B0-----:R-:W3:Y:S04]  /*1b6f0*/  LDL.LU R29, [R1+0x7bcc] ;  /* 0x007bcc00011d7983 */ /* 0x001ee80000300800 */
[----:B------:R-:W4:Y:S01]  /*1b700*/  LDL.64 R4, [R1+0xab0] ;  /* 0x000ab00001047983 */ /* 0x000f220000100a00 */
[----:B---3--:R-:W-:-:S03]  /*1b710*/  PRMT R29, RZ, 0x7610, R29 ;  /* 0x00007610ff1d7816 */ /* 0x008fc6000000001d */
[----:B----4-:R-:W3:Y:S04]  /*1b720*/  @P0 LDG.E.U16 R15, [R4.64] ;  /* 0x00000006040f0981 */ /* 0x010ee8000c1e1500 */
        /* <DEDUP_REMOVED lines=12> */
[----:B------:R-:W4:Y:S04]  /*1b7f0*/  LDL R4, [R1+0x1c38] ;  /* 0x001c380001047983 */ /* 0x000f280000100800 */
[----:B------:R-:W4:Y:S01]  /*1b800*/  LDL R5, [R1+0x1c3c] ;  /* 0x001c3c0001057983 */ /* 0x000f220000100800 */
[----:B------:R-:W-:-:S02]  /*1b810*/  ISETP.GT.AND P0, PT, R13, 0x2, PT ;  /* 0x000000020d00780c */ /* 0x000fc40003f04270 */
[----:B---3--:R-:W-:Y:S02]  /*1b820*/  PRMT R15, RZ, 0x7610, R15 ;  /* 0x00007610ff0f7816 */ /* 0x008fe4000000000f */
[----:B----4-:R-:W-:-:S04]  /*1b830*/  @P1 LOP3.LUT R5, R5, R4, RZ, 0x3c, !PT ;  /* 0x0000000405051212 */ /* 0x010fc800078e3cff */
[----:B------:R-:W-:-:S04]  /*1b840*/  @P1 LOP3.LUT R4, R5, R4, RZ, 0x3c, !PT ;  /* 0x0000000405041212 */ /* 0x000fc800078e3cff */
[----:B------:R-:W-:-:S05]  /*1b850*/  @P1 LOP3.LUT R5, R5, R4, RZ, 0x3c, !PT ;  /* 0x0000000405051212 */ /* 0x000fca00078e3cff */
[----:B------:R-:W3:Y:S04]  /*1b860*/  @P1 LDG.E.U16 R29, [R4.64] ;  /* 0x00000006041d1981 */ /* 0x000ee8000c1e1500 */
[----:B---3--:R0:W-:Y:S04]  /*1b870*/  STL [R1+0x80c], R29 ;  /* 0x00080c1d01007387 */ /* 0x0081e80000100800 */
[----:B0-----:R-:W3:Y:S04]  /*1b880*/  LDL.LU R29, [R1+0x7bbc] ;  /* 0x007bbc00011d7983 */ /* 0x001ee80000300800 */
[----:B------:R-:W4:Y:S04]  /*1b890*/  LDL R4, [R1+0x1c30] ;  /* 0x001c300001047983 */ /* 0x000f280000100800 */
[----:B------:R-:W4:Y:S01]  /*1b8a0*/  LDL R5, [R1+0x1c34] ;  /* 0x001c340001057983 */ /* 0x000f220000100800 */
[----:B---3--:R-:W-:-:S02]  /*1b8b0*/  PRMT R29, RZ, 0x7610, R29 ;  /* 0x00007610ff1d7816 */ /* 0x008fc4000000001d */
        /* <DEDUP_REMOVED lines=1349> */
[----:B------:R-:W-:-:S02]  /*20d10*/  PRMT R0, RZ, 0x7610, R0 ;  /* 0x00007610ff007816 */ /* 0x000fc40000000000 */
[----:B----4-:R-:W-:-:S04]  /*20d20*/  @P1 LOP3.LUT R5, R5, R4, RZ, 0x3c, !PT ;  /* 0x0000000405051212 */ /* 0x010fc800078e3cff */
[----:B------:R-:W-:-:S04]  /*20d30*/  @P1 LOP3.LUT R4, R5, R4, RZ, 0x3c, !PT ;  /* 0x0000000405041212 */ /* 0x000fc800078e3cff */
[----:B------:R-:W-:-:S05]  /*20d40*/  @P1 LOP3.LUT R5, R5, R4, RZ, 0x3c, !PT ;  /* 0x0000000405051212 */ /* 0x000fca00078e3cff */
[----:B------:R-:W4:Y:S04]  /*20d50*/  @P1 LDG.E.U16 R15, [R4.64] ;  /* 0x00000006040f1981 */ /* 0x000f28000c1e1500 */
[----:B----4-:R0:W-:Y:S04]  /*20d60*/  STL [R1+0x4b0], R15 ;  /* 0x0004b00f01007387 */ /* 0x0101e80000100800 */
[----:B0-----:R-:W4:Y:S04]  /*20d70*/  LDL.LU R15, [R1+0x7970] ;  /* 0x00797000010f7983 */ /* 0x001f280000300800 */
[----:B--2---:R-:W2:Y:S04]  /*20d80*/  LDL R4, [R1+0x1798] ;  /* 0x0017980001047983 */ /* 0x004ea80000100800 */
[----:B------:R-:W2:Y:S01]  /*20d90*/  LDL R5, [R1+0x179c] ;  /* 0x00179c0001057983 */ /* 0x000ea20000100800 */
[----:B---3--:R-:W-:-:S02]  /*20da0*/  PRMT R29, RZ, 0x7610, R29 ;  /* 0x00007610ff1d7816 */ /* 0x008fc4000000001d */
[----:B------:R-:W-:Y:S02]  /*20db0*/  ISETP.GT.AND P1, PT, R13, 0x27, PT ;  /* 0x000000270d00780c */ /* 0x000fe40003f24270 */
[----:B----4-:R-:W-:Y:S02]  /*20dc0*/  PRMT R15, RZ, 0x7610, R15 ;  /* 0x00007610ff0f7816 */ /* 0x010fe4000000000f */
[----:B--2---:R-:W-:-:S04]  /*20dd0*/  @P0 LOP3.LUT R5, R5, R4, RZ, 0x3c, !PT ;  /* 0x0000000405050212 */ /* 0x004fc800078e3cff */
[----:B------:R-:W-:-:S04]  /*20de0*/  @P0 LOP3.LUT R4, R5, R4, RZ, 0x3c, !PT ;  /* 0x0000000405040212 */ /* 0x000fc800078e3cff */
[----:B------:R-:W-:-:S05]  /*20df0*/  @P0 LOP3.LUT R5, R5, R4, RZ, 0x3c, !PT ;  /* 0x0000000405050212 */ /* 0x000fca00078e3cff */
[----:B------:R0:W2:Y:S04]  /*20e00*/  @P0 LDG.E.U16 R0, [R4.64] ;  /* 0x0000000604000981 */ /* 0x0000a8000c1e1500 */
[----:B0-----:R-:W3:Y:S04]  /*20e10*/  LDL R4, [R1+0x1790] ;  /* 0x0017900001047983 */ /* 0x001ee80000100800 */
[----:B------:R-:W3:Y:S04]  /*20e20*/  LDL R5, [R1+0x1794] ;  /* 0x0017940001057983 */ /* 0x000ee80000100800 */
[----:B--2---:R-:W-:Y:S01]  /*20e30*/  STL [R1+0x7374], R0 ;  /* 0x0073740001007387 */ /* 0x004fe20000100800 */
[----:B---3--:R-:W-:-:S04]  /*20e40*/  @P0 LOP3.LUT R5, R5, R4, RZ, 0x3c, !PT ;  /* 0x0000000405050212 */ /* 0x008fc800078e3cff */
[----:B------:R-:W-:-:S04]  /*20e50*/  @P0 LOP3.LUT R4, R5, R4, RZ, 0x3c, !PT ;  /* 0x0000000405040212 */ /* 0x000fc800078e3cff */
[----:B------:R-:W-:-:S05]  /*20e60*/  @P0 LOP3.LUT R5, R5, R4, RZ, 0x3c, !PT ;  /* 0x0000000405050212 */ /* 0x000fca00078e3cff */
[----:B------:R-:W2:Y:S04]  /*20e70*/  @P0 LDG.E.U16 R15, [R4.64] ;  /* 0x00000006040f0981 */ /* 0x000ea8000c1e1500 */
[----:B--2---:R0:W-:Y:S04]  /*20e80*/  STL [R1+0x7cc], R15 ;  /* 0x0007cc0f01007387 */ /* 0x0041e80000100800 */
[----:B0-----:R-:W2:Y:S04]  /*20e90*/  LDL.LU R15, [R1+0x796c] ;  /* 0x00796c00010f7983 */ /* 0x001ea80000300800 */
[----:B------:R-:W3:Y:S04]  /*20ea0*/  LDL R4, [R1+0x1788] ;  /* 0x0017880001047983 */ /* 0x000ee80000100800 */
[----:B------:R-:W3:Y:S01]  /*20eb0*/  LDL R5, [R1+0x178c] ;  /* 0x00178c0001057983 */ /* 0x000ee20000100800 */
[----:B--2---:R-:W-:-:S02]  /*20ec0*/  PRMT R15, RZ, 0x7610, R15 ;  /* 0x00007610ff0f7816 */ /* 0x004fc4000000000f */
        /* <DEDUP_REMOVED lines=14> */
[----:B0-----:R-:W2:Y:S01]  /*20fb0*/  LDL.LU R15, [R1+0x7964] ;  /* 0x00796400010f7983 */ /* 0x001ea20000300800 */
[----:B------:R-:W3:Y:S02]  /*20fc0*/  LDL R4, [R1+0x1778] ;  /* 0x0017780001047983 */ /* 0x000ee40000100800 */
[----:B------:R-:W3:Y:S01]  /*20fd0*/  LDL R5, [R1+0x177c] ;  /* 0x00177c0001057983 */ /* 0x000ee20000100800 */
[----:B------:R-:W-:-:S02]  /*20fe0*/  ISETP.GT.AND P0, PT, R13, 0x28, PT ;  /* 0x000000280d00780c */ /* 0x000fc40003f04270 */
[----:B--2---:R-:W-:Y:S02]  /*20ff0*/  PRMT R15, RZ, 0x7610, R15 ;  /* 0x00007610ff0f7816 */ /* 0x004fe4000000000f */
        /* <DEDUP_REMOVED lines=1930> */
[----:B------:R-:W3:Y:S02]  /*288a0*/  LDL R5, [R1+0x10f4] ;  /* 0x0010f40001057983 */ /* 0x000ee40000100800 */
[----:B---3--:R-:W-:-:S04]  /*288b0*/  @P1 LOP3.LUT R5, R5, R4, RZ, 0x3c, !PT ;  /* 0x0000000405051212 */ /* 0x008fc800078e3cff */
[----:B------:R-:W-:-:S04]  /*288c0*/  @P1 LOP3.LUT R4, R5, R4, RZ, 0x3c, !PT ;  /* 0x0000000405041212 */ /* 0x000fc800078e3cff */
[----:B------:R-:W-:-:S05]  /*288d0*/  @P1 LOP3.LUT R5, R5, R4, RZ, 0x3c, !PT ;  /* 0x0000000405051212 */ /* 0x000fca00078e3cff */
[----:B------:R-:W3:Y:S04]  /*288e0*/  @P1 LDG.E.U16 R15, [R4.64] ;  /* 0x00000006040f1981 */ /* 0x000ee8000c1e1500 */
[----:B---3--:R0:W-:Y:S04]  /*288f0*/  STL [R1+0x168], R15 ;  /* 0x0001680f01007387 */ /* 0x0081e80000100800 */
[----:B0-----:R-:W3:Y:S01]  /*28900*/  LDL.LU R15, [R1+0x761c] ;  /* 0x00761c00010f7983 */ /* 0x001ee20000300800 */
[----:B------:R-:W4:Y:S02]  /*28910*/  LDL R4, [R1+0x10e8] ;  /* 0x0010e80001047983 */ /* 0x000f240000100800 */
[----:B------:R-:W4:Y:S01]  /*28920*/  LDL R5, [R1+0x10ec] ;  /* 0x0010ec0001057983 */ /* 0x000f220000100800 */
[----:B---3--:R-:W-:-:S02]  /*28930*/  PRMT R15, RZ, 0x7610, R15 ;  /* 0x00007610ff0f7816 */ /* 0x008fc4000000000f */
[----:B----4-:R-:W-:-:S04]  /*28940*/  @P1 LOP3.LUT R5, R5, R4, RZ, 0x3c, !PT ;  /* 0x0000000405051212 */ /* 0x010fc800078e3cff */
[----:B------:R-:W-:-:S04]  /*28950*/  @P1 LOP3.LUT R4, R5, R4, RZ, 0x3c, !PT ;  /* 0x0000000405041212 */ /* 0x000fc800078e3cff */
[----:B------:R-:W-:-:S05]  /*28960*/  @P1 LOP3.LUT R5, R5, R4, RZ, 0x3c, !PT ;  /* 0x0000000405051212 */ /* 0x000fca00078e3cff */
[----:B------:R-:W3:Y:S04]  /*28970*/  @P1 LDG.E.U16 R15, [R4.64] ;  /* 0x00000006040f1981 */ /* 0x000ee8000c1e1500 */
[----:B---3--:R0:W-:Y:S04]  /*28980*/  STL [R1+0x164], R15 ;  /* 0x0001640f01007387 */ /* 0x0081e80000100800 */
[----:B0-----:R-:W3:Y:S01]  /*28990*/  LDL.LU R15, [R1+0x7618] ;  /* 0x00761800010f7983 */ /* 0x001ee20000300800 */
[----:B------:R-:W4:Y:S02]  /*289a0*/  LDL R4, [R1+0x10e0] ;  /* 0x0010e00001047983 */ /* 0x000f240000100800 */
        /* <DEDUP_REMOVED lines=640> */
[----:B------:R-:W-:-:S02]  /*2b1b0*/  PRMT R0, RZ, 0x7610, R0 ;  /* 0x00007610ff007816 */ /* 0x000fc40000000000 */
[----:B----4-:R-:W-:-:S04]  /*2b1c0*/  @P1 LOP3.LUT R5, R5, R4, RZ, 0x3c, !PT ;  /* 0x0000000405051212 */ /* 0x010fc800078e3cff */
[----:B------:R-:W-:-:S04]  /*2b1d0*/  @P1 LOP3.LUT R4, R5, R4, RZ, 0x3c, !PT ;  /* 0x0000000405041212 */ /* 0x000fc800078e3cff */
[----:B------:R-:W-:-:S05]  /*2b1e0*/  @P1 LOP3.LUT R5, R5, R4, RZ, 0x3c, !PT ;  /* 0x0000000405051212 */ /* 0x000fca00078e3cff */
[----:B------:R0:W4:Y:S04]  /*2b1f0*/  @P1 LDG.E.U16 R0, [R4.64] ;  /* 0x0000000604001981 */ /* 0x000128000c1e1500 */
[----:B0-----:R-:W2:Y:S04]  /*2b200*/  LDL R4, [R1+0x1d58] ;  /* 0x001d580001047983 */ /* 0x001ea80000100800 */
[----:B------:R-:W2:Y:S01]  /*2b210*/  LDL R5, [R1+0x1d74] ;  /* 0x001d740001057983 */ /* 0x000ea20000100800 */
[----:B---3--:R-:W-:-:S03]  /*2b220*/  PRMT R15, RZ, 0x7610, R15 ;  /* 0x00007610ff0f7816 */ /* 0x008fc6000000000f */
[----:B----4-:R-:W-:Y:S01]  /*2b230*/  STL [R1+0x73cc], R0 ;  /* 0x0073cc0001007387 */ /* 0x010fe20000100800 */
[----:B--2---:R-:W-:-:S04]  /*2b240*/  @P1 LOP3.LUT R5, R5, R4, RZ, 0x3c, !PT ;  /* 0x0000000405051212 */ /* 0x004fc800078e3cff */
        /* <DEDUP_REMOVED lines=109> */
[----:B------:R-:W-:-:S02]  /*2b920*/  PRMT R29, RZ, 0x7610, R29 ;  /* 0x00007610ff1d7816 */ /* 0x000fc4000000001d */
        /* <DEDUP_REMOVED lines=12> */
[----:B------:R-:W4:Y:S04]  /*2b9f0*/  @P0 LDG.E.U16 R28, [R4.64] ;  /* 0x00000006041c0981 */ /* 0x000f28000c1e1500 */
[----:B----4-:R0:W-:Y:S04]  /*2ba00*/  STL [R1+0x54], R28 ;  /* 0x0000541c01007387 */ /* 0x0101e80000100800 */
[----:B0-----:R-:W4:Y:S01]  /*2ba10*/  LDL.LU R28, [R1+0x74cc] ;  /* 0x0074cc00011c7983 */ /* 0x001f220000300800 */
[----:B------:R-:W2:Y:S02]  /*2ba20*/  LDL R4, [R1+0x1ddc] ;  /* 0x001ddc0001047983 */ /* 0x000ea40000100800 */
[----:B------:R-:W2:Y:S01]  /*2ba30*/  LDL R5, [R1+0x1de8] ;  /* 0x001de80001057983 */ /* 0x000ea20000100800 */
[----:B------:R-:W-:-:S02]  /*2ba40*/  PRMT R27, RZ, 0x7610, R27 ;  /* 0x00007610ff1b7816 */ /* 0x000fc4000000001b */
[----:B------:R-:W-:Y:S02]  /*2ba50*/  ISETP.GT.AND P1, PT, R13, 0x71, PT ;  /* 0x000000710d00780c */ /* 0x000fe40003f24270 */
[----:B--2---:R-:W-:-:S04]  /*2ba60*/  @P0 LOP3.LUT R5, R5, R4, RZ, 0x3c, !PT ;  /* 0x0000000405050212 */ /* 0x004fc800078e3cff */
[----:B------:R-:W-:-:S04]  /*2ba70*/  @P0 LOP3.LUT R4, R5, R4, RZ, 0x3c, !PT ;  /* 0x0000000405040212 */ /* 0x000fc800078e3cff */
[----:B------:R-:W-:-:S05]  /*2ba80*/  @P0 LOP3.LUT R5, R5, R4, RZ, 0x3c, !PT ;  /* 0x0000000405050212 */ /* 0x000fca00078e3cff */
[----:B------:R-:W2:Y:S04]  /*2ba90*/  @P0 LDG.E.U16 R27, [R4.64] ;  /* 0x00000006041b0981 */ /* 0x000ea8000c1e1500 */
[----:B--2---:R0:W-:Y:S04]  /*2baa0*/  STL [R1+0x50], R27 ;  /* 0x0000501b01007387 */ /* 0x0041e80000100800 */
[----:B0-----:R-:W2:Y:S01]  /*2bab0*/  LDL.LU R27, [R1+0x74c8] ;  /* 0x0074c800011b7983 */ /* 0x001ea20000300800 */
[----:B------:R-:W2:Y:S02]  /*2bac0*/  LDL R4, [R1+0x1de4] ;  /* 0x001de40001047983 */ /* 0x000ea40000100800 */
[----:B------:R-:W2:Y:S01]  /*2bad0*/  LDL R5, [R1+0x1dec] ;  /* 0x001dec0001057983 */ /* 0x000ea20000100800 */
[----:B------:R-:W-:-:S02]  /*2bae0*/  PRMT R26, RZ, 0x7610, R26 ;  /* 0x00007610ff1a7816 */ /* 0x000fc4000000001a */
        /* <DEDUP_REMOVED lines=142> */
[----:B------:R0:W2:Y:S04]  /*2c3d0*/  @P0 LDG.E.U16 R0, [R4.64] ;  /* 0x0000000604000981 */ /* 0x0000a8000c1e1500 */
[----:B0-----:R-:W3:Y:S04]  /*2c3e0*/  LDL R4, [R1+0x1e64] ;  /* 0x001e640001047983 */ /* 0x001ee80000100800 */
[----:B------:R-:W3:Y:S01]  /*2c3f0*/  LDL R5, [R1+0x1e6c] ;  /* 0x001e6c0001057983 */ /* 0x000ee20000100800 */
[----:B------:R-:W-:-:S03]  /*2c400*/  PRMT R10, RZ, 0x7610, R10 ;  /* 0x00007610ff0a7816 */ /* 0x000fc6000000000a */
[----:B--2---:R-:W-:Y:S01]  /*2c410*/  STL [R1+0x73d8], R0 ;  /* 0x0073d80001007387 */ /* 0x004fe20000100800 */
        /* <DEDUP_REMOVED lines=15> */
[----:B------:R-:W2:Y:S02]  /*2c510*/  LDL R4, [R1+0x1e70] ;  /* 0x001e700001047983 */ /* 0x000ea40000100800 */
[----:B------:R-:W2:Y:S01]  /*2c520*/  LDL R5, [R1+0x1e80] ;  /* 0x001e800001057983 */ /* 0x000ea20000100800 */
[----:B------:R-:W-:-:S02]  /*2c530*/  PRMT R15, RZ, 0x7610, R15 ;  /* 0x00007610ff0f7816 */ /* 0x000fc4000000000f */
[----:B--2---:R-:W-:-:S04]  /*2c540*/  @P1 LOP3.LUT R5, R5, R4, RZ, 0x3c, !PT ;  /* 0x0000000405051212 */ /* 0x004fc800078e3cff */
[----:B------:R-:W-:-:S04]  /*2c550*/  @P1 LOP3.LUT R4, R5, R4, RZ, 0x3c, !PT ;  /* 0x0000000405041212 */ /* 0x000fc800078e3cff */
[----:B------:R-:W-:-:S05]  /*2c560*/  @P1 LOP3.LUT R5, R5, R4, RZ, 0x3c, !PT ;  /* 0x0000000405051212 */ /* 0x000fca00078e3cff */
[----:B------:R0:W2:Y:S04]  /*2c570*/  @P1 LDG.E.U16 R15, [R4.64] ;  /* 0x00000006040f1981 */ /* 0x0000a8000c1e1500 */
[----:B0-----:R-:W3:Y:S04]  /*2c580*/  LDL R4, [R1+0x1e7c] ;  /* 0x001e7c0001047983 */ /* 0x001ee80000100800 */
[----:B------:R-:W3:Y:S01]  /*2c590*/  LDL R5, [R1+0x1e88] ;  /* 0x001e880001057983 */ /* 0x000ee20000100800 */
[----:B------:R-:W-:-:S03]  /*2c5a0*/  PRMT R8, RZ, 0x7610, R8 ;  /* 0x00007610ff087816 */ /* 0x000fc60000000008 */
[----:B--2---:R0:W-:Y:S04]  /*2c5b0*/  STL [R1+0x4], R15 ;  /* 0x0000040f01007387 */ /* 0x0041e80000100800 */
[----:B0-----:R-:W2:Y:S01]  /*2c5c0*/  LDL R15, [R1+0x1ee0] ;  /* 0x001ee000010f7983 */ /* 0x001ea20000100800 */
[-C--:B---3--:R-:W-:Y:S02]  /*2c5d0*/  @P1 LOP3.LUT R5, R5, R4.reuse, RZ, 0x3c, !PT ;  /* 0x0000000405051212 */ /* 0x088fe400078e3cff */
[----:B------:R-:W-:Y:S02]  /*2c5e0*/  ISETP.GT.AND P0, PT, R13, 0x76, PT ;  /* 0x000000760d00780c */ /* 0x000fe40003f04270 */
[----:B------:R-:W-:-:S04]  /*2c5f0*/  @P1 LOP3.LUT R4, R5, R4, RZ, 0x3c, !PT ;  /* 0x0000000405041212 */ /* 0x000fc800078e3cff */
[----:B------:R-:W-:-:S05]  /*2c600*/  @P1 LOP3.LUT R5, R5, R4, RZ, 0x3c, !PT ;  /* 0x0000000405051212 */ /* 0x000fca00078e3cff */
[----:B------:R-:W3:Y:S04]  /*2c610*/  @P1 LDG.E.U16 R8, [R4.64] ;  /* 0x0000000604081981 */ /* 0x000ee8000c1e1500 */
[----:B---3--:R0:W-:Y:S04]  /*2c620*/  STL [R1], R8 ;  /* 0x0000000801007387 */ /* 0x0081e80000100800 */
[----:B0-----:R-:W3:Y:S01]  /*2c630*/  LDL.LU R8, [R1+0x7480] ;  /* 0x0074800001087983 */ /* 0x001ee20000300800 */
        /* <DEDUP_REMOVED lines=19> */
[----:B----4-:R-:W-:-:S03]  /*2c770*/  PRMT R28, RZ, 0x7610, R28 ;  /* 0x00007610ff1c7816 */ /* 0x010fc6000000001c */
[----:B--2---:R-:W-:Y:S01]  /*2c780*/  STL [R1+0x7454], R29 ;  /* 0x0074541d01007387 */ /* 0x004fe20000100800 */
[----:B---3--:R-:W-:-:S04]  /*2c790*/  @P1 LOP3.LUT R5, R5, R4, RZ, 0x3c, !PT ;  /* 0x0000000405051212 */ /* 0x008fc800078e3cff */
[----:B------:R-:W-:-:S04]  /*2c7a0*/  @P1 LOP3.LUT R4, R5, R4, RZ, 0x3c, !PT ;  /* 0x0000000405041212 */ /* 0x000fc800078e3cff */
[----:B------:R-:W-:-:S05]  /*2c7b0*/  @P1 LOP3.LUT R5, R5, R4, RZ, 0x3c, !PT ;  /* 0x0000000405051212 */ /* 0x000fca00078e3cff */
[----:B------:R0:W2:Y:S04]  /*2c7c0*/  @P1 LDG.E.U16 R28, [R4.64] ;  /* 0x00000006041c1981 */ /* 0x0000a8000c1e1500 */
[----:B0-----:R-:W3:Y:S01]  /*2c7d0*/  LDL R5, [R1+0x1ed0] ;  /* 0x001ed00001057983 */ /* 0x001ee20000100800 */
[----:B------:R-:W-:Y:S01]  /*2c7e0*/  PRMT R27, RZ, 0x7610, R27 ;  /* 0x00007610ff1b7816 */ /* 0x000fe2000000001b */
[----:B------:R-:W-:Y:S02]  /*2c7f0*/  @P1 IMAD.MOV.U32 R4, RZ, RZ, R15 ;  /* 0x000000ffff041224 */ /* 0x000fe400078e000f */
[----:B--2---:R0:W-:Y:S01]  /*2c800*/  STL [R1+0x7458], R28 ;  /* 0x0074581c01007387 */ /* 0x0041e20000100800 */
[----:B------:R-:W-:Y:S01]  /*2c810*/  PRMT R26, RZ, 0x7610, R26 ;  /* 0x00007610ff1a7816 */ /* 0x000fe2000000001a */
[----:B------:R-:W2:Y:S02]  /*2c820*/  LDL R15, [R1+0x1ea8] ;  /* 0x001ea800010f7983 */ /* 0x000ea40000100800 */
[----:B---3--:R1:W3:Y:S04]  /*2c830*/  @P1 LDG.E.U16 R27, [R4.64] ;  /* 0x00000006041b1981 */ /* 0x0082e8000c1e1500 */
[----:B0-----:R-:W4:Y:S04]  /*2c840*/  LDL R28, [R1+0x1e9c] ;  /* 0x001e9c00011c7983 */ /* 0x001f280000100800 */
[----:B-1----:R-:W2:Y:S04]  /*2c850*/  LDL R4, [R1+0x1edc] ;  /* 0x001edc0001047983 */ /* 0x002ea80000100800 */
[----:B------:R-:W2:Y:S02]  /*2c860*/  LDL R5, [R1+0x1ee8] ;  /* 0x001ee80001057983 */ /* 0x000ea40000100800 */
[----:B--2---:R-:W-:-:S04]  /*2c870*/  @P1 LOP3.LUT R5, R5, R4, RZ, 0x3c, !PT ;  /* 0x0000000405051212 */ /* 0x004fc800078e3cff */
[----:B------:R-:W-:-:S04]  /*2c880*/  @P1 LOP3.LUT R4, R5, R4, RZ, 0x3c, !PT ;  /* 0x0000000405041212 */ /* 0x000fc800078e3cff */
[----:B------:R-:W-:Y:S01]  /*2c890*/  @P1 LOP3.LUT R5, R5, R4, RZ, 0x3c, !PT ;  /* 0x0000000405051212 */ /* 0x000fe200078e3cff */
[----:B---3--:R0:W-:Y:S04]  /*2c8a0*/  STL [R1+0x745c], R27 ;  /* 0x00745c1b01007387 */ /* 0x0081e80000100800 */
[----:B------:R1:W2:Y:S01]  /*2c8b0*/  @P1 LDG.E.U16 R26, [R4.64] ;  /* 0x00000006041a1981 */ /* 0x0002a2000c1e1500 */
[----:B------:R-:W-:-:S03]  /*2c8c0*/  PRMT R6, RZ, 0x7610, R6 ;  /* 0x00007610ff067816 */ /* 0x000fc60000000006 */
[----:B0-----:R-:W3:Y:S04]  /*2c8d0*/  LDL R27, [R1+0x1eac] ;  /* 0x001eac00011b7983 */ /* 0x001ee80000100800 */
[----:B-1----:R-:W2:Y:S04]  /*2c8e0*/  LDL R4, [R1+0x1e78] ;  /* 0x001e780001047983 */ /* 0x002ea80000100800 */
[----:B------:R-:W2:Y:S02]  /*2c8f0*/  LDL R5, [R1+0x1e94] ;  /* 0x001e940001057983 */ /* 0x000ea40000100800 */
[----:B--2---:R-:W-:-:S04]  /*2c900*/  @P0 LOP3.LUT R5, R5, R4, RZ, 0x3c, !PT ;  /* 0x0000000405050212 */ /* 0x004fc800078e3cff */
[----:B------:R-:W-:-:S04]  /*2c910*/  @P0 LOP3.LUT R4, R5, R4, RZ, 0x3c, !PT ;  /* 0x0000000405040212 */ /* 0x000fc800078e3cff */
[----:B------:R-:W-:-:S05]  /*2c920*/  @P0 LOP3.LUT R5, R5, R4, RZ, 0x3c, !PT ;  /* 0x0000000405050212 */ /* 0x000fca00078e3cff */
[----:B------:R-:W2:Y:S04]  /*2c930*/  @P0 LDG.E.U16 R6, [R4.64] ;  /* 0x0000000604060981 */ /* 0x000ea8000c1e1500 */
[----:B------:R-:W-:Y:S04]  /*2c940*/  STL [R1+0x7460], R26 ;  /* 0x0074601a01007387 */ /* 0x000fe80000100800 */
[----:B--2---:R0:W-:Y:S04]  /*2c950*/  STL [R1+0x1b8], R6 ;  /* 0x0001b80601007387 */ /* 0x0041e80000100800 */
[----:B0-----:R-:W2:Y:S01]  /*2c960*/  LDL.LU R6, [R1+0x7478] ;  /* 0x0074780001067983 */ /* 0x001ea20000300800 */
[----:B------:R-:W2:Y:S02]  /*2c970*/  LDL R4, [R1+0x1e90] ;  /* 0x001e900001047983 */ /* 0x000ea40000100800 */
[----:B------:R-:W2:Y:S01]  /*2c980*/  LDL R5, [R1+0x1ea0] ;  /* 0x001ea00001057983 */ /* 0x000ea20000100800 */
[----:B------:R-:W-:-:S02]  /*2c990*/  PRMT R29, RZ, 0x7610, R29 ;  /* 0x00007610ff1d7816 */ /* 0x000fc4000000001d */
[----:B------:R-:W-:Y:S02]  /*2c9a0*/  PRMT R3, RZ, 0x7610, R3 ;  /* 0x00007610ff037816 */ /* 0x000fe40000000003 */
[----:B--2---:R-:W-:-:S04]  /*2c9b0*/  @P0 LOP3.LUT R5, R5, R4, RZ, 0x3c, !PT ;  /* 0x0000000405050212 */ /* 0x004fc800078e3cff */
[----:B------:R-:W-:-:S04]  /*2c9c0*/  @P0 LOP3.LUT R4, R5, R4, RZ, 0x3c, !PT ;  /* 0x0000000405040212 */ /* 0x000fc800078e3cff */
[----:B------:R-:W-:-:S05]  /*2c9d0*/  @P0 LOP3.LUT R5, R5, R4, RZ, 0x3c, !PT ;  /* 0x0000000405050212 */ /* 0x000fca00078e3cff */
[----:B------:R0:W2:Y:S02]  /*2c9e0*/  @P0 LDG.E.U16 R29, [R4.64] ;  /* 0x00000006041d0981 */ /* 0x0000a4000c1e1500 */
[----:B0-----:R-:W-:Y:S02]  /*2c9f0*/  @P0 IMAD.MOV.U32 R4, RZ, RZ, R15 ;  /* 0x000000ffff040224 */ /* 0x001fe400078e000f */
[----:B----4-:R-:W-:-:S05]  /*2ca00*/  @P0 IMAD.MOV.U32 R5, RZ, RZ, R28 ;  /* 0x000000ffff050224 */ /* 0x010fca00078e001c */
[----:B------:R-:W4:Y:S04]  /*2ca10*/  @P0 LDG.E.U16 R3, [R4.64] ;  /* 0x0000000604030981 */ /* 0x000f28000c1e1500 */
[----:B--2---:R0:W-:Y:S01]  /*2ca20*/  STL [R1+0x1b4], R29 ;  /* 0x0001b41d01007387 */ /* 0x0041e20000100800 */
[----:B------:R-:W2:Y:S02]  /*2ca30*/  LDL R28, [R1+0x1ed8] ;  /* 0x001ed800011c7983 */ /* 0x000ea40000100800 */
[----:B------:R-:W2:Y:S01]  /*2ca40*/  LDL R15, [R1+0x1ef4] ;  /* 0x001ef400010f7983 */ /* 0x000ea20000100800 */
[----:B0-----:R-:W2:Y:S04]  /*2ca50*/  LDL R29, [R1+0x1eec] ;  /* 0x001eec00011d7983 */ /* 0x001ea80000100800 */
[----:B----4-:R0:W-:Y:S04]  /*2ca60*/  STL [R1+0x1b0], R3 ;  /* 0x0001b00301007387 */ /* 0x0101e80000100800 */
[----:B0-----:R-:W4:Y:S01]  /*2ca70*/  LDL.LU R3, [R1+0x7474] ;  /* 0x0074740001037983 */ /* 0x001f220000300800 */
[----:B------:R-:W2:Y:S01]  /*2ca80*/  LDL R5, [R1+0x1ea4] ;  /* 0x001ea40001057983 */ /* 0x000ea20000100800 */
[----:B------:R-:W-:-:S02]  /*2ca90*/  ISETP.GT.AND P1, PT, R13, 0x77, PT ;  /* 0x000000770d00780c */ /* 0x000fc40003f24270 */
[----:B------:R-:W-:-:S11]  /*2caa0*/  PRMT R26, RZ, 0x7610, R26 ;  /* 0x00007610ff1a7816 */ /* 0x000fd6000000001a */
[----:B---3--:R-:W-:Y:S01]  /*2cab0*/  @P1 IMAD.MOV.U32 R4, RZ, RZ, R27 ;  /* 0x000000ffff041224 */ /* 0x008fe200078e001b */
[----:B------:R-:W-:Y:S01]  /*2cac0*/  PRMT R2, RZ, 0x7610, R2 ;  /* 0x00007610ff027816 */ /* 0x000fe20000000002 */
[----:B------:R-:W3:Y:S04]  /*2cad0*/  LDL R27, [R1+0x1ef0] ;  /* 0x001ef000011b7983 */ /* 0x000ee80000100800 */
[----:B--2---:R0:W2:Y:S04]  /*2cae0*/  @P1 LDG.E.U16 R26, [R4.64] ;  /* 0x00000006041a1981 */ /* 0x0040a8000c1e1500 */
[----:B0-----:R-:W2:Y:S04]  /*2caf0*/  LDL R4, [R1+0x1e98] ;  /* 0x001e980001047983 */ /* 0x001ea80000100800 */
[----:B------:R-:W2:Y:S02]  /*2cb00*/  LDL R5, [R1+0x1eb4] ;  /* 0x001eb40001057983 */ /* 0x000ea40000100800 */
[----:B--2---:R-:W-:-:S04]  /*2cb10*/  @P1 LOP3.LUT R5, R5, R4, RZ, 0x3c, !PT ;  /* 0x0000000405051212 */ /* 0x004fc800078e3cff */
[----:B------:R-:W-:-:S04]  /*2cb20*/  @P1 LOP3.LUT R4, R5, R4, RZ, 0x3c, !PT ;  /* 0x0000000405041212 */ /* 0x000fc800078e3cff */
[----:B------:R-:W-:-:S05]  /*2cb30*/  @P1 LOP3.LUT R5, R5, R4, RZ, 0x3c, !PT ;  /* 0x0000000405051212 */ /* 0x000fca00078e3cff */
[----:B------:R-:W2:Y:S04]  /*2cb40*/  @P1 LDG.E.U16 R2, [R4.64] ;  /* 0x0000000604021981 */ /* 0x000ea8000c1e1500 */
[----:B------:R0:W-:Y:S04]  /*2cb50*/  STL [R1+0x1ac], R26 ;  /* 0x0001ac1a01007387 */ /* 0x0001e80000100800 */
[----:B0-----:R-:W3:Y:S01]  /*2cb60*/  LDL R26, [R1+0x1f00] ;  /* 0x001f0000011a7983 */ /* 0x001ee20000100800 */
[----:B------:R-:W-:-:S03]  /*2cb70*/  ISETP.GT.AND P0, PT, R13, 0x79, PT ;  /* 0x000000790d00780c */ /* 0x000fc60003f04270 */
[----:B--2---:R-:W-:Y:S01]  /*2cb80*/  STL [R1+0x1a8], R2 ;  /* 0x0001a80201007387 */ /* 0x004fe20000100800 */
[----:B------:R-:W2:Y:S01]  /*2cb90*/  LDL R5, [R1+0x1ee4] ;  /* 0x001ee40001057983 */ /* 0x000ea20000100800 */
[----:B------:R-:W-:-:S08]  /*2cba0*/  PRMT R25, RZ, 0x7610, R25 ;  /* 0x00007610ff197816 */ /* 0x000fd00000000019 */
[----:B------:R-:W-:Y:S01]  /*2cbb0*/  @P0 IMAD.MOV.U32 R4, RZ, RZ, R29 ;  /* 0x000000ffff040224 */ /* 0x000fe200078e001d */
[----:B------:R-:W-:-:S04]  /*2cbc0*/  PRMT R24, RZ, 0x7610, R24 ;  /* 0x00007610ff187816 */ /* 0x000fc80000000018 */
[----:B--2---:R0:W2:Y:S02]  /*2cbd0*/  @P0 LDG.E.U16 R25, [R4.64] ;  /* 0x0000000604190981 */ /* 0x0040a4000c1e1500 */
[----:B0-----:R-:W-:Y:S02]  /*2cbe0*/  @P0 IMAD.MOV.U32 R4, RZ, RZ, R15 ;  /* 0x000000ffff040224 */ /* 0x001fe400078e000f */
[----:B------:R-:W-:-:S05]  /*2cbf0*/  @P0 IMAD.MOV.U32 R5, RZ, RZ, R28 ;  /* 0x000000ffff050224 */ /* 0x000fca00078e001c */
[----:B------:R3:W4:Y:S01]  /*2cc00*/  @P0 LDG.E.U16 R24, [R4.64] ;  /* 0x0000000604180981 */ /* 0x000722000c1e1500 */
[----:B------:R-:W-:Y:S01]  /*2cc10*/  PRMT R23, RZ, 0x7610, R23 ;  /* 0x00007610ff177816 */ /* 0x000fe20000000017 */
[----:B---3--:R-:W-:Y:S02]  /*2cc20*/  @P0 IMAD.MOV.U32 R4, RZ, RZ, R26 ;  /* 0x000000ffff040224 */ /* 0x008fe400078e001a */
[----:B------:R-:W-:-:S05]  /*2cc30*/  @P0 IMAD.MOV.U32 R5, RZ, RZ, R27 ;  /* 0x000000ffff050224 */ /* 0x000fca00078e001b */
[----:B------:R-:W3:Y:S04]  /*2cc40*/  @P0 LDG.E.U16 R23, [R4.64] ;  /* 0x0000000604170981 */ /* 0x000ee8000c1e1500 */
[----:B--2---:R0:W-:Y:S01]  /*2cc50*/  STL [R1+0x7438], R25 ;  /* 0x0074381901007387 */ /* 0x0041e20000100800 */
[----:B------:R-:W2:Y:S03]  /*2cc60*/  LDL R15, [R1+0x1ec0] ;  /* 0x001ec000010f7983 */ /* 0x000ea60000100800 */
[----:B0-----:R-:W2:Y:S04]  /*2cc70*/  LDL R25, [R1+0x1f08] ;  /* 0x001f080001197983 */ /* 0x001ea80000100800 */
[----:B----4-:R0:W-:Y:S01]  /*2cc80*/  STL [R1+0x743c], R24 ;  /* 0x00743c1801007387 */ /* 0x0101e20000100800 */
[----:B------:R-:W-:Y:S01]  /*2cc90*/  PRMT R22, RZ, 0x7610, R22 ;  /* 0x00007610ff167816 */ /* 0x000fe20000000016 */
[----:B------:R-:W4:Y:S02]  /*2cca0*/  LDL R29, [R1+0x1ebc] ;  /* 0x001ebc00011d7983 */ /* 0x000f240000100800 */
[----:B------:R-:W4:Y:S01]  /*2ccb0*/  LDL R28, [R1+0x1ec8] ;  /* 0x001ec800011c7983 */ /* 0x000f220000100800 */
[----:B------:R-:W4:Y:S04]  /*2ccc0*/  LDL R27, [R1+0x1f04] ;  /* 0x001f0400011b7983 */ /* 0x000f280000100800 */
[----:B------:R-:W4:Y:S04]  /*2ccd0*/  LDL R26, [R1+0x1f0c] ;  /* 0x001f0c00011a7983 */ /* 0x000f280000100800 */
[----:B0-----:R-:W4:Y:S04]  /*2cce0*/  LDL R24, [R1+0x1efc] ;  /* 0x001efc0001187983 */ /* 0x001f280000100800 */
[----:B---3--:R-:W-:Y:S01]  /*2ccf0*/  STL [R1+0x7440], R23 ;  /* 0x0074401701007387 */ /* 0x008fe20000100800 */
[----:B--2---:R-:W-:Y:S01]  /*2cd00*/  @P0 IMAD.MOV.U32 R4, RZ, RZ, R25 ;  /* 0x000000ffff040224 */ /* 0x004fe200078e0019 */
[----:B------:R-:W-:-:S02]  /*2cd10*/  PRMT R14, RZ, 0x7610, R14 ;  /* 0x00007610ff0e7816 */ /* 0x000fc4000000000e */
[----:B------:R-:W2:Y:S01]  /*2cd20*/  LDL R25, [R1+0x1ef8] ;  /* 0x001ef80001197983 */ /* 0x000ea20000100800 */
[----:B----4-:R-:W-:-:S03]  /*2cd30*/  @P0 IMAD.MOV.U32 R5, RZ, RZ, R24 ;  /* 0x000000ffff050224 */ /* 0x010fc600078e0018 */
[----:B------:R-:W3:Y:S04]  /*2cd40*/  LDL R24, [R1+0x1f14] ;  /* 0x001f140001187983 */ /* 0x000ee80000100800 */
[----:B------:R0:W4:Y:S04]  /*2cd50*/  @P0 LDG.E.U16 R22, [R4.64] ;  /* 0x0000000604160981 */ /* 0x000128000c1e1500 */
[----:B0-----:R-:W2:Y:S01]  /*2cd60*/  LDL R5, [R1+0x1eb0] ;  /* 0x001eb00001057983 */ /* 0x001ea20000100800 */
[----:B------:R-:W-:Y:S01]  /*2cd70*/  @P1 IMAD.MOV.U32 R4, RZ, RZ, R15 ;  /* 0x000000ffff041224 */ /* 0x000fe200078e000f */
[----:B------:R-:W-:-:S02]  /*2cd80*/  ISETP.GT.AND P0, PT, R13, 0x7a, PT ;  /* 0x0000007a0d00780c */ /* 0x000fc40003f04270 */
[----:B------:R-:W-:Y:S02]  /*2cd90*/  PRMT R21, RZ, 0x7610, R21 ;  /* 0x00007610ff157816 */ /* 0x000fe40000000015 */
[----:B--2---:R0:W2:Y:S04]  /*2cda0*/  @P1 LDG.E.U16 R14, [R4.64] ;  /* 0x00000006040e1981 */ /* 0x0040a8000c1e1500 */
[----:B----4-:R1:W-:Y:S01]  /*2cdb0*/  STL [R1+0x7444], R22 ;  /* 0x0074441601007387 */ /* 0x0103e20000100800 */
[----:B------:R-:W4:Y:S02]  /*2cdc0*/  LDL R15, [R1+0x1f10] ;  /* 0x001f1000010f7983 */ /* 0x000f240000100800 */
[----:B0-----:R-:W-:Y:S01]  /*2cdd0*/  @P1 IMAD.MOV.U32 R4, RZ, RZ, R28 ;  /* 0x000000ffff041224 */ /* 0x001fe200078e001c */
[----:B-1----:R-:W-:Y:S01]  /*2cde0*/  PRMT R22, RZ, 0x7610, R22 ;  /* 0x00007610ff167816 */ /* 0x002fe20000000016 */
[----:B------:R-:W-:-:S05]  /*2cdf0*/  @P1 IMAD.MOV.U32 R5, RZ, RZ, R29 ;  /* 0x000000ffff051224 */ /* 0x000fca00078e001d */
[----:B------:R0:W4:Y:S02]  /*2ce00*/  @P1 LDG.E.U16 R22, [R4.64] ;  /* 0x0000000604161981 */ /* 0x000124000c1e1500 */
[----:B0-----:R-:W-:Y:S02]  /*2ce10*/  @P0 IMAD.MOV.U32 R4, RZ, RZ, R26 ;  /* 0x000000ffff040224 */ /* 0x001fe400078e001a */
[----:B------:R-:W-:-:S05]  /*2ce20*/  @P0 IMAD.MOV.U32 R5, RZ, RZ, R27 ;  /* 0x000000ffff050224 */ /* 0x000fca00078e001b */
[----:B------:R3:W4:Y:S01]  /*2ce30*/  @P0 LDG.E.U16 R21, [R4.64] ;  /* 0x0000000604150981 */ /* 0x000722000c1e1500 */
[----:B------:R-:W-:Y:S01]  /*2ce40*/  PRMT R20, RZ, 0x7610, R20 ;  /* 0x00007610ff147816 */ /* 0x000fe20000000014 */
[----:B---3--:R-:W-:Y:S02]  /*2ce50*/  @P0 IMAD.MOV.U32 R4, RZ, RZ, R24 ;  /* 0x000000ffff040224 */ /* 0x008fe400078e0018 */
[----:B------:R-:W-:-:S05]  /*2ce60*/  @P0 IMAD.MOV.U32 R5, RZ, RZ, R25 ;  /* 0x000000ffff050224 */ /* 0x000fca00078e0019 */
[----:B------:R0:W3:Y:S04]  /*2ce70*/  @P0 LDG.E.U16 R20, [R4.64] ;  /* 0x0000000604140981 */ /* 0x0000e8000c1e1500 */
[----:B--2---:R1:W-:Y:S01]  /*2ce80*/  STL [R1+0x19c], R14 ;  /* 0x00019c0e01007387 */ /* 0x0043e20000100800 */
[----:B------:R-:W2:Y:S02]  /*2ce90*/  LDL R27, [R1+0x1f1c] ;  /* 0x001f1c00011b7983 */ /* 0x000ea40000100800 */
[----:B------:R-:W2:Y:S01]  /*2cea0*/  LDL R26, [R1+0x1f28] ;  /* 0x001f2800011a7983 */ /* 0x000ea20000100800 */
[----:B-1----:R-:W2:Y:S04]  /*2ceb0*/  LDL R14, [R1+0x1f20] ;  /* 0x001f2000010e7983 */ /* 0x002ea80000100800 */
[----:B----4-:R1:W-:Y:S01]  /*2cec0*/  STL [R1+0x7418], R21 ;  /* 0x0074181501007387 */ /* 0x0103e20000100800 */
[----:B------:R-:W4:Y:S02]  /*2ced0*/  LDL R25, [R1+0x1f24] ;  /* 0x001f240001197983 */ /* 0x000f240000100800 */
[----:B------:R-:W4:Y:S01]  /*2cee0*/  LDL R24, [R1+0x1f2c] ;  /* 0x001f2c0001187983 */ /* 0x000f220000100800 */
[----:B------:R-:W-:Y:S01]  /*2cef0*/  PRMT R19, RZ, 0x7610, R19 ;  /* 0x00007610ff137816 */ /* 0x000fe20000000013 */
[----:B0-----:R-:W-:Y:S01]  /*2cf00*/  @P0 IMAD.MOV.U32 R5, RZ, RZ, R15 ;  /* 0x000000ffff050224 */ /* 0x001fe200078e000f */
[----:B------:R-:W-:-:S02]  /*2cf10*/  PRMT R18, RZ, 0x7610, R18 ;  /* 0x00007610ff127816 */ /* 0x000fc40000000012 */
[----:B------:R-:W-:Y:S02]  /*2cf20*/  ISETP.GT.AND P1, PT, R13, 0x7b, PT ;  /* 0x0000007b0d00780c */ /* 0x000fe40003f24270 */
[----:B------:R-:W-:Y:S01]  /*2cf30*/  PRMT R17, RZ, 0x7610, R17 ;  /* 0x00007610ff117816 */ /* 0x000fe20000000011 */
[----:B---3--:R-:W-:Y:S01]  /*2cf40*/  STL [R1+0x741c], R20 ;  /* 0x00741c1401007387 */ /* 0x008fe20000100800 */
[----:B------:R0:W-:Y:S02]  /*2cf50*/  STL [R1+0x194], R22 ;  /* 0x0001941601007387 */ /* 0x0001e40000100800 */
[----:B------:R-:W3:Y:S02]  /*2cf60*/  LDL R15, [R1+0x1f34] ;  /* 0x001f3400010f7983 */ /* 0x000ee40000100800 */
[----:B-1----:R-:W3:Y:S01]  /*2cf70*/  LDL R21, [R1+0x1f30] ;  /* 0x001f300001157983 */ /* 0x002ee20000100800 */
[----:B0-----:R-:W3:Y:S01]  /*2cf80*/  LDL R22, [R1+0x1f18] ;  /* 0x001f180001167983 */ /* 0x001ee20000100800 */
[----:B--2---:R-:W-:-:S03]  /*2cf90*/  @P0 IMAD.MOV.U32 R4, RZ, RZ, R14 ;  /* 0x000000ffff040224 */ /* 0x004fc600078e000e */
[----:B------:R-:W2:Y:S04]  /*2cfa0*/  LDL R14, [R1+0x1f40] ;  /* 0x001f4000010e7983 */ /* 0x000ea80000100800 */
[----:B------:R0:W2:Y:S02]  /*2cfb0*/  @P0 LDG.E.U16 R19, [R4.64] ;  /* 0x0000000604130981 */ /* 0x0000a4000c1e1500 */
[----:B0-----:R-:W-:Y:S02]  /*2cfc0*/  @P0 IMAD.MOV.U32 R4, RZ, RZ, R26 ;  /* 0x000000ffff040224 */ /* 0x001fe400078e001a */
[----:B------:R-:W-:-:S05]  /*2cfd0*/  @P0 IMAD.MOV.U32 R5, RZ, RZ, R27 ;  /* 0x000000ffff050224 */ /* 0x000fca00078e001b */
[----:B------:R4:W2:Y:S02]  /*2cfe0*/  @P0 LDG.E.U16 R18, [R4.64] ;  /* 0x0000000604120981 */ /* 0x0008a4000c1e1500 */
[----:B----4-:R-:W-:Y:S02]  /*2cff0*/  @P1 IMAD.MOV.U32 R4, RZ, RZ, R24 ;  /* 0x000000ffff041224 */ /* 0x010fe400078e0018 */
[----:B------:R-:W-:-:S05]  /*2d000*/  @P1 IMAD.MOV.U32 R5, RZ, RZ, R25 ;  /* 0x000000ffff051224 */ /* 0x000fca00078e0019 */
[----:B------:R3:W4:Y:S01]  /*2d010*/  @P1 LDG.E.U16 R17, [R4.64] ;  /* 0x0000000604111981 */ /* 0x000722000c1e1500 */
[----:B------:R-:W-:Y:S01]  /*2d020*/  PRMT R16, RZ, 0x7610, R16 ;  /* 0x00007610ff107816 */ /* 0x000fe20000000010 */
[----:B---3--:R-:W-:Y:S02]  /*2d030*/  @P1 IMAD.MOV.U32 R4, RZ, RZ, R15 ;  /* 0x000000ffff041224 */ /* 0x008fe400078e000f */
[----:B------:R-:W-:-:S05]  /*2d040*/  @P1 IMAD.MOV.U32 R5, RZ, RZ, R22 ;  /* 0x000000ffff051224 */ /* 0x000fca00078e0016 */
[----:B------:R0:W3:Y:S04]  /*2d050*/  @P1 LDG.E.U16 R16, [R4.64] ;  /* 0x0000000604101981 */ /* 0x0000e8000c1e1500 */
[----:B--2---:R1:W-:Y:S04]  /*2d060*/  STL [R1+0x7420], R19 ;  /* 0x0074201301007387 */ /* 0x0043e80000100800 */
[----:B------:R3:W-:Y:S01]  /*2d070*/  STL [R1+0x7424], R18 ;  /* 0x0074241201007387 */ /* 0x0007e20000100800 */
[----:B------:R-:W2:Y:S02]  /*2d080*/  LDL R25, [R1+0x1f3c] ;  /* 0x001f3c0001197983 */ /* 0x000ea40000100800 */
[----:B------:R-:W2:Y:S01]  /*2d090*/  LDL R24, [R1+0x1f48] ;  /* 0x001f480001187983 */ /* 0x000ea20000100800 */
[----:B----4-:R-:W-:Y:S01]  /*2d0a0*/  STL [R1+0x73f0], R17 ;  /* 0x0073f01101007387 */ /* 0x010fe20000100800 */
[----:B------:R-:W4:Y:S02]  /*2d0b0*/  LDL R22, [R1+0x1f44] ;  /* 0x001f440001167983 */ /* 0x000f240000100800 */
[----:B------:R-:W4:Y:S01]  /*2d0c0*/  LDL R15, [R1+0x1f4c] ;  /* 0x001f4c00010f7983 */ /* 0x000f220000100800 */
[----:B------:R-:W-:Y:S01]  /*2d0d0*/  PRMT R12, RZ, 0x7610, R12 ;  /* 0x00007610ff0c7816 */ /* 0x000fe2000000000c */
[----:B0-----:R-:W-:-:S02]  /*2d0e0*/  @P1 IMAD.MOV.U32 R4, RZ, RZ, R14 ;  /* 0x000000ffff041224 */ /* 0x001fc400078e000e */
[----:B------:R-:W-:Y:S01]  /*2d0f0*/  @P1 IMAD.MOV.U32 R5, RZ, RZ, R21 ;  /* 0x000000ffff051224 */ /* 0x000fe200078e0015 */
[----:B------:R-:W-:-:S04]  /*2d100*/  PRMT R11, RZ, 0x7610, R11 ;  /* 0x00007610ff0b7816 */ /* 0x000fc8000000000b */
[----:B------:R2:W4:Y:S01]  /*2d110*/  @P1 LDG.E.U16 R12, [R4.64] ;  /* 0x00000006040c1981 */ /* 0x000522000c1e1500 */
[----:B------:R-:W-:Y:S02]  /*2d120*/  ISETP.GT.AND P0, PT, R13, 0x7c, PT ;  /* 0x0000007c0d00780c */ /* 0x000fe40003f04270 */
[----:B------:R-:W-:Y:S01]  /*2d130*/  PRMT R10, RZ, 0x7610, R10 ;  /* 0x00007610ff0a7816 */ /* 0x000fe2000000000a */
[----:B---3--:R0:W-:Y:S01]  /*2d140*/  STL [R1+0x73f4], R16 ;  /* 0x0073f41001007387 */ /* 0x0081e20000100800 */
[----:B------:R-:W3:Y:S02]  /*2d150*/  LDL R21, [R1+0x1f38] ;  /* 0x001f380001157983 */ /* 0x000ee40000100800 */
[----:B------:R-:W3:Y:S02]  /*2d160*/  LDL R14, [R1+0x1f54] ;  /* 0x001f5400010e7983 */ /* 0x000ee40000100800 */
[----:B-1----:R-:W3:Y:S01]  /*2d170*/  LDL R19, [R1+0x1f50] ;  /* 0x001f500001137983 */ /* 0x002ee20000100800 */
[----:B------:R-:W3:Y:S01]  /*2d180*/  LDL R18, [R1+0x1f60] ;  /* 0x001f600001127983 */ /* 0x000ee20000100800 */
[----:B--2---:R-:W-:-:S02]  /*2d190*/  @P1 IMAD.MOV.U32 R5, RZ, RZ, R25 ;  /* 0x000000ffff051224 */ /* 0x004fc400078e0019 */
[----:B------:R-:W-:-:S05]  /*2d1a0*/  @P1 IMAD.MOV.U32 R4, RZ, RZ, R24 ;  /* 0x000000ffff041224 */ /* 0x000fca00078e0018 */
[----:B------:R4:W2:Y:S02]  /*2d1b0*/  @P1 LDG.E.U16 R11, [R4.64] ;  /* 0x00000006040b1981 */ /* 0x0008a4000c1e1500 */
[----:B----4-:R-:W-:Y:S02]  /*2d1c0*/  @P0 IMAD.MOV.U32 R5, RZ, RZ, R22 ;  /* 0x000000ffff050224 */ /* 0x010fe400078e0016 */
[----:B------:R-:W-:-:S05]  /*2d1d0*/  @P0 IMAD.MOV.U32 R4, RZ, RZ, R15 ;  /* 0x000000ffff040224 */ /* 0x000fca00078e000f */
[----:B------:R3:W4:Y:S04]  /*2d1e0*/  @P0 LDG.E.U16 R10, [R4.64] ;  /* 0x00000006040a0981 */ /* 0x000728000c1e1500 */
[----:B------:R1:W-:Y:S01]  /*2d1f0*/  STL [R1+0x73f8], R12 ;  /* 0x0073f80c01007387 */ /* 0x0003e20000100800 */
[----:B------:R-:W-:Y:S01]  /*2d200*/  PRMT R9, RZ, 0x7610, R9 ;  /* 0x00007610ff097816 */ /* 0x000fe20000000009 */
[----:B---3--:R-:W-:Y:S02]  /*2d210*/  @P0 IMAD.MOV.U32 R5, RZ, RZ, R21 ;  /* 0x000000ffff050224 */ /* 0x008fe400078e0015 */
[----:B------:R-:W-:-:S05]  /*2d220*/  @P0 IMAD.MOV.U32 R4, RZ, RZ, R14 ;  /* 0x000000ffff040224 */ /* 0x000fca00078e000e */
[----:B------:R3:W3:Y:S04]  /*2d230*/  @P0 LDG.E.U16 R9, [R4.64] ;  /* 0x0000000604090981 */ /* 0x0006e8000c1e1500 */
[----:B--2---:R-:W-:Y:S01]  /*2d240*/  STL [R1+0x73fc], R11 ;  /* 0x0073fc0b01007387 */ /* 0x004fe20000100800 */
[----:B0-----:R-:W2:Y:S02]  /*2d250*/  LDL R16, [R1+0x1f5c] ;  /* 0x001f5c0001107983 */ /* 0x001ea40000100800 */
[----:B------:R-:W2:Y:S01]  /*2d260*/  LDL R15, [R1+0x1f68] ;  /* 0x001f6800010f7983 */ /* 0x000ea20000100800 */
[----:B----4-:R0:W-:Y:S01]  /*2d270*/  STL [R1+0x73dc], R10 ;  /* 0x0073dc0a01007387 */ /* 0x0101e20000100800 */
[----:B------:R-:W4:Y:S02]  /*2d280*/  LDL R14, [R1+0x1f64] ;  /* 0x001f6400010e7983 */ /* 0x000f240000100800 */
[----:B-1----:R-:W4:Y:S01]  /*2d290*/  LDL R12, [R1+0x1f6c] ;  /* 0x001f6c00010c7983 */ /* 0x002f220000100800 */
[----:B------:R-:W-:Y:S01]  /*2d2a0*/  PRMT R8, RZ, 0x7610, R8 ;  /* 0x00007610ff087816 */ /* 0x000fe20000000008 */
[----:B---3--:R-:W-:-:S02]  /*2d2b0*/  @P0 IMAD.MOV.U32 R4, RZ, RZ, R18 ;  /* 0x000000ffff040224 */ /* 0x008fc400078e0012 */
[----:B------:R-:W-:Y:S01]  /*2d2c0*/  @P0 IMAD.MOV.U32 R5, RZ, RZ, R19 ;  /* 0x000000ffff050224 */ /* 0x000fe200078e0013 */
[----:B------:R-:W-:-:S04]  /*2d2d0*/  PRMT R7, RZ, 0x7610, R7 ;  /* 0x00007610ff077816 */ /* 0x000fc80000000007 */
[----:B------:R2:W3:Y:S01]  /*2d2e0*/  @P0 LDG.E.U16 R8, [R4.64] ;  /* 0x0000000604080981 */ /* 0x0004e2000c1e1500 */
[----:B------:R-:W-:Y:S02]  /*2d2f0*/  ISETP.GT.AND P1, PT, R13, 0x7d, PT ;  /* 0x0000007d0d00780c */ /* 0x000fe40003f24270 */
[----:B------:R-:W-:Y:S01]  /*2d300*/  PRMT R6, RZ, 0x7610, R6 ;  /* 0x00007610ff067816 */ /* 0x000fe20000000006 */
[----:B------:R1:W-:Y:S01]  /*2d310*/  STL [R1+0x73e0], R9 ;  /* 0x0073e00901007387 */ /* 0x0003e20000100800 */
[----:B0-----:R-:W3:Y:S02]  /*2d320*/  LDL R10, [R1+0x1f58] ;  /* 0x001f5800010a7983 */ /* 0x001ee40000100800 */
[----:B------:R-:W3:Y:S02]  /*2d330*/  LDL R19, [R1+0x1f70] ;  /* 0x001f700001137983 */ /* 0x000ee40000100800 */
[----:B------:R-:W3:Y:S01]  /*2d340*/  LDL R18, [R1+0x1f80] ;  /* 0x001f800001127983 */ /* 0x000ee20000100800 */
[----:B-1----:R-:W3:Y:S01]  /*2d350*/  LDL R9, [R1+0x1f74] ;  /* 0x001f740001097983 */ /* 0x002ee20000100800 */
[----:B--2---:R-:W-:-:S02]  /*2d360*/  @P0 IMAD.MOV.U32 R5, RZ, RZ, R16 ;  /* 0x000000ffff050224 */ /* 0x004fc400078e0010 */
[----:B------:R-:W-:-:S05]  /*2d370*/  @P0 IMAD.MOV.U32 R4, RZ, RZ, R15 ;  /* 0x000000ffff040224 */ /* 0x000fca00078e000f */
[----:B------:R4:W2:Y:S02]  /*2d380*/  @P0 LDG.E.U16 R7, [R4.64] ;  /* 0x0000000604070981 */ /* 0x0008a4000c1e1500 */
[----:B----4-:R-:W-:Y:S02]  /*2d390*/  @P1 IMAD.MOV.U32 R5, RZ, RZ, R14 ;  /* 0x000000ffff051224 */ /* 0x010fe400078e000e */
[----:B------:R-:W-:-:S05]  /*2d3a0*/  @P1 IMAD.MOV.U32 R4, RZ, RZ, R12 ;  /* 0x000000ffff041224 */ /* 0x000fca00078e000c */
[----:B------:R0:W4:Y:S04]  /*2d3b0*/  @P1 LDG.E.U16 R6, [R4.64] ;  /* 0x0000000604061981 */ /* 0x000128000c1e1500 */
[----:B---3--:R-:W-:Y:S01]  /*2d3c0*/  STL [R1+0x73e4], R8 ;  /* 0x0073e40801007387 */ /* 0x008fe20000100800 */
[----:B0-----:R-:W-:Y:S01]  /*2d3d0*/  PRMT R5, RZ, 0x7610, R5 ;  /* 0x00007610ff057816 */ /* 0x001fe20000000005 */
[----:B------:R-:W-:Y:S01]  /*2d3e0*/  @P1 IMAD.MOV.U32 R15, RZ, RZ, R10 ;  /* 0x000000ffff0f1224 */ /* 0x000fe200078e000a */
[----:B------:R-:W-:Y:S01]  /*2d3f0*/  PRMT R4, RZ, 0x7610, R4 ;  /* 0x00007610ff047816 */ /* 0x000fe20000000004 */
[----:B------:R-:W-:-:S05]  /*2d400*/  @P1 IMAD.MOV.U32 R14, RZ, RZ, R9 ;  /* 0x000000ffff0e1224 */ /* 0x000fca00078e0009 */
[----:B------:R0:W3:Y:S02]  /*2d410*/  @P1 LDG.E.U16 R5, [R14.64] ;  /* 0x000000060e051981 */ /* 0x0000e4000c1e1500 */
[----:B0-----:R-:W-:Y:S02]  /*2d420*/  @P1 IMAD.MOV.U32 R14, RZ, RZ, R18 ;  /* 0x000000ffff0e1224 */ /* 0x001fe400078e0012 */
[----:B------:R-:W-:-:S05]  /*2d430*/  @P1 IMAD.MOV.U32 R15, RZ, RZ, R19 ;  /* 0x000000ffff0f1224 */ /* 0x000fca00078e0013 */
[----:B------:R-:W3:Y:S04]  /*2d440*/  @P1 LDG.E.U16 R4, [R14.64] ;  /* 0x000000060e041981 */ /* 0x000ee8000c1e1500 */
[----:B--2---:R0:W-:Y:S01]  /*2d450*/  STL [R1+0x73e8], R7 ;  /* 0x0073e80701007387 */ /* 0x0041e20000100800 */
[----:B------:R-:W2:Y:S02]  /*2d460*/  LDL R16, [R1+0x1f7c] ;  /* 0x001f7c0001107983 */ /* 0x000ea40000100800 */
[----:B------:R-:W2:Y:S01]  /*2d470*/  LDL R12, [R1+0x1f88] ;  /* 0x001f8800010c7983 */ /* 0x000ea20000100800 */
[----:B----4-:R1:W-:Y:S01]  /*2d480*/  STL [R1+0x73b0], R6 ;  /* 0x0073b00601007387 */ /* 0x0103e20000100800 */
[----:B------:R-:W4:Y:S02]  /*2d490*/  LDL R10, [R1+0x1f84] ;  /* 0x001f8400010a7983 */ /* 0x000f240000100800 */
[----:B------:R-:W4:Y:S01]  /*2d4a0*/  LDL R9, [R1+0x1f8c] ;  /* 0x001f8c0001097983 */ /* 0x000f220000100800 */
[----:B------:R-:W-:-:S02]  /*2d4b0*/  PRMT R3, RZ, 0x7610, R3 ;  /* 0x00007610ff037816 */ /* 0x000fc40000000003 */
[----:B------:R-:W-:Y:S01]  /*2d4c0*/  ISETP.GT.AND P0, PT, R13, 0x7e, PT ;  /* 0x0000007e0d00780c */ /* 0x000fe20003f04270 */
[----:B---3--:R-:W-:Y:S01]  /*2d4d0*/  STL [R1+0x73b4], R5 ;  /* 0x0073b40501007387 */ /* 0x008fe20000100800 */
[----:B0-----:R-:W3:Y:S02]  /*2d4e0*/  LDL R7, [R1+0x1f78] ;  /* 0x001f780001077983 */ /* 0x001ee40000100800 */
[----:B-1----:R-:W3:Y:S01]  /*2d4f0*/  LDL R6, [R1+0x1f94] ;  /* 0x001f940001067983 */ /* 0x002ee20000100800 */
[----:B------:R0:W-:Y:S01]  /*2d500*/  STL [R1+0x73b8], R4 ;  /* 0x0073b80401007387 */ /* 0x0001e20000100800 */
[----:B------:R-:W3:Y:S02]  /*2d510*/  LDL R22, [R1+0x1f90] ;  /* 0x001f900001167983 */ /* 0x000ee40000100800 */
[----:B------:R-:W3:Y:S01]  /*2d520*/  LDL R21, [R1+0x1fa0] ;  /* 0x001fa00001157983 */ /* 0x000ee20000100800 */
[----:B0-----:R-:W-:Y:S01]  /*2d530*/  PRMT R4, RZ, 0x7610, R4 ;  /* 0x00007610ff047816 */ /* 0x001fe20000000004 */
[----:B--2---:R-:W-:-:S02]  /*2d540*/  @P1 IMAD.MOV.U32 R15, RZ, RZ, R16 ;  /* 0x000000ffff0f1224 */ /* 0x004fc400078e0010 */
[----:B------:R-:W-:-:S05]  /*2d550*/  @P1 IMAD.MOV.U32 R14, RZ, RZ, R12 ;  /* 0x000000ffff0e1224 */ /* 0x000fca00078e000c */
[----:B------:R4:W2:Y:S02]  /*2d560*/  @P1 LDG.E.U16 R3, [R14.64] ;  /* 0x000000060e031981 */ /* 0x0008a4000c1e1500 */
[----:B----4-:R-:W-:Y:S02]  /*2d570*/  @P0 IMAD.MOV.U32 R15, RZ, RZ, R10 ;  /* 0x000000ffff0f0224 */ /* 0x010fe400078e000a */
[----:B------:R-:W-:-:S05]  /*2d580*/  @P0 IMAD.MOV.U32 R14, RZ, RZ, R9 ;  /* 0x000000ffff0e0224 */ /* 0x000fca00078e0009 */
[----:B------:R3:W4:Y:S02]  /*2d590*/  @P0 LDG.E.U16 R4, [R14.64] ;  /* 0x000000060e040981 */ /* 0x000724000c1e1500 */
[----:B---3--:R-:W-:Y:S02]  /*2d5a0*/  @P0 IMAD.MOV.U32 R15, RZ, RZ, R7 ;  /* 0x000000ffff0f0224 */ /* 0x008fe400078e0007 */
[----:B------:R-:W-:Y:S01]  /*2d5b0*/  @P0 IMAD.MOV.U32 R14, RZ, RZ, R6 ;  /* 0x000000ffff0e0224 */ /* 0x000fe200078e0006 */
[----:B--2---:R0:W-:Y:S01]  /*2d5c0*/  STL [R1+0x73bc], R3 ;  /* 0x0073bc0301007387 */ /* 0x0041e20000100800 */
[----:B------:R-:W2:Y:S02]  /*2d5d0*/  LDL R19, [R1+0x1f9c] ;  /* 0x001f9c0001137983 */ /* 0x000ea40000100800 */
[----:B------:R-:W3:Y:S02]  /*2d5e0*/  LDL R18, [R1+0x1fa8] ;  /* 0x001fa80001127983 */ /* 0x000ee40000100800 */
[----:B------:R-:W3:Y:S01]  /*2d5f0*/  LDL R16, [R1+0x1fa4] ;  /* 0x001fa40001107983 */ /* 0x000ee20000100800 */
[----:B------:R-:W3:Y:S04]  /*2d600*/  LDL R12, [R1+0x1fac] ;  /* 0x001fac00010c7983 */ /* 0x000ee80000100800 */
[----:B------:R-:W3:Y:S04]  /*2d610*/  LDL R10, [R1+0x1f98] ;  /* 0x001f9800010a7983 */ /* 0x000ee80000100800 */
[----:B------:R-:W3:Y:S04]  /*2d620*/  LDL R9, [R1+0x1fb4] ;  /* 0x001fb40001097983 */ /* 0x000ee80000100800 */
[----:B------:R-:W3:Y:S04]  /*2d630*/  LDL R7, [R1+0x1fb0] ;  /* 0x001fb00001077983 */ /* 0x000ee80000100800 */
[----:B------:R-:W3:Y:S04]  /*2d640*/  LDL R6, [R1+0x1fc0] ;  /* 0x001fc00001067983 */ /* 0x000ee80000100800 */
[----:B----4-:R1:W-:Y:S01]  /*2d650*/  STL [R1+0x150], R4 ;  /* 0x0001500401007387 */ /* 0x0103e20000100800 */
[----:B0-----:R-:W4:Y:S01]  /*2d660*/  LDL R3, [R1+0x1fc4] ;  /* 0x001fc40001037983 */ /* 0x001f220000100800 */
[----:B------:R-:W-:-:S02]  /*2d670*/  PRMT R23, RZ, 0x7610, R23 ;  /* 0x00007610ff177816 */ /* 0x000fc40000000017 */
[----:B------:R-:W-:Y:S02]  /*2d680*/  PRMT R20, RZ, 0x7610, R20 ;  /* 0x00007610ff147816 */ /* 0x000fe40000000014 */
[----:B------:R-:W-:Y:S02]  /*2d690*/  ISETP.GT.AND P1, PT, R13, 0x7f, PT ;  /* 0x0000007f0d00780c */ /* 0x000fe40003f24270 */
[----:B------:R0:W4:Y:S01]  /*2d6a0*/  @P0 LDG.E.U16 R23, [R14.64] ;  /* 0x000000060e170981 */ /* 0x000122000c1e1500 */
[----:B------:R-:W-:Y:S02]  /*2d6b0*/  PRMT R17, RZ, 0x7610, R17 ;  /* 0x00007610ff117816 */ /* 0x000fe40000000011 */
[----:B------:R-:W-:Y:S02]  /*2d6c0*/  PRMT R11, RZ, 0x7610, R11 ;  /* 0x00007610ff0b7816 */ /* 0x000fe4000000000b */
[----:B------:R-:W-:Y:S01]  /*2d6d0*/  PRMT R8, RZ, 0x7610, R8 ;  /* 0x00007610ff087816 */ /* 0x000fe20000000008 */
[----:B-1----:R-:W4:Y:S01]  /*2d6e0*/  LDL R4, [R1+0x1fbc] ;  /* 0x001fbc0001047983 */ /* 0x002f220000100800 */
[----:B0-----:R-:W-:-:S02]  /*2d6f0*/  @P0 IMAD.MOV.U32 R14, RZ, RZ, R21 ;  /* 0x000000ffff0e0224 */ /* 0x001fc400078e0015 */
[----:B------:R-:W-:-:S05]  /*2d700*/  @P0 IMAD.MOV.U32 R15, RZ, RZ, R22 ;  /* 0x000000ffff0f0224 */ /* 0x000fca00078e0016 */
[----:B------:R2:W4:Y:S01]  /*2d710*/  @P0 LDG.E.U16 R20, [R14.64] ;  /* 0x000000060e140981 */ /* 0x000522000c1e1500 */
[----:B------:R-:W-:Y:S01]  /*2d720*/  PRMT R5, RZ, 0x7610, R5 ;  /* 0x00007610ff057816 */ /* 0x000fe20000000005 */
[----:B--2---:R-:W-:Y:S02]  /*2d730*/  @P0 IMAD.MOV.U32 R15, RZ, RZ, R19 ;  /* 0x000000ffff0f0224 */ /* 0x004fe400078e0013 */
[----:B---3--:R-:W-:-:S05]  /*2d740*/  @P0 IMAD.MOV.U32 R14, RZ, RZ, R18 ;  /* 0x000000ffff0e0224 */ /* 0x008fca00078e0012 */
[----:B------:R0:W2:Y:S02]  /*2d750*/  @P0 LDG.E.U16 R17, [R14.64] ;  /* 0x000000060e110981 */ /* 0x0000a4000c1e1500 */
[----:B0-----:R-:W-:Y:S02]  /*2d760*/  @P1 IMAD.MOV.U32 R14, RZ, RZ, R12 ;  /* 0x000000ffff0e1224 */ /* 0x001fe400078e000c */
[----:B------:R-:W-:-:S05]  /*2d770*/  @P1 IMAD.MOV.U32 R15, RZ, RZ, R16 ;  /* 0x000000ffff0f1224 */ /* 0x000fca00078e0010 */
[----:B------:R0:W3:Y:S02]  /*2d780*/  @P1 LDG.E.U16 R11, [R14.64] ;  /* 0x000000060e0b1981 */ /* 0x0000e4000c1e1500 */
[----:B0-----:R-:W-:Y:S02]  /*2d790*/  @P1 IMAD.MOV.U32 R14, RZ, RZ, R9 ;  /* 0x000000ffff0e1224 */ /* 0x001fe400078e0009 */
[----:B------:R-:W-:-:S05]  /*2d7a0*/  @P1 IMAD.MOV.U32 R15, RZ, RZ, R10 ;  /* 0x000000ffff0f1224 */ /* 0x000fca00078e000a */
[----:B------:R0:W2:Y:S02]  /*2d7b0*/  @P1 LDG.E.U16 R8, [R14.64] ;  /* 0x000000060e081981 */ /* 0x0000a4000c1e1500 */
[----:B0-----:R-:W-:Y:S02]  /*2d7c0*/  @P1 IMAD.MOV.U32 R14, RZ, RZ, R6 ;  /* 0x000000ffff0e1224 */ /* 0x001fe400078e0006 */
[----:B------:R-:W-:-:S05]  /*2d7d0*/  @P1 IMAD.MOV.U32 R15, RZ, RZ, R7 ;  /* 0x000000ffff0f1224 */ /* 0x000fca00078e0007 */
[----:B------:R4:W2:Y:S02]  /*2d7e0*/  @P1 LDG.E.U16 R5, [R14.64] ;  /* 0x000000060e051981 */ /* 0x0008a4000c1e1500 */
[----:B----4-:R-:W-:Y:S02]  /*2d7f0*/  @P1 IMAD.MOV.U32 R14, RZ, RZ, R3 ;  /* 0x000000ffff0e1224 */ /* 0x010fe400078e0003 */
[----:B------:R-:W4:Y:S01]  /*2d800*/  LDL.LU R3, [R1+0x78c] ;  /* 0x00078c0001037983 */ /* 0x000f220000300800 */
[----:B------:R-:W-:Y:S01]  /*2d810*/  PRMT R0, RZ, 0x7610, R0 ;  /* 0x00007610ff007816 */ /* 0x000fe20000000000 */
[----:B------:R-:W-:-:S05]  /*2d820*/  @P1 IMAD.MOV.U32 R15, RZ, RZ, R4 ;  /* 0x000000ffff0f1224 */ /* 0x000fca00078e0004 */
[----:B------:R-:W2:Y:S04]  /*2d830*/  @P1 LDG.E.U16 R0, [R14.64] ;  /* 0x000000060e001981 */ /* 0x000ea8000c1e1500 */
[----:B------:R-:W0:Y:S01]  /*2d840*/  S2R R2, SR_TID.X ;  /* 0x0000000000027919 */ /* 0x000e220000002100 */
[----:B------:R-:W-:Y:S06]  /*2d850*/  BAR.SYNC.DEFER_BLOCKING 0x0 ;  /* 0x0000000000007b1d */ /* 0x000fec0000010000 */
[----:B----4-:R1:W-:Y:S04]  /*2d860*/  STL [R1+0x7470], R3 ;  /* 0x0074700301007387 */ /* 0x0103e80000100800 */
[----:B-1----:R-:W4:Y:S01]  /*2d870*/  LDL.LU R3, [R1+0x81c] ;  /* 0x00081c0001037983 */ /* 0x002f220000300800 */
[----:B------:R-:W4:Y:S02]  /*2d880*/  LDL.LU R4, [R1+0x788] ;  /* 0x0007880001047983 */ /* 0x000f240000300800 */
[----:B--2---:R1:W-:Y:S02]  /*2d890*/  STL [R1+0x124], R5 ;  /* 0x0001240501007387 */ /* 0x0043e40000100800 */
[----:B-1----:R-:W2:Y:S01]  /*2d8a0*/  LDL.LU R5, [R1+0x784] ;  /* 0x0007840001057983 */ /* 0x002ea20000300800 */
[----:B------:R-:W2:Y:S02]  /*2d8b0*/  LDL.LU R6, [R1+0x700] ;  /* 0x0007000001067983 */ /* 0x000ea40000300800 */
[----:B------:R-:W2:Y:S02]  /*2d8c0*/  LDL.LU R7, [R1+0x6fc] ;  /* 0x0006fc0001077983 */ /* 0x000ea40000300800 */
[----:B------:R1:W-:Y:S02]  /*2d8d0*/  STL [R1+0x128], R8 ;  /* 0x0001280801007387 */ /* 0x0003e40000100800 */
[----:B-1----:R-:W2:Y:S01]  /*2d8e0*/  LDL.LU R8, [R1+0x6f8] ;  /* 0x0006f80001087983 */ /* 0x002ea20000300800 */
[----:B------:R-:W2:Y:S02]  /*2d8f0*/  LDL.LU R9, [R1+0x6f4] ;  /* 0x0006f40001097983 */ /* 0x000ea40000300800 */
[----:B------:R-:W2:Y:S02]  /*2d900*/  LDL.LU R10, [R1+0x670] ;  /* 0x00067000010a7983 */ /* 0x000ea40000300800 */
[----:B------:R-:W-:Y:S01]  /*2d910*/  STL [R1+0x148], R23 ;  /* 0x0001481701007387 */ /* 0x000fe20000100800 */
[----:B---3--:R1:W-:Y:S04]  /*2d920*/  STL [R1+0x130], R11 ;  /* 0x0001300b01007387 */ /* 0x0083e80000100800 */
[----:B-1----:R-:W3:Y:S01]  /*2d930*/  LDL.LU R11, [R1+0x66c] ;  /* 0x00066c00010b7983 */ /* 0x002ee20000300800 */
[----:B------:R-:W2:Y:S02]  /*2d940*/  LDL.LU R12, [R1+0x668] ;  /* 0x00066800010c7983 */ /* 0x000ea40000300800 */
[----:B------:R-:W-:Y:S02]  /*2d950*/  STL [R1+0x140], R20 ;  /* 0x0001401401007387 */ /* 0x000fe40000100800 */
[----:B------:R-:W2:Y:S01]  /*2d960*/  LDL.LU R16, [R1+0x664] ;  /* 0x0006640001107983 */ /* 0x000ea20000300800 */
[----:B------:R1:W-:Y:S04]  /*2d970*/  STL [R1+0x138], R17 ;  /* 0x0001381101007387 */ /* 0x0003e80000100800 */
[----:B-1----:R-:W2:Y:S01]  /*2d980*/  LDL.LU R17, [R1+0x5e0] ;  /* 0x0005e00001117983 */ /* 0x002ea20000300800 */
[----:B------:R-:W2:Y:S02]  /*2d990*/  LDL.LU R18, [R1+0x5dc] ;  /* 0x0005dc0001127983 */ /* 0x000ea40000300800 */
[----:B------:R-:W2:Y:S02]  /*2d9a0*/  LDL.LU R19, [R1+0x5d8] ;  /* 0x0005d80001137983 */ /* 0x000ea40000300800 */
[----:B------:R-:W2:Y:S01]  /*2d9b0*/  LDL.LU R20, [R1+0x5d4] ;  /* 0x0005d40001147983 */ /* 0x000ea20000300800 */
[----:B------:R-:W2:Y:S01]  /*2d9c0*/  LDL.LU R21, [R1+0x49c] ;  /* 0x00049c0001157983 */ /* 0x000ea20000300800 */
[----:B------:R-:W2:Y:S02]  /*2d9d0*/  LDL.LU R22, [R1+0x498] ;  /* 0x0004980001167983 */ /* 0x000ea40000300800 */
[----:B------:R-:W2:Y:S02]  /*2d9e0*/  LDL.LU R23, [R1+0x494] ;  /* 0x0004940001177983 */ /* 0x000ea40000300800 */
[----:B------:R-:W2:Y:S01]  /*2d9f0*/  LDL.LU R24, [R1+0x490] ;  /* 0x0004900001187983 */ /* 0x000ea20000300800 */
[----:B------:R-:W2:Y:S01]  /*2da00*/  LDL.LU R25, [R1+0x41c] ;  /* 0x00041c0001197983 */ /* 0x000ea20000300800 */
[----:B------:R-:W2:Y:S02]  /*2da10*/  LDL.LU R26, [R1+0x418] ;  /* 0x00041800011a7983 */ /* 0x000ea40000300800 */
[----:B------:R-:W3:Y:S02]  /*2da20*/  LDL.LU R27, [R1+0x414] ;  /* 0x00041400011b7983 */ /* 0x000ee40000300800 */
[----:B------:R-:W3:Y:S01]  /*2da30*/  LDL.LU R28, [R1+0x410] ;  /* 0x00041000011c7983 */ /* 0x000ee20000300800 */
[----:B------:R-:W3:Y:S01]  /*2da40*/  LDL.LU R29, [R1+0x39c] ;  /* 0x00039c00011d7983 */ /* 0x000ee20000300800 */
[----:B------:R-:W-:Y:S02]  /*2da50*/  STL [R1+0x72b0], R14 ;  /* 0x0072b00e01007387 */ /* 0x000fe40000100800 */
[----:B------:R-:W-:Y:S02]  /*2da60*/  STL [R1+0x72b8], R14 ;  /* 0x0072b80e01007387 */ /* 0x000fe40000100800 */
[----:B------:R-:W-:Y:S01]  /*2da70*/  STL [R1+0x72c0], R14 ;  /* 0x0072c00e01007387 */ /* 0x000fe20000100800 */
[----:B------:R-:W-:Y:S01]  /*2da80*/  STL [R1+0x72c8], R14 ;  /* 0x0072c80e01007387 */ /* 0x000fe20000100800 */
[----:B------:R-:W-:Y:S02]  /*2da90*/  STL [R1+0x72d0], R14 ;  /* 0x0072d00e01007387 */ /* 0x000fe40000100800 */
[----:B------:R1:W-:Y:S02]  /*2daa0*/  STL [R1+0x120], R0 ;  /* 0x0001200001007387 */ /* 0x0003e40000100800 */
[----:B------:R-:W-:Y:S01]  /*2dab0*/  STL [R1+0x72d8], R14 ;  /* 0x0072d80e01007387 */ /* 0x000fe20000100800 */
[----:B------:R-:W-:Y:S04]  /*2dac0*/  STL [R1+0x72e0], R14 ;  /* 0x0072e00e01007387 */ /* 0x000fe80000100800 */
[----:B-1----:R-:W1:Y:S01]  /*2dad0*/  S2R R0, SR_TID.X ;  /* 0x0000000000007919 */ /* 0x002e620000002100 */
[----:B------:R-:W-:Y:S02]  /*2dae0*/  STL [R1+0x72e8], R14 ;  /* 0x0072e80e01007387 */ /* 0x000fe40000100800 */
[----:B------:R-:W-:Y:S02]  /*2daf0*/  STL [R1+0x72f0], R14 ;  /* 0x0072f00e01007387 */ /* 0x000fe40000100800 */
[----:B------:R-:W-:Y:S01]  /*2db00*/  STL [R1+0x72f8], R14 ;  /* 0x0072f80e01007387 */ /* 0x000fe20000100800 */
[----:B------:R-:W-:Y:S01]  /*2db10*/  STL [R1+0x7304], R14 ;  /* 0x0073040e01007387 */ /* 0x000fe20000100800 */
        /* <DEDUP_REMOVED lines=11> */
[----:B0-----:R-:W-:Y:S01]  /*2dbd0*/  LOP3.LUT R2, R2, 0x7f, RZ, 0xc0, !PT ;  /* 0x0000007f02027812 */ /* 0x001fe200078ec0ff */
[----:B------:R0:W-:Y:S04]  /*2dbe0*/  STL [R1+0x7370], R14 ;  /* 0x0073700e01007387 */ /* 0x0001e80000100800 */
[----:B-1----:R1:W-:Y:S01]  /*2dbf0*/  STL [R1+0x7400], R0 ;  /* 0x0074000001007387 */ /* 0x0023e20000100800 */
[----:B0-----:R-:W-:Y:S01]  /*2dc00*/  LOP3.LUT R14, R0, 0x7f, RZ, 0xc0, !PT ;  /* 0x0000007f000e7812 */ /* 0x001fe200078ec0ff */
[----:B------:R-:W-:-:S02]  /*2dc10*/  IMAD.SHL.U32 R2, R2, 0x2, RZ ;  /* 0x0000000202027824 */ /* 0x000fc400078e00ff */
[----:B-1----:R-:W3:Y:S01]  /*2dc20*/  LDL.LU R0, [R1+0x790] ;  /* 0x0007900001007983 */ /* 0x002ee20000300800 */
[----:B------:R-:W-:Y:S02]  /*2dc30*/  STL [R1+0x72a8], R15 ;  /* 0x0072a80f01007387 */ /* 0x000fe40000100800 */
[----:B------:R-:W-:Y:S02]  /*2dc40*/  STL [R1+0x7368], R15 ;  /* 0x0073680f01007387 */ /* 0x000fe40000100800 */
[----:B------:R0:W-:Y:S01]  /*2dc50*/  STL [R1+0x7378], R15 ;  /* 0x0073780f01007387 */ /* 0x0001e20000100800 */
[----:B------:R-:W-:Y:S01]  /*2dc60*/  ISETP.GE.AND P0, PT, R14, R13, PT ;  /* 0x0000000d0e00720c */ /* 0x000fe20003f06270 */
[----:B0-----:R-:W3:Y:S01]  /*2dc70*/  LDL.LU R15, [R1+0x810] ;  /* 0x00081000010f7983 */ /* 0x001ee20000300800 */
[----:B------:R0:W-:Y:S03]  /*2dc80*/  STL [R1+0x73ec], R14 ;  /* 0x0073ec0e01007387 */ /* 0x0001e60000100800 */
[----:B0-----:R-:W3:Y:S01]  /*2dc90*/  LDL.LU R14, [R1+0x814] ;  /* 0x00081400010e7983 */ /* 0x001ee20000300800 */
[----:B------:R0:W-:Y:S03]  /*2dca0*/  STL [R1+0x737c], R13 ;  /* 0x00737c0d01007387 */ /* 0x0001e60000100800 */
[----:B0-----:R-:W3:Y:S04]  /*2dcb0*/  LDL.LU R13, [R1+0x818] ;  /* 0x00081800010d7983 */ /* 0x001ee80000300800 */
[----:B----4-:R0:W-:Y:S04]  /*2dcc0*/  STS.U16 [R2], R3 ;  /* 0x0000000302007388 */ /* 0x0101e80000000400 */
[----:B0-----:R-:W4:Y:S04]  /*2dcd0*/  LDL.LU R3, [R1+0x7470] ;  /* 0x0074700001037983 */ /* 0x001f280000300800 */
[----:B--2---:R0:W-:Y:S04]  /*2dce0*/  STS.U16 [R2+0xc100], R26 ;  /* 0x00c1001a02007388 */ /* 0x0041e80000000400 */
[----:B0-----:R-:W2:Y:S04]  /*2dcf0*/  LDL.LU R26, [R1+0x31c] ;  /* 0x00031c00011a7983 */ /* 0x001ea80000300800 */
[----:B--2---:R0:W-:Y:S04]  /*2dd00*/  STL [R1+0x7464], R26 ;  /* 0x0074641a01007387 */ /* 0x0041e80000100800 */
[----:B0-----:R-:W2:Y:S04]  /*2dd10*/  LDL.LU R26, [R1+0x390] ;  /* 0x00039000011a7983 */ /* 0x001ea80000300800 */
[----:B--2---:R0:W-:Y:S04]  /*2dd20*/  STL [R1+0x7468], R26 ;  /* 0x0074681a01007387 */ /* 0x0041e80000100800 */
[----:B0-----:R-:W2:Y:S04]  /*2dd30*/  LDL.LU R26, [R1+0x394] ;  /* 0x00039400011a7983 */ /* 0x001ea80000300800 */
[----:B---3--:R-:W-:Y:S04]  /*2dd40*/  STS.U16 [R2+0xc200], R27 ;  /* 0x00c2001b02007388 */ /* 0x008fe80000000400 */
[----:B------:R-:W-:Y:S04]  /*2dd50*/  STS.U16 [R2+0xc300], R28 ;  /* 0x00c3001c02007388 */ /* 0x000fe80000000400 */
[----:B------:R-:W-:Y:S04]  /*2dd60*/  STS.U16 [R2+0xe000], R29 ;  /* 0x00e0001d02007388 */ /* 0x000fe80000000400 */
[----:B------:R-:W-:Y:S04]  /*2dd70*/  STS.U16 [R2+0x100], R13 ;  /* 0x0001000d02007388 */ /* 0x000fe80000000400 */
[----:B------:R-:W-:Y:S04]  /*2dd80*/  STS.U16 [R2+0x200], R14 ;  /* 0x0002000e02007388 */ /* 0x000fe80000000400 */
[----:B------:R-:W-:Y:S04]  /*2dd90*/  STS.U16 [R2+0x300], R15 ;  /* 0x0003000f02007388 */ /* 0x000fe80000000400 */
[----:B------:R-:W-:Y:S04]  /*2dda0*/  STS.U16 [R2+0x2000], R0 ;  /* 0x0020000002007388 */ /* 0x000fe80000000400 */
[----:B----4-:R-:W-:Y:S04]  /*2ddb0*/  STS.U16 [R2+0x2100], R3 ;  /* 0x0021000302007388 */ /* 0x010fe80000000400 */
[----:B------:R-:W-:Y:S04]  /*2ddc0*/  STS.U16 [R2+0x2200], R4 ;  /* 0x0022000402007388 */ /* 0x000fe80000000400 */
[----:B------:R-:W-:Y:S04]  /*2ddd0*/  STS.U16 [R2+0x2300], R5 ;  /* 0x0023000502007388 */ /* 0x000fe80000000400 */
[----:B------:R-:W-:Y:S04]  /*2dde0*/  STS.U16 [R2+0x4000], R6 ;  /* 0x0040000602007388 */ /* 0x000fe80000000400 */
[----:B------:R-:W-:Y:S04]  /*2ddf0*/  STS.U16 [R2+0x4100], R7 ;  /* 0x0041000702007388 */ /* 0x000fe80000000400 */
[----:B------:R-:W-:Y:S04]  /*2de00*/  STS.U16 [R2+0x4200], R8 ;  /* 0x0042000802007388 */ /* 0x000fe80000000400 */
[----:B--2---:R0:W-:Y:S04]  /*2de10*/  STL [R1+0x746c], R26 ;  /* 0x00746c1a01007387 */ /* 0x0041e80000100800 */
[----:B0-----:R-:W2:Y:S01]  /*2de20*/  LDL.LU R26, [R1+0x398] ;  /* 0x00039800011a7983 */ /* 0x001ea20000300800 */
[----:B------:R-:W3:Y:S02]  /*2de30*/  LDL.LU R27, [R1+0x318] ;  /* 0x00031800011b7983 */ /* 0x000ee40000300800 */
[----:B------:R-:W4:Y:S02]  /*2de40*/  LDL.LU R28, [R1+0x314] ;  /* 0x00031400011c7983 */ /* 0x000f240000300800 */
[----:B------:R-:W3:Y:S01]  /*2de50*/  LDL.LU R29, [R1+0x310] ;  /* 0x00031000011d7983 */ /* 0x000ee20000300800 */
[----:B------:R-:W3:Y:S01]  /*2de60*/  LDL.LU R13, [R1+0x29c] ;  /* 0x00029c00010d7983 */ /* 0x000ee20000300800 */
[----:B------:R-:W3:Y:S02]  /*2de70*/  LDL.LU R14, [R1+0x298] ;  /* 0x00029800010e7983 */ /* 0x000ee40000300800 */
[----:B------:R-:W3:Y:S02]  /*2de80*/  LDL.LU R15, [R1+0x294] ;  /* 0x00029400010f7983 */ /* 0x000ee40000300800 */
[----:B------:R-:W3:Y:S01]  /*2de90*/  LDL.LU R0, [R1+0x290] ;  /* 0x0002900001007983 */ /* 0x000ee20000300800 */
[----:B------:R-:W3:Y:S01]  /*2dea0*/  LDL.LU R3, [R1+0x21c] ;  /* 0x00021c0001037983 */ /* 0x000ee20000300800 */
[----:B------:R-:W3:Y:S02]  /*2deb0*/  LDL.LU R4, [R1+0x218] ;  /* 0x0002180001047983 */ /* 0x000ee40000300800 */
[----:B------:R-:W3:Y:S02]  /*2dec0*/  LDL.LU R5, [R1+0x214] ;  /* 0x0002140001057983 */ /* 0x000ee40000300800 */
[----:B------:R-:W3:Y:S01]  /*2ded0*/  LDL.LU R6, [R1+0x210] ;  /* 0x0002100001067983 */ /* 0x000ee20000300800 */
[----:B------:R-:W3:Y:S04]  /*2dee0*/  LDL.LU R7, [R1+0x1a4] ;  /* 0x0001a40001077983 */ /* 0x000ee80000300800 */
[----:B------:R0:W-:Y:S01]  /*2def0*/  STS.U16 [R2+0x4300], R9 ;  /* 0x0043000902007388 */ /* 0x0001e20000000400 */
[----:B------:R-:W3:Y:S03]  /*2df00*/  LDL.LU R8, [R1+0x1a0] ;  /* 0x0001a00001087983 */ /* 0x000ee60000300800 */
[----:B------:R1:W-:Y:S04]  /*2df10*/  STS.U16 [R2+0x6000], R10 ;  /* 0x0060000a02007388 */ /* 0x0003e80000000400 */
[----:B------:R1:W-:Y:S04]  /*2df20*/  STS.U16 [R2+0x6100], R11 ;  /* 0x0061000b02007388 */ /* 0x0003e80000000400 */
[----:B------:R1:W-:Y:S04]  /*2df30*/  STS.U16 [R2+0x6200], R12 ;  /* 0x0062000c02007388 */ /* 0x0003e80000000400 */
[----:B------:R1:W-:Y:S04]  /*2df40*/  STS.U16 [R2+0x6300], R16 ;  /* 0x0063001002007388 */ /* 0x0003e80000000400 */
[----:B------:R1:W-:Y:S04]  /*2df50*/  STS.U16 [R2+0x8000], R17 ;  /* 0x0080001102007388 */ /* 0x0003e80000000400 */
[----:B0-----:R-:W3:Y:S01]  /*2df60*/  LDL.LU R9, [R1+0x198] ;  /* 0x0001980001097983 */ /* 0x001ee20000300800 */
[----:B-1----:R-:W3:Y:S02]  /*2df70*/  LDL.LU R10, [R1+0x190] ;  /* 0x00019000010a7983 */ /* 0x002ee40000300800 */
[----:B------:R-:W3:Y:S01]  /*2df80*/  LDL.LU R11, [R1+0x11c] ;  /* 0x00011c00010b7983 */ /* 0x000ee20000300800 */
[----:B------:R-:W3:Y:S01]  /*2df90*/  LDL.LU R12, [R1+0x118] ;  /* 0x00011800010c7983 */ /* 0x000ee20000300800 */
[----:B------:R-:W3:Y:S03]  /*2dfa0*/  LDL.LU R16, [R1+0x114] ;  /* 0x0001140001107983 */ /* 0x000ee60000300800 */
        /* <DEDUP_REMOVED lines=15> */
[----:B0-----:R-:W3:Y:S01]  /*2e0a0*/  LDL.LU R24, [R1+0x54] ;  /* 0x0000540001187983 */ /* 0x001ee20000300800 */
[----:B-1----:R-:W3:Y:S03]  /*2e0b0*/  LDL.LU R25, [R1+0x50] ;  /* 0x0000500001197983 */ /* 0x002ee60000300800 */
[----:B--2---:R0:W-:Y:S04]  /*2e0c0*/  STS.U16 [R2+0xe100], R26 ;  /* 0x00e1001a02007388 */ /* 0x0041e80000000400 */
[----:B0-----:R-:W2:Y:S04]  /*2e0d0*/  LDL.LU R26, [R1+0x746c] ;  /* 0x00746c00011a7983 */ /* 0x001ea80000300800 */
[----:B--2---:R0:W-:Y:S04]  /*2e0e0*/  STS.U16 [R2+0xe200], R26 ;  /* 0x00e2001a02007388 */ /* 0x0041e80000000400 */
[----:B0-----:R-:W2:Y:S04]  /*2e0f0*/  LDL.LU R26, [R1+0x7468] ;  /* 0x00746800011a7983 */ /* 0x001ea80000300800 */
[----:B--2---:R0:W-:Y:S04]  /*2e100*/  STS.U16 [R2+0xe300], R26 ;  /* 0x00e3001a02007388 */ /* 0x0041e80000000400 */
[----:B0-----:R-:W2:Y:S04]  /*2e110*/  LDL.LU R26, [R1+0x7464] ;  /* 0x00746400011a7983 */ /* 0x001ea80000300800 */
[----:B---3--:R-:W-:Y:S04]  /*2e120*/  STS.U16 [R2+0x10100], R27 ;  /* 0x0101001b02007388 */ /* 0x008fe80000000400 */
[----:B----4-:R-:W-:Y:S04]  /*2e130*/  STS.U16 [R2+0x10200], R28 ;  /* 0x0102001c02007388 */ /* 0x010fe80000000400 */
[----:B------:R-:W-:Y:S04]  /*2e140*/  STS.U16 [R2+0x10300], R29 ;  /* 0x0103001d02007388 */ /* 0x000fe80000000400 */
[----:B------:R-:W-:Y:S04]  /*2e150*/  STS.U16 [R2+0x12000], R13 ;  /* 0x0120000d02007388 */ /* 0x000fe80000000400 */
[----:B--2---:R0:W-:Y:S04]  /*2e160*/  STS.U16 [R2+0x10000], R26 ;  /* 0x0100001a02007388 */ /* 0x0041e80000000400 */
[----:B0-----:R-:W2:Y:S01]  /*2e170*/  LDL.LU R26, [R1+0x7460] ;  /* 0x00746000011a7983 */ /* 0x001ea20000300800 */
[----:B------:R-:W3:Y:S02]  /*2e180*/  LDL.LU R27, [R1+0x745c] ;  /* 0x00745c00011b7983 */ /* 0x000ee40000300800 */
[----:B------:R-:W4:Y:S02]  /*2e190*/  LDL.LU R28, [R1+0x7458] ;  /* 0x00745800011c7983 */ /* 0x000f240000300800 */
[----:B------:R-:W2:Y:S01]  /*2e1a0*/  LDL.LU R29, [R1+0x7454] ;  /* 0x00745400011d7983 */ /* 0x000ea20000300800 */
[----:B------:R-:W2:Y:S04]  /*2e1b0*/  LDL.LU R13, [R1+0x778] ;  /* 0x00077800010d7983 */ /* 0x000ea80000300800 */
[----:B------:R-:W-:Y:S04]  /*2e1c0*/  STS.U16 [R2+0x12100], R14 ;  /* 0x0121000e02007388 */ /* 0x000fe80000000400 */
        /* <DEDUP_REMOVED lines=17> */
[----:B--2---:R0:W-:Y:S04]  /*2e2e0*/  STL [R1+0x7450], R13 ;  /* 0x0074500d01007387 */ /* 0x0041e80000100800 */
[----:B0-----:R-:W2:Y:S01]  /*2e2f0*/  LDL.LU R13, [R1+0x80c] ;  /* 0x00080c00010d7983 */ /* 0x001ea20000300800 */
        /* <DEDUP_REMOVED lines=16> */
[----:B------:R-:W2:Y:S03]  /*2e400*/  LDL.LU R20, [R1+0x480] ;  /* 0x0004800001147983 */ /* 0x000ea60000300800 */
[----:B------:R0:W-:Y:S01]  /*2e410*/  STS.U16 [R2+0x1c000], R22 ;  /* 0x01c0001602007388 */ /* 0x0001e20000000400 */
[----:B------:R-:W2:Y:S03]  /*2e420*/  LDL.LU R21, [R1+0x40c] ;  /* 0x00040c0001157983 */ /* 0x000ea60000300800 */
[----:B------:R1:W-:Y:S04]  /*2e430*/  STS.U16 [R2+0x1c100], R23 ;  /* 0x01c1001702007388 */ /* 0x0003e80000000400 */
[----:B------:R1:W-:Y:S04]  /*2e440*/  STS.U16 [R2+0x1c200], R24 ;  /* 0x01c2001802007388 */ /* 0x0003e80000000400 */
[----:B------:R3:W-:Y:S04]  /*2e450*/  STS.U16 [R2+0x1c300], R25 ;  /* 0x01c3001902007388 */ /* 0x0007e80000000400 */
[----:B------:R-:W-:Y:S04]  /*2e460*/  STS.U16 [R2+0x1e000], R29 ;  /* 0x01e0001d02007388 */ /* 0x000fe80000000400 */
[----:B0-----:R-:W2:Y:S01]  /*2e470*/  LDL.LU R22, [R1+0x408] ;  /* 0x0004080001167983 */ /* 0x001ea20000300800 */
[----:B-1----:R-:W2:Y:S02]  /*2e480*/  LDL.LU R23, [R1+0x404] ;  /* 0x0004040001177983 */ /* 0x002ea40000300800 */
[----:B------:R-:W2:Y:S01]  /*2e490*/  LDL.LU R24, [R1+0x400] ;  /* 0x0004000001187983 */ /* 0x000ea20000300800 */
[----:B---3--:R-:W3:Y:S01]  /*2e4a0*/  LDL.LU R25, [R1+0x38c] ;  /* 0x00038c0001197983 */ /* 0x008ee20000300800 */
[----:B------:R0:W-:Y:S03]  /*2e4b0*/  STL [R1+0x7380], R29 ;  /* 0x0073801d01007387 */ /* 0x0001e60000100800 */
[----:B----4-:R-:W-:Y:S04]  /*2e4c0*/  STS.U16 [R2+0x1e100], R28 ;  /* 0x01e1001c02007388 */ /* 0x010fe80000000400 */
[----:B------:R-:W-:Y:S04]  /*2e4d0*/  STS.U16 [R2+0x1e200], R27 ;  /* 0x01e2001b02007388 */ /* 0x000fe80000000400 */
[----:B------:R-:W-:Y:S04]  /*2e4e0*/  STS.U16 [R2+0x1e300], R26 ;  /* 0x01e3001a02007388 */ /* 0x000fe80000000400 */
[----:B------:R1:W-:Y:S04]  /*2e4f0*/  STS.U16 [R2+0x12300], R0 ;  /* 0x0123000002007388 */ /* 0x0003e80000000400 */
[----:B0-----:R-:W4:Y:S01]  /*2e500*/  LDL.LU R29, [R1+0x77c] ;  /* 0x00077c00011d7983 */ /* 0x001f220000300800 */
[----:B------:R0:W-:Y:S01]  /*2e510*/  STL [R1+0x7384], R28 ;  /* 0x0073841c01007387 */ /* 0x0001e20000100800 */
[----:B-1----:R-:W-:-:S02]  /*2e520*/  LOP3.LUT R0, R2, 0x10, RZ, 0x3c, !PT ;  /* 0x0000001002007812 */ /* 0x002fc400078e3cff */
[----:B0-----:R-:W3:Y:S01]  /*2e530*/  LDL.LU R28, [R1+0x780] ;  /* 0x00078000011c7983 */ /* 0x001ee20000300800 */
[----:B------:R0:W-:Y:S03]  /*2e540*/  STL [R1+0x7388], R27 ;  /* 0x0073881b01007387 */ /* 0x0001e60000100800 */
[----:B0-----:R-:W3:Y:S01]  /*2e550*/  LDL.LU R27, [R1+0x800] ;  /* 0x00080000011b7983 */ /* 0x001ee20000300800 */
[----:B------:R0:W-:Y:S03]  /*2e560*/  STL [R1+0x7390], R26 ;  /* 0x0073901a01007387 */ /* 0x0001e60000100800 */
[----:B0-----:R-:W3:Y:S01]  /*2e570*/  LDL.LU R26, [R1+0x804] ;  /* 0x00080400011a7983 */ /* 0x001ee20000300800 */
[----:B------:R0:W-:Y:S03]  /*2e580*/  STL [R1+0x738c], R2 ;  /* 0x00738c0201007387 */ /* 0x0001e60000100800 */
[----:B0-----:R-:W3:Y:S04]  /*2e590*/  LDL.LU R2, [R1+0x808] ;  /* 0x0008080001027983 */ /* 0x001ee80000300800 */
[----:B--2---:R0:W-:Y:S04]  /*2e5a0*/  STS.U16 [R0+0x400], R13 ;  /* 0x0004000d00007388 */ /* 0x0041e80000000400 */
[----:B0-----:R-:W2:Y:S04]  /*2e5b0*/  LDL.LU R13, [R1+0x7450] ;  /* 0x00745000010d7983 */ /* 0x001ea80000300800 */
[----:B---3--:R-:W-:Y:S01]  /*2e5c0*/  STS.U16 [R0+0x500], R2 ;  /* 0x0005000200007388 */ /* 0x008fe20000000400 */
[----:B------:R-:W-:Y:S02]  /*2e5d0*/  STS.U16 [R0+0x600], R26 ;  /* 0x0006001a00007388 */ /* 0x000fe40000000400 */
[----:B------:R-:W-:Y:S02]  /*2e5e0*/  STS.U16 [R0+0x700], R27 ;  /* 0x0007001b00007388 */ /* 0x000fe40000000400 */
[----:B------:R-:W-:Y:S01]  /*2e5f0*/  STS.U16 [R0+0x2400], R28 ;  /* 0x0024001c00007388 */ /* 0x000fe20000000400 */
[----:B----4-:R-:W-:Y:S04]  /*2e600*/  STS.U16 [R0+0x2500], R29 ;  /* 0x0025001d00007388 */ /* 0x010fe80000000400 */
[----:B--2---:R-:W-:Y:S01]  /*2e610*/  STS.U16 [R0+0x2600], R13 ;  /* 0x0026000d00007388 */ /* 0x004fe20000000400 */
[----:B------:R-:W-:Y:S02]  /*2e620*/  STS.U16 [R0+0x2700], R14 ;  /* 0x0027000e00007388 */ /* 0x000fe40000000400 */
[----:B------:R-:W-:Y:S02]  /*2e630*/  STS.U16 [R0+0x4400], R15 ;  /* 0x0044000f00007388 */ /* 0x000fe40000000400 */
[----:B------:R-:W-:Y:S01]  /*2e640*/  STS.U16 [R0+0x4500], R3 ;  /* 0x0045000300007388 */ /* 0x000fe20000000400 */
[----:B------:R-:W-:Y:S01]  /*2e650*/  STS.U16 [R0+0x4600], R4 ;  /* 0x0046000400007388 */ /* 0x000fe20000000400 */
        /* <DEDUP_REMOVED lines=12> */
[----:B------:R0:W-:Y:S02]  /*2e720*/  STS.U16 [R0+0xa700], R20 ;  /* 0x00a7001400007388 */ /* 0x0001e40000000400 */
[----:B------:R-:W-:Y:S02]  /*2e730*/  STS.U16 [R0+0xc400], R21 ;  /* 0x00c4001500007388 */ /* 0x000fe40000000400 */
[----:B------:R1:W-:Y:S01]  /*2e740*/  STS.U16 [R0+0xc500], R22 ;  /* 0x00c5001600007388 */ /* 0x0003e20000000400 */
[----:B0-----:R-:W2:Y:S01]  /*2e750*/  LDL.LU R20, [R1+0x388] ;  /* 0x0003880001147983 */ /* 0x001ea20000300800 */
[----:B-1----:R-:W3:Y:S03]  /*2e760*/  LDL.LU R22, [R1+0x30c] ;  /* 0x00030c0001167983 */ /* 0x002ee60000300800 */
[----:B---3--:R0:W-:Y:S04]  /*2e770*/  STL [R1+0x7448], R22 ;  /* 0x0074481601007387 */ /* 0x0081e80000100800 */
[----:B0-----:R-:W3:Y:S04]  /*2e780*/  LDL.LU R22, [R1+0x380] ;  /* 0x0003800001167983 */ /* 0x001ee80000300800 */
[----:B------:R-:W-:Y:S01]  /*2e790*/  STS.U16 [R0+0xc600], R23 ;  /* 0x00c6001700007388 */ /* 0x000fe20000000400 */
[----:B------:R-:W-:Y:S02]  /*2e7a0*/  STS.U16 [R0+0xc700], R24 ;  /* 0x00c7001800007388 */ /* 0x000fe40000000400 */
[----:B------:R-:W-:Y:S01]  /*2e7b0*/  STS.U16 [R0+0xe400], R25 ;  /* 0x00e4001900007388 */ /* 0x000fe20000000400 */
[----:B---3--:R0:W-:Y:S04]  /*2e7c0*/  STL [R1+0x744c], R22 ;  /* 0x00744c1601007387 */ /* 0x0081e80000100800 */
[----:B0-----:R-:W3:Y:S01]  /*2e7d0*/  LDL.LU R22, [R1+0x384] ;  /* 0x0003840001167983 */ /* 0x001ee20000300800 */
[----:B------:R-:W4:Y:S02]  /*2e7e0*/  LDL.LU R23, [R1+0x308] ;  /* 0x0003080001177983 */ /* 0x000f240000300800 */
[----:B------:R-:W4:Y:S02]  /*2e7f0*/  LDL.LU R24, [R1+0x304] ;  /* 0x0003040001187983 */ /* 0x000f240000300800 */
[----:B------:R-:W4:Y:S01]  /*2e800*/  LDL.LU R25, [R1+0x300] ;  /* 0x0003000001197983 */ /* 0x000f220000300800 */
[----:B------:R-:W4:Y:S01]  /*2e810*/  LDL.LU R2, [R1+0x28c] ;  /* 0x00028c0001027983 */ /* 0x000f220000300800 */
        /* <DEDUP_REMOVED lines=21> */
[----:B------:R-:W4:Y:S01]  /*2e970*/  LDL.LU R21, [R1+0x44] ;  /* 0x0000440001157983 */ /* 0x000f220000300800 */
[----:B--2---:R0:W-:Y:S04]  /*2e980*/  STS.U16 [R0+0xe500], R20 ;  /* 0x00e5001400007388 */ /* 0x0041e80000000400 */
[----:B0-----:R-:W3:Y:S04]  /*2e990*/  LDL.LU R20, [R1+0x40] ;  /* 0x0000400001147983 */ /* 0x001ee80000300800 */
[----:B---3--:R0:W-:Y:S04]  /*2e9a0*/  STS.U16 [R0+0xe600], R22 ;  /* 0x00e6001600007388 */ /* 0x0081e80000000400 */
[----:B0-----:R-:W3:Y:S04]  /*2e9b0*/  LDL.LU R22, [R1+0x744c] ;  /* 0x00744c0001167983 */ /* 0x001ee80000300800 */
[----:B---3--:R0:W-:Y:S04]  /*2e9c0*/  STS.U16 [R0+0xe700], R22 ;  /* 0x00e7001600007388 */ /* 0x0081e80000000400 */
[----:B0-----:R-:W3:Y:S04]  /*2e9d0*/  LDL.LU R22, [R1+0x7448] ;  /* 0x0074480001167983 */ /* 0x001ee80000300800 */
[----:B---3--:R0:W-:Y:S01]  /*2e9e0*/  STS.U16 [R0+0x10400], R22 ;  /* 0x0104001600007388 */ /* 0x0081e20000000400 */
[----:B----4-:R1:W-:Y:S02]  /*2e9f0*/  STS.U16 [R0+0x10500], R23 ;  /* 0x0105001700007388 */ /* 0x0103e40000000400 */
[----:B------:R3:W-:Y:S02]  /*2ea00*/  STS.U16 [R0+0x10600], R24 ;  /* 0x0106001800007388 */ /* 0x0007e40000000400 */
[----:B------:R4:W-:Y:S01]  /*2ea10*/  STS.U16 [R0+0x10700], R25 ;  /* 0x0107001900007388 */ /* 0x0009e20000000400 */
[----:B0-----:R-:W2:Y:S01]  /*2ea20*/  LDL.LU R22, [R1+0x7444] ;  /* 0x0074440001167983 */ /* 0x001ea20000300800 */
[----:B-1----:R-:W2:Y:S02]  /*2ea30*/  LDL.LU R23, [R1+0x7440] ;  /* 0x0074400001177983 */ /* 0x002ea40000300800 */
[----:B---3--:R-:W3:Y:S02]  /*2ea40*/  LDL.LU R24, [R1+0x743c] ;  /* 0x00743c0001187983 */ /* 0x008ee40000300800 */
[----:B----4-:R-:W4:Y:S01]  /*2ea50*/  LDL.LU R25, [R1+0x7438] ;  /* 0x0074380001197983 */ /* 0x010f220000300800 */
        /* <DEDUP_REMOVED lines=24> */
[----:B----4-:R-:W-:Y:S04]  /*2ebe0*/  STS.U16 [R0+0x1e400], R25 ;  /* 0x01e4001900007388 */ /* 0x010fe80000000400 */
[----:B------:R-:W-:Y:S01]  /*2ebf0*/  STL [R1+0x7394], R25 ;  /* 0x0073941901007387 */ /* 0x000fe20000100800 */
[----:B---3--:R-:W-:Y:S02]  /*2ec00*/  STS.U16 [R0+0x1e500], R24 ;  /* 0x01e5001800007388 */ /* 0x008fe40000000400 */
[----:B------:R0:W-:Y:S02]  /*2ec10*/  STL [R1+0x7398], R24 ;  /* 0x0073981801007387 */ /* 0x0001e40000100800 */
[----:B0-----:R-:W3:Y:S04]  /*2ec20*/  LDL.LU R24, [R1+0x7f0] ;  /* 0x0007f00001187983 */ /* 0x001ee80000300800 */
[----:B------:R-:W0:Y:S01]  /*2ec30*/  S2R R21, SR_TID.X ;  /* 0x0000000000157919 */ /* 0x000e220000002100 */
[----:B--2---:R-:W-:Y:S03]  /*2ec40*/  STS.U16 [R0+0x1e600], R23 ;  /* 0x01e6001700007388 */ /* 0x004fe60000000400 */
[----:B---3--:R1:W-:Y:S04]  /*2ec50*/  STL [R1+0x7430], R24 ;  /* 0x0074301801007387 */ /* 0x0083e80000100800 */
[----:B-1----:R-:W2:Y:S01]  /*2ec60*/  LDL.LU R24, [R1+0x7fc] ;  /* 0x0007fc0001187983 */ /* 0x002ea20000300800 */
[----:B0-----:R-:W-:-:S05]  /*2ec70*/  LOP3.LUT R21, R21, 0x7f, RZ, 0xc0, !PT ;  /* 0x0000007f15157812 */ /* 0x001fca00078ec0ff */
[----:B------:R-:W-:Y:S02]  /*2ec80*/  IMAD.SHL.U32 R0, R21, 0x2, RZ ;  /* 0x0000000215007824 */ /* 0x000fe400078e00ff */
[----:B------:R-:W0:Y:S04]  /*2ec90*/  S2R R21, SR_TID.X ;  /* 0x0000000000157919 */ /* 0x000e280000002100 */
[----:B--2---:R0:W-:Y:S01]  /*2eca0*/  STL [R1+0x7434], R24 ;  /* 0x0074341801007387 */ /* 0x0041e20000100800 */
[----:B------:R-:W2:Y:S02]  /*2ecb0*/  LDL.LU R25, [R1+0x770] ;  /* 0x0007700001197983 */ /* 0x000ea40000300800 */
[----:B------:R-:W3:Y:S02]  /*2ecc0*/  LDL.LU R2, [R1+0x76c] ;  /* 0x00076c0001027983 */ /* 0x000ee40000300800 */
[----:B------:R-:W4:Y:S01]  /*2ecd0*/  LDL.LU R26, [R1+0x768] ;  /* 0x00076800011a7983 */ /* 0x000f220000300800 */
        /* <DEDUP_REMOVED lines=9> */
[----:B0-----:R-:W-:Y:S01]  /*2ed70*/  LOP3.LUT R24, R21, 0x7f, RZ, 0xc0, !PT ;  /* 0x0000007f15187812 */ /* 0x001fe200078ec0ff */
[----:B------:R-:W2:Y:S02]  /*2ed80*/  LDL.LU R6, [R1+0x5c0] ;  /* 0x0005c00001067983 */ /* 0x000ea40000300800 */
[----:B------:R-:W2:Y:S01]  /*2ed90*/  LDL.LU R7, [R1+0x4fc] ;  /* 0x0004fc0001077983 */ /* 0x000ea20000300800 */
[----:B------:R-:W2:Y:S01]  /*2eda0*/  LDL.LU R8, [R1+0x4f8] ;  /* 0x0004f80001087983 */ /* 0x000ea20000300800 */
[----:B------:R-:W2:Y:S02]  /*2edb0*/  LDL.LU R9, [R1+0x4f4] ;  /* 0x0004f40001097983 */ /* 0x000ea40000300800 */
[----:B------:R-:W2:Y:S02]  /*2edc0*/  LDL.LU R10, [R1+0x47c] ;  /* 0x00047c00010a7983 */ /* 0x000ea40000300800 */
[----:B------:R-:W-:Y:S01]  /*2edd0*/  IMAD.SHL.U32 R24, R24, 0x2, RZ ;  /* 0x0000000218187824 */ /* 0x000fe200078e00ff */
[----:B------:R-:W2:Y:S01]  /*2ede0*/  LDL.LU R11, [R1+0x478] ;  /* 0x00047800010b7983 */ /* 0x000ea20000300800 */
[----:B------:R-:W2:Y:S02]  /*2edf0*/  LDL.LU R12, [R1+0x474] ;  /* 0x00047400010c7983 */ /* 0x000ea40000300800 */
[----:B------:R-:W2:Y:S02]  /*2ee00*/  LDL.LU R16, [R1+0x470] ;  /* 0x0004700001107983 */ /* 0x000ea40000300800 */
[----:B------:R-:W2:Y:S01]  /*2ee10*/  LDL.LU R17, [R1+0x3fc] ;  /* 0x0003fc0001117983 */ /* 0x000ea20000300800 */
[----:B------:R-:W2:Y:S01]  /*2ee20*/  LDL.LU R18, [R1+0x3f8] ;  /* 0x0003f80001127983 */ /* 0x000ea20000300800 */
[----:B------:R-:W-:Y:S01]  /*2ee30*/  LOP3.LUT R24, R24, 0x10, RZ, 0x3c, !PT ;  /* 0x0000001018187812 */ /* 0x000fe200078e3cff */
[----:B------:R-:W2:Y:S02]  /*2ee40*/  LDL.LU R19, [R1+0x3f4] ;  /* 0x0003f40001137983 */ /* 0x000ea40000300800 */
[----:B------:R-:W2:Y:S01]  /*2ee50*/  LDL.LU R20, [R1+0x3f0] ;  /* 0x0003f00001147983 */ /* 0x000ea20000300800 */
[----:B------:R-:W2:Y:S01]  /*2ee60*/  LDL.LU R21, [R1+0x37c] ;  /* 0x00037c0001157983 */ /* 0x000ea20000300800 */
[----:B------:R0:W-:Y:S03]  /*2ee70*/  STL [R1+0x739c], R23 ;  /* 0x00739c1701007387 */ /* 0x0001e60000100800 */
[----:B------:R1:W-:Y:S04]  /*2ee80*/  STS.U16 [R24+0x1e700], R22 ;  /* 0x01e7001618007388 */ /* 0x0003e80000000400 */
[----:B0-----:R-:W2:Y:S01]  /*2ee90*/  LDL.LU R23, [R1+0x7f4] ;  /* 0x0007f40001177983 */ /* 0x001ea20000300800 */
[----:B-1----:R-:W2:Y:S01]  /*2eea0*/  LDL.LU R24, [R1+0x7434] ;  /* 0x0074340001187983 */ /* 0x002ea20000300800 */
[----:B------:R-:W-:Y:S01]  /*2eeb0*/  LOP3.LUT R0, R0, 0x20, RZ, 0x3c, !PT ;  /* 0x0000002000007812 */ /* 0x000fe200078e3cff */
[----:B------:R0:W-:Y:S02]  /*2eec0*/  STL [R1+0x73a0], R22 ;  /* 0x0073a01601007387 */ /* 0x0001e40000100800 */
[----:B0-----:R-:W3:Y:S04]  /*2eed0*/  LDL.LU R22, [R1+0x7f8] ;  /* 0x0007f80001167983 */ /* 0x001ee80000300800 */
[----:B--2---:R0:W-:Y:S04]  /*2eee0*/  STS.U16 [R0+0x800], R24 ;  /* 0x0008001800007388 */ /* 0x0041e80000000400 */
[----:B0-----:R-:W2:Y:S04]  /*2eef0*/  LDL.LU R24, [R1+0x7430] ;  /* 0x0074300001187983 */ /* 0x001ea80000300800 */
[----:B---3--:R-:W-:Y:S01]  /*2ef00*/  STS.U16 [R0+0x900], R22 ;  /* 0x0009001600007388 */ /* 0x008fe20000000400 */
[----:B------:R-:W-:Y:S03]  /*2ef10*/  STS.U16 [R0+0xa00], R23 ;  /* 0x000a001700007388 */ /* 0x000fe60000000400 */
[----:B--2---:R-:W-:Y:S01]  /*2ef20*/  STS.U16 [R0+0xb00], R24 ;  /* 0x000b001800007388 */ /* 0x004fe20000000400 */
[----:B------:R-:W-:Y:S02]  /*2ef30*/  STS.U16 [R0+0x2800], R25 ;  /* 0x0028001900007388 */ /* 0x000fe40000000400 */
[----:B------:R-:W-:Y:S02]  /*2ef40*/  STS.U16 [R0+0x2900], R2 ;  /* 0x0029000200007388 */ /* 0x000fe40000000400 */
[----:B----4-:R-:W-:Y:S01]  /*2ef50*/  STS.U16 [R0+0x2a00], R26 ;  /* 0x002a001a00007388 */ /* 0x010fe20000000400 */
        /* <DEDUP_REMOVED lines=16> */
[----:B------:R0:W-:Y:S01]  /*2f060*/  STS.U16 [R0+0xab00], R16 ;  /* 0x00ab001000007388 */ /* 0x0001e20000000400 */
[----:B------:R-:W-:Y:S02]  /*2f070*/  STS.U16 [R0+0xc800], R17 ;  /* 0x00c8001100007388 */ /* 0x000fe40000000400 */
[----:B------:R1:W-:Y:S01]  /*2f080*/  STS.U16 [R0+0xc900], R18 ;  /* 0x00c9001200007388 */ /* 0x0003e20000000400 */
[----:B0-----:R-:W2:Y:S01]  /*2f090*/  LDL.LU R16, [R1+0x378] ;  /* 0x0003780001107983 */ /* 0x001ea20000300800 */
[----:B-1----:R-:W3:Y:S03]  /*2f0a0*/  LDL.LU R18, [R1+0x2fc] ;  /* 0x0002fc0001127983 */ /* 0x002ee60000300800 */
[----:B---3--:R0:W-:Y:S04]  /*2f0b0*/  STL [R1+0x7428], R18 ;  /* 0x0074281201007387 */ /* 0x0081e80000100800 */
[----:B0-----:R-:W3:Y:S01]  /*2f0c0*/  LDL.LU R18, [R1+0x370] ;  /* 0x0003700001127983 */ /* 0x001ee20000300800 */
[----:B------:R-:W-:Y:S02]  /*2f0d0*/  STS.U16 [R0+0xca00], R19 ;  /* 0x00ca001300007388 */ /* 0x000fe40000000400 */
        /* <DEDUP_REMOVED lines=73> */
[----:B------:R-:W0:Y:S04]  /*2f570*/  S2R R17, SR_TID.X ;  /* 0x0000000000117919 */ /* 0x000e280000002100 */
[----:B---3--:R1:W-:Y:S04]  /*2f580*/  STL [R1+0x7410], R20 ;  /* 0x0074101401007387 */ /* 0x0083e80000100800 */
[----:B-1----:R-:W3:Y:S01]  /*2f590*/  LDL.LU R20, [R1+0x7ec] ;  /* 0x0007ec0001147983 */ /* 0x002ee20000300800 */
[----:B0-----:R-:W-:-:S05]  /*2f5a0*/  LOP3.LUT R17, R17, 0x7f, RZ, 0xc0, !PT ;  /* 0x0000007f11117812 */ /* 0x001fca00078ec0ff */
[----:B------:R-:W-:Y:S02]  /*2f5b0*/  IMAD.SHL.U32 R2, R17, 0x2, RZ ;  /* 0x0000000211027824 */ /* 0x000fe400078e00ff */
[----:B------:R-:W0:Y:S04]  /*2f5c0*/  S2R R17, SR_TID.X ;  /* 0x0000000000117919 */ /* 0x000e280000002100 */
[----:B--2---:R-:W-:Y:S04]  /*2f5d0*/  STS.U16 [R0+0x1ea00], R19 ;  /* 0x01ea001300007388 */ /* 0x004fe80000000400 */
[----:B---3--:R0:W-:Y:S01]  /*2f5e0*/  STL [R1+0x7414], R20 ;  /* 0x0074141401007387 */ /* 0x0081e20000100800 */
        /* <DEDUP_REMOVED lines=52> */
[----:B------:R0:W-:Y:S03]  /*2f930*/  STS.U16 [R2+0x8c00], R0 ;  /* 0x008c000002007388 */ /* 0x0001e60000000400 */
[----:B0-----:R-:W2:Y:S04]  /*2f940*/  LDL.LU R0, [R1+0x2ec] ;  /* 0x0002ec0001007983 */ /* 0x001ea80000300800 */
[----:B--2---:R0:W-:Y:S04]  /*2f950*/  STL [R1+0x7404], R0 ;  /* 0x0074040001007387 */ /* 0x0041e80000100800 */
[----:B0-----:R-:W2:Y:S04]  /*2f960*/  LDL.LU R0, [R1+0x360] ;  /* 0x0003600001007983 */ /* 0x001ea80000300800 */
[----:B--2---:R0:W-:Y:S04]  /*2f970*/  STL [R1+0x7408], R0 ;  /* 0x0074080001007387 */ /* 0x0041e80000100800 */
[----:B0-----:R-:W2:Y:S01]  /*2f980*/  LDL.LU R0, [R1+0x364] ;  /* 0x0003640001007983 */ /* 0x001ea20000300800 */
        /* <DEDUP_REMOVED lines=41> */
[----:B--2---:R0:W-:Y:S04]  /*2fc20*/  STS.U16 [R2+0xed00], R0 ;  /* 0x00ed000002007388 */ /* 0x0041e80000000400 */
[----:B0-----:R-:W2:Y:S04]  /*2fc30*/  LDL.LU R0, [R1+0x740c] ;  /* 0x00740c0001007983 */ /* 0x001ea80000300800 */
[----:B--2---:R0:W-:Y:S04]  /*2fc40*/  STS.U16 [R2+0xee00], R0 ;  /* 0x00ee000002007388 */ /* 0x0041e80000000400 */
[----:B0-----:R-:W2:Y:S04]  /*2fc50*/  LDL.LU R0, [R1+0x7408] ;  /* 0x0074080001007983 */ /* 0x001ea80000300800 */
[----:B--2---:R0:W-:Y:S04]  /*2fc60*/  STS.U16 [R2+0xef00], R0 ;  /* 0x00ef000002007388 */ /* 0x0041e80000000400 */
[----:B0-----:R-:W2:Y:S04]  /*2fc70*/  LDL.LU R0, [R1+0x7404] ;  /* 0x0074040001007983 */ /* 0x001ea80000300800 */
[----:B--2---:R0:W-:Y:S01]  /*2fc80*/  STS.U16 [R2+0x10c00], R0 ;  /* 0x010c000002007388 */ /* 0x0041e20000000400 */
[----:B---3--:R1:W-:Y:S02]  /*2fc90*/  STS.U16 [R2+0x10d00], R11 ;  /* 0x010d000b02007388 */ /* 0x0083e40000000400 */
[----:B----4-:R2:W-:Y:S02]  /*2fca0*/  STS.U16 [R2+0x10e00], R12 ;  /* 0x010e000c02007388 */ /* 0x0105e40000000400 */
[----:B------:R3:W-:Y:S01]  /*2fcb0*/  STS.U16 [R2+0x10f00], R16 ;  /* 0x010f001002007388 */ /* 0x0007e20000000400 */
[----:B------:R3:W-:Y:S04]  /*2fcc0*/  STS.U16 [R2+0x12c00], R17 ;  /* 0x012c001102007388 */ /* 0x0007e80000000400 */
[----:B0-----:R-:W4:Y:S01]  /*2fcd0*/  LDL.LU R0, [R1+0x7400] ;  /* 0x0074000001007983 */ /* 0x001f220000300800 */
[----:B-1----:R-:W4:Y:S02]  /*2fce0*/  LDL.LU R11, [R1+0x73fc] ;  /* 0x0073fc00010b7983 */ /* 0x002f240000300800 */
[----:B--2---:R-:W2:Y:S02]  /*2fcf0*/  LDL.LU R12, [R1+0x73f8] ;  /* 0x0073f800010c7983 */ /* 0x004ea40000300800 */
[----:B---3--:R-:W3:Y:S01]  /*2fd00*/  LDL.LU R16, [R1+0x73f4] ;  /* 0x0073f40001107983 */ /* 0x008ee20000300800 */
[----:B------:R-:W2:Y:S04]  /*2fd10*/  LDL.LU R17, [R1+0x73f0] ;  /* 0x0073f00001117983 */ /* 0x000ea80000300800 */
[----:B------:R0:W-:Y:S01]  /*2fd20*/  STS.U16 [R2+0x12d00], R18 ;  /* 0x012d001202007388 */ /* 0x0001e20000000400 */
[----:B------:R1:W-:Y:S02]  /*2fd30*/  STS.U16 [R2+0x12e00], R19 ;  /* 0x012e001302007388 */ /* 0x0003e40000000400 */
[----:B------:R1:W-:Y:S02]  /*2fd40*/  STS.U16 [R2+0x12f00], R20 ;  /* 0x012f001402007388 */ /* 0x0003e40000000400 */
[----:B------:R1:W-:Y:S01]  /*2fd50*/  STS.U16 [R2+0x14c00], R21 ;  /* 0x014c001502007388 */ /* 0x0003e20000000400 */
[----:B------:R1:W-:Y:S01]  /*2fd60*/  STS.U16 [R2+0x14d00], R22 ;  /* 0x014d001602007388 */ /* 0x0003e20000000400 */
[----:B------:R1:W-:Y:S02]  /*2fd70*/  STS.U16 [R2+0x14e00], R23 ;  /* 0x014e001702007388 */ /* 0x0003e40000000400 */
[----:B------:R-:W-:Y:S02]  /*2fd80*/  STS.U16 [R2+0x14f00], R24 ;  /* 0x014f001802007388 */ /* 0x000fe40000000400 */
[----:B------:R-:W-:Y:S01]  /*2fd90*/  STS.U16 [R2+0x16c00], R25 ;  /* 0x016c001902007388 */ /* 0x000fe20000000400 */
[----:B------:R-:W-:Y:S01]  /*2fda0*/  STS.U16 [R2+0x16d00], R26 ;  /* 0x016d001a02007388 */ /* 0x000fe20000000400 */
[----:B------:R-:W-:Y:S02]  /*2fdb0*/  STS.U16 [R2+0x16e00], R27 ;  /* 0x016e001b02007388 */ /* 0x000fe40000000400 */
[----:B------:R-:W-:Y:S01]  /*2fdc0*/  STS.U16 [R2+0x16f00], R28 ;  /* 0x016f001c02007388 */ /* 0x000fe20000000400 */
[----:B0-----:R-:W3:Y:S01]  /*2fdd0*/  LDL.LU R18, [R1+0x7dc] ;  /* 0x0007dc0001127983 */ /* 0x001ee20000300800 */
[----:B------:R-:W-:Y:S02]  /*2fde0*/  STS.U16 [R2+0x18c00], R29 ;  /* 0x018c001d02007388 */ /* 0x000fe40000000400 */
[----:B-1----:R-:W3:Y:S01]  /*2fdf0*/  LDL.LU R19, [R1+0x7d8] ;  /* 0x0007d80001137983 */ /* 0x002ee20000300800 */
[----:B------:R0:W-:Y:S04]  /*2fe00*/  STS.U16 [R2+0x18d00], R13 ;  /* 0x018d000d02007388 */ /* 0x0001e80000000400 */
[----:B------:R-:W3:Y:S04]  /*2fe10*/  LDL.LU R20, [R1+0x7d4] ;  /* 0x0007d40001147983 */ /* 0x000ee80000300800 */
[----:B------:R-:W-:Y:S01]  /*2fe20*/  STS.U16 [R2+0x18e00], R14 ;  /* 0x018e000e02007388 */ /* 0x000fe20000000400 */
[----:B------:R-:W3:Y:S02]  /*2fe30*/  LDL.LU R21, [R1+0x7d0] ;  /* 0x0007d00001157983 */ /* 0x000ee40000300800 */
[----:B------:R1:W-:Y:S02]  /*2fe40*/  STS.U16 [R2+0x18f00], R15 ;  /* 0x018f000f02007388 */ /* 0x0003e40000000400 */
[----:B------:R-:W3:Y:S01]  /*2fe50*/  LDL.LU R22, [R1+0x750] ;  /* 0x0007500001167983 */ /* 0x000ee20000300800 */
[----:B------:R1:W-:Y:S04]  /*2fe60*/  STS.U16 [R2+0x1ac00], R3 ;  /* 0x01ac000302007388 */ /* 0x0003e80000000400 */
[----:B------:R-:W3:Y:S01]  /*2fe70*/  LDL.LU R23, [R1+0x74c] ;  /* 0x00074c0001177983 */ /* 0x000ee20000300800 */
[----:B------:R-:W-:Y:S02]  /*2fe80*/  STS.U16 [R2+0x1ad00], R4 ;  /* 0x01ad000402007388 */ /* 0x000fe40000000400 */
[----:B0-----:R-:W3:Y:S01]  /*2fe90*/  LDL.LU R13, [R1+0x748] ;  /* 0x00074800010d7983 */ /* 0x001ee20000300800 */
[----:B------:R-:W-:Y:S04]  /*2fea0*/  STS.U16 [R2+0x1ae00], R5 ;  /* 0x01ae000502007388 */ /* 0x000fe80000000400 */
[----:B------:R-:W-:Y:S04]  /*2feb0*/  STS.U16 [R2+0x1af00], R6 ;  /* 0x01af000602007388 */ /* 0x000fe80000000400 */
[----:B-1----:R-:W3:Y:S01]  /*2fec0*/  LDL.LU R15, [R1+0x740] ;  /* 0x00074000010f7983 */ /* 0x002ee20000300800 */
[----:B------:R-:W-:Y:S02]  /*2fed0*/  STS.U16 [R2+0x1cc00], R7 ;  /* 0x01cc000702007388 */ /* 0x000fe40000000400 */
[----:B------:R-:W-:Y:S01]  /*2fee0*/  STS.U16 [R2+0x1cd00], R8 ;  /* 0x01cd000802007388 */ /* 0x000fe20000000400 */
[----:B------:R-:W3:Y:S01]  /*2fef0*/  LDL.LU R3, [R1+0x6c0] ;  /* 0x0006c00001037983 */ /* 0x000ee20000300800 */
[----:B------:R-:W-:Y:S02]  /*2ff00*/  STS.U16 [R2+0x1ce00], R9 ;  /* 0x01ce000902007388 */ /* 0x000fe40000000400 */
[----:B------:R-:W-:Y:S01]  /*2ff10*/  STS.U16 [R2+0x1cf00], R10 ;  /* 0x01cf000a02007388 */ /* 0x000fe20000000400 */
[----:B----4-:R-:W-:Y:S01]  /*2ff20*/  LOP3.LUT R0, R0, 0x7f, RZ, 0xc0, !PT ;  /* 0x0000007f00007812 */ /* 0x010fe200078ec0ff */
[----:B--2---:R-:W-:Y:S01]  /*2ff30*/  STL [R1+0x73c4], R17 ;  /* 0x0073c41101007387 */ /* 0x004fe20000100800 */
[----:B---3--:R-:W-:Y:S03]  /*2ff40*/  STL [R1+0x73c8], R16 ;  /* 0x0073c81001007387 */ /* 0x008fe60000100800 */
[----:B------:R-:W-:Y:S01]  /*2ff50*/  STL [R1+0x73d0], R12 ;  /* 0x0073d00c01007387 */ /* 0x000fe20000100800 */
[----:B------:R-:W2:Y:S03]  /*2ff60*/  LDL.LU R24, [R1+0x6bc] ;  /* 0x0006bc0001187983 */ /* 0x000ea60000300800 */
[----:B------:R0:W-:Y:S04]  /*2ff70*/  STS.U16 [R2+0x1ec00], R17 ;  /* 0x01ec001102007388 */ /* 0x0001e80000000400 */
[----:B------:R-:W3:Y:S01]  /*2ff80*/  LDL.LU R25, [R1+0x6b8] ;  /* 0x0006b80001197983 */ /* 0x000ee20000300800 */
[----:B0-----:R-:W-:-:S03]  /*2ff90*/  IMAD.SHL.U32 R17, R0, 0x2, RZ ;  /* 0x0000000200117824 */ /* 0x001fc600078e00ff */
[----:B------:R-:W4:Y:S01]  /*2ffa0*/  LDL.LU R2, [R1+0x6b0] ;  /* 0x0006b00001027983 */ /* 0x000f220000300800 */
[----:B------:R-:W4:Y:S02]  /*2ffb0*/  LDL.LU R26, [R1+0x630] ;  /* 0x00063000011a7983 */ /* 0x000f240000300800 */
[----:B------:R-:W4:Y:S02]  /*2ffc0*/  LDL.LU R27, [R1+0x62c] ;  /* 0x00062c00011b7983 */ /* 0x000f240000300800 */
[----:B------:R-:W4:Y:S01]  /*2ffd0*/  LDL.LU R28, [R1+0x628] ;  /* 0x00062800011c7983 */ /* 0x000f220000300800 */
[----:B------:R-:W4:Y:S01]  /*2ffe0*/  LDL.LU R29, [R1+0x620] ;  /* 0x00062000011d7983 */ /* 0x000f220000300800 */
[----:B------:R-:W-:Y:S01]  /*2fff0*/  LOP3.LUT R17, R17, 0x30, RZ, 0x3c, !PT ;  /* 0x0000003011117812 */ /* 0x000fe200078e3cff */
[----:B------:R-:W4:Y:S02]  /*30000*/  LDL.LU R14, [R1+0x4e0] ;  /* 0x0004e000010e7983 */ /* 0x000f240000300800 */
[----:B------:R-:W4:Y:S01]  /*30010*/  LDL.LU R4, [R1+0x4dc] ;  /* 0x0004dc0001047983 */ /* 0x000f220000300800 */
[----:B------:R-:W4:Y:S01]  /*30020*/  LDL.LU R5, [R1+0x4d8] ;  /* 0x0004d80001057983 */ /* 0x000f220000300800 */
[----:B------:R-:W4:Y:S02]  /*30030*/  LDL.LU R6, [R1+0x4d0] ;  /* 0x0004d00001067983 */ /* 0x000f240000300800 */
[----:B------:R-:W4:Y:S01]  /*30040*/  LDL.LU R7, [R1+0x45c] ;  /* 0x00045c0001077983 */ /* 0x000f220000300800 */
[----:B------:R-:W-:Y:S01]  /*30050*/  STS.U16 [R17+0x1ed00], R16 ;  /* 0x01ed001011007388 */ /* 0x000fe20000000400 */
[----:B------:R-:W4:Y:S02]  /*30060*/  LDL.LU R8, [R1+0x458] ;  /* 0x0004580001087983 */ /* 0x000f240000300800 */
[----:B------:R0:W-:Y:S02]  /*30070*/  STS.U16 [R17+0x1ee00], R12 ;  /* 0x01ee000c11007388 */ /* 0x0001e40000000400 */
[----:B------:R-:W4:Y:S01]  /*30080*/  LDL.LU R9, [R1+0x454] ;  /* 0x0004540001097983 */ /* 0x000f220000300800 */
[----:B------:R-:W4:Y:S01]  /*30090*/  LDL.LU R10, [R1+0x44c] ;  /* 0x00044c00010a7983 */ /* 0x000f220000300800 */
[----:B0-----:R-:W-:-:S03]  /*300a0*/  IMAD.SHL.U32 R12, R0, 0x2, RZ ;  /* 0x00000002000c7824 */ /* 0x001fc600078e00ff */
[----:B------:R-:W4:Y:S02]  /*300b0*/  LDL.LU R0, [R1+0x3dc] ;  /* 0x0003dc0001007983 */ /* 0x000f240000300800 */
[----:B------:R-:W-:Y:S02]  /*300c0*/  LOP3.LUT R12, R12, 0x40, RZ, 0x3c, !PT ;  /* 0x000000400c0c7812 */ /* 0x000fe400078e3cff */
[----:B------:R-:W-:Y:S04]  /*300d0*/  STS.U16 [R17+0x1ef00], R11 ;  /* 0x01ef000b11007388 */ /* 0x000fe80000000400 */
[----:B------:R-:W-:Y:S01]  /*300e0*/  STS.U16 [R12+0x1000], R18 ;  /* 0x001000120c007388 */ /* 0x000fe20000000400 */
[----:B------:R-:W-:Y:S02]  /*300f0*/  STS.U16 [R12+0x1100], R19 ;  /* 0x001100130c007388 */ /* 0x000fe40000000400 */
[----:B------:R-:W-:Y:S02]  /*30100*/  STS.U16 [R12+0x1200], R20 ;  /* 0x001200140c007388 */ /* 0x000fe40000000400 */
[----:B------:R-:W-:Y:S01]  /*30110*/  STS.U16 [R12+0x1300], R21 ;  /* 0x001300150c007388 */ /* 0x000fe20000000400 */
[----:B------:R-:W-:Y:S01]  /*30120*/  STS.U16 [R12+0x3000], R22 ;  /* 0x003000160c007388 */ /* 0x000fe20000000400 */
[----:B------:R-:W-:Y:S02]  /*30130*/  STS.U16 [R12+0x3100], R23 ;  /* 0x003100170c007388 */ /* 0x000fe40000000400 */
[----:B------:R0:W-:Y:S02]  /*30140*/  STS.U16 [R12+0x3200], R13 ;  /* 0x0032000d0c007388 */ /* 0x0001e40000000400 */
[----:B------:R1:W-:Y:S01]  /*30150*/  STS.U16 [R12+0x3300], R15 ;  /* 0x0033000f0c007388 */ /* 0x0003e20000000400 */
[----:B------:R1:W-:Y:S04]  /*30160*/  STS.U16 [R12+0x5000], R3 ;  /* 0x005000030c007388 */ /* 0x0003e80000000400 */
[----:B------:R-:W-:Y:S04]  /*30170*/  STL [R1+0x73d4], R11 ;  /* 0x0073d40b01007387 */ /* 0x000fe80000100800 */
[----:B0-----:R-:W4:Y:S01]  /*30180*/  LDL.LU R13, [R1+0x3d8] ;  /* 0x0003d800010d7983 */ /* 0x001f220000300800 */
[----:B-1----:R-:W4:Y:S02]  /*30190*/  LDL.LU R15, [R1+0x3d4] ;  /* 0x0003d400010f7983 */ /* 0x002f240000300800 */
[----:B------:R-:W4:Y:S01]  /*301a0*/  LDL.LU R3, [R1+0x3cc] ;  /* 0x0003cc0001037983 */ /* 0x000f220000300800 */
[----:B--2---:R-:W-:Y:S01]  /*301b0*/  STS.U16 [R12+0x5100], R24 ;  /* 0x005100180c007388 */ /* 0x004fe20000000400 */
[----:B---3--:R-:W-:Y:S03]  /*301c0*/  STS.U16 [R12+0x5200], R25 ;  /* 0x005200190c007388 */ /* 0x008fe60000000400 */
[----:B----4-:R-:W-:Y:S01]  /*301d0*/  STS.U16 [R12+0x5300], R2 ;  /* 0x005300020c007388 */ /* 0x010fe20000000400 */
[----:B------:R-:W-:Y:S02]  /*301e0*/  STS.U16 [R12+0x7000], R26 ;  /* 0x0070001a0c007388 */ /* 0x000fe40000000400 */
[----:B------:R-:W-:Y:S02]  /*301f0*/  STS.U16 [R12+0x7100], R27 ;  /* 0x0071001b0c007388 */ /* 0x000fe40000000400 */
[----:B------:R-:W-:Y:S01]  /*30200*/  STS.U16 [R12+0x7200], R28 ;  /* 0x0072001c0c007388 */ /* 0x000fe20000000400 */
[----:B------:R-:W-:Y:S01]  /*30210*/  STS.U16 [R12+0x7300], R29 ;  /* 0x0073001d0c007388 */ /* 0x000fe20000000400 */
[----:B------:R0:W-:Y:S02]  /*30220*/  STS.U16 [R12+0x9000], R14 ;  /* 0x0090000e0c007388 */ /* 0x0001e40000000400 */
[----:B------:R-:W-:Y:S01]  /*30230*/  STS.U16 [R12+0x9100], R4 ;  /* 0x009100040c007388 */ /* 0x000fe20000000400 */
[----:B------:R-:W-:Y:S01]  /*30240*/  STS.U16 [R12+0x9200], R5 ;  /* 0x009200050c007388 */ /* 0x000fe20000000400 */
[----:B------:R-:W-:Y:S02]  /*30250*/  STS.U16 [R12+0x9300], R6 ;  /* 0x009300060c007388 */ /* 0x000fe40000000400 */
[----:B------:R1:W-:Y:S01]  /*30260*/  STS.U16 [R12+0xb000], R7 ;  /* 0x00b000070c007388 */ /* 0x0003e20000000400 */
[----:B------:R2:W-:Y:S04]  /*30270*/  STS.U16 [R12+0xb100], R8 ;  /* 0x00b100080c007388 */ /* 0x0005e80000000400 */
[----:B0-----:R-:W3:Y:S01]  /*30280*/  LDL.LU R14, [R1+0x35c] ;  /* 0x00035c00010e7983 */ /* 0x001ee20000300800 */
[----:B------:R0:W-:Y:S02]  /*30290*/  STS.U16 [R12+0xb200], R9 ;  /* 0x00b200090c007388 */ /* 0x0001e40000000400 */
[----:B------:R4:W-:Y:S01]  /*302a0*/  STS.U16 [R12+0xb300], R10 ;  /* 0x00b3000a0c007388 */ /* 0x0009e20000000400 */
[----:B-1----:R-:W3:Y:S01]  /*302b0*/  LDL.LU R7, [R1+0x358] ;  /* 0x0003580001077983 */ /* 0x002ee20000300800 */
[----:B--2---:R-:W2:Y:S03]  /*302c0*/  LDL.LU R8, [R1+0x354] ;  /* 0x0003540001087983 */ /* 0x004ea60000300800 */
[----:B0-----:R-:W2:Y:S04]  /*302d0*/  LDL.LU R9, [R1+0x350] ;  /* 0x0003500001097983 */ /* 0x001ea80000300800 */
[----:B------:R0:W-:Y:S01]  /*302e0*/  STS.U16 [R12+0xd000], R0 ;  /* 0x00d000000c007388 */ /* 0x0001e20000000400 */
[----:B----4-:R-:W4:Y:S03]  /*302f0*/  LDL.LU R10, [R1+0x2dc] ;  /* 0x0002dc00010a7983 */ /* 0x010f260000300800 */
[----:B0-----:R-:W4:Y:S01]  /*30300*/  LDL.LU R0, [R1+0x2d8] ;  /* 0x0002d80001007983 */ /* 0x001f220000300800 */
        /* <DEDUP_REMOVED lines=15> */
[----:B------:R0:W-:Y:S04]  /*30400*/  STS.U16 [R12+0xd100], R13 ;  /* 0x00d1000d0c007388 */ /* 0x0001e80000000400 */
[----:B------:R-:W4:Y:S01]  /*30410*/  LDL.LU R26, [R1+0xd8] ;  /* 0x0000d800011a7983 */ /* 0x000f220000300800 */
[----:B------:R1:W-:Y:S02]  /*30420*/  STS.U16 [R12+0xd200], R15 ;  /* 0x00d2000f0c007388 */ /* 0x0003e40000000400 */
[----:B------:R-:W4:Y:S02]  /*30430*/  LDL.LU R27, [R1+0xd4] ;  /* 0x0000d400011b7983 */ /* 0x000f240000300800 */
[----:B------:R1:W-:Y:S01]  /*30440*/  STS.U16 [R12+0xd300], R3 ;  /* 0x00d300030c007388 */ /* 0x0003e20000000400 */
[----:B------:R-:W4:Y:S01]  /*30450*/  LDL.LU R28, [R1+0xd0] ;  /* 0x0000d000011c7983 */ /* 0x000f220000300800 */
[----:B------:R-:W4:Y:S03]  /*30460*/  LDL.LU R29, [R1+0x7c] ;  /* 0x00007c00011d7983 */ /* 0x000f260000300800 */
[----:B0-----:R-:W4:Y:S01]  /*30470*/  LDL.LU R13, [R1+0x78] ;  /* 0x00007800010d7983 */ /* 0x001f220000300800 */
[----:B-1----:R-:W4:Y:S03]  /*30480*/  LDL.LU R15, [R1+0x74] ;  /* 0x00007400010f7983 */ /* 0x002f260000300800 */
[----:B------:R-:W4:Y:S04]  /*30490*/  LDL.LU R3, [R1+0x70] ;  /* 0x0000700001037983 */ /* 0x000f280000300800 */
[----:B---3--:R0:W-:Y:S04]  /*304a0*/  STS.U16 [R12+0xf000], R14 ;  /* 0x00f0000e0c007388 */ /* 0x0081e80000000400 */
[----:B------:R1:W-:Y:S01]  /*304b0*/  STS.U16 [R12+0xf100], R7 ;  /* 0x00f100070c007388 */ /* 0x0003e20000000400 */
[----:B--2---:R2:W-:Y:S03]  /*304c0*/  STS.U16 [R12+0xf200], R8 ;  /* 0x00f200080c007388 */ /* 0x0045e60000000400 */
[----:B0-----:R-:W3:Y:S04]  /*304d0*/  LDL.LU R14, [R1+0x73ec] ;  /* 0x0073ec00010e7983 */ /* 0x001ee80000300800 */
[----:B------:R0:W-:Y:S01]  /*304e0*/  STS.U16 [R12+0xf300], R9 ;  /* 0x00f300090c007388 */ /* 0x0001e20000000400 */
[----:B----4-:R4:W-:Y:S03]  /*304f0*/  STS.U16 [R12+0x11000], R10 ;  /* 0x0110000a0c007388 */ /* 0x0109e60000000400 */
[----:B-1----:R-:W3:Y:S01]  /*30500*/  LDL.LU R7, [R1+0x73e8] ;  /* 0x0073e80001077983 */ /* 0x002ee20000300800 */
[----:B--2---:R-:W2:Y:S02]  /*30510*/  LDL.LU R8, [R1+0x73e4] ;  /* 0x0073e40001087983 */ /* 0x004ea40000300800 */
[----:B0-----:R-:W2:Y:S01]  /*30520*/  LDL.LU R9, [R1+0x73e0] ;  /* 0x0073e00001097983 */ /* 0x001ea20000300800 */
[----:B----4-:R-:W4:Y:S04]  /*30530*/  LDL.LU R10, [R1+0x73dc] ;  /* 0x0073dc00010a7983 */ /* 0x010f280000300800 */
[----:B------:R0:W-:Y:S01]  /*30540*/  STS.U16 [R12+0x11100], R0 ;  /* 0x011100000c007388 */ /* 0x0001e20000000400 */
[----:B------:R-:W-:Y:S02]  /*30550*/  STS.U16 [R12+0x11200], R11 ;  /* 0x0112000b0c007388 */ /* 0x000fe40000000400 */
[----:B------:R-:W-:Y:S02]  /*30560*/  STS.U16 [R12+0x11300], R16 ;  /* 0x011300100c007388 */ /* 0x000fe40000000400 */
[----:B------:R-:W-:Y:S01]  /*30570*/  STS.U16 [R12+0x13000], R17 ;  /* 0x013000110c007388 */ /* 0x000fe20000000400 */
[----:B------:R1:W-:Y:S01]  /*30580*/  STS.U16 [R12+0x13100], R4 ;  /* 0x013100040c007388 */ /* 0x0003e20000000400 */
[----:B------:R1:W-:Y:S02]  /*30590*/  STS.U16 [R12+0x13200], R5 ;  /* 0x013200050c007388 */ /* 0x0003e40000000400 */
[----:B------:R1:W-:Y:S01]  /*305a0*/  STS.U16 [R12+0x13300], R6 ;  /* 0x013300060c007388 */ /* 0x0003e20000000400 */
[----:B0-----:R-:W2:Y:S04]  /*305b0*/  LDL.LU R0, [R1+0x73d8] ;  /* 0x0073d80001007983 */ /* 0x001ea80000300800 */
[----:B-1----:R-:W2:Y:S01]  /*305c0*/  LDL.LU R4, [R1+0x1c] ;  /* 0x00001c0001047983 */ /* 0x002ea20000300800 */
[----:B------:R-:W3:Y:S02]  /*305d0*/  LDL.LU R5, [R1+0x18] ;  /* 0x0000180001057983 */ /* 0x000ee40000300800 */
[----:B------:R-:W4:Y:S02]  /*305e0*/  LDL.LU R6, [R1+0x14] ;  /* 0x0000140001067983 */ /* 0x000f240000300800 */
[----:B------:R0:W-:Y:S01]  /*305f0*/  STS.U16 [R12+0x15000], R18 ;  /* 0x015000120c007388 */ /* 0x0001e20000000400 */
[----:B------:R-:W-:Y:S01]  /*30600*/  STS.U16 [R12+0x15100], R19 ;  /* 0x015100130c007388 */ /* 0x000fe20000000400 */
[----:B------:R1:W-:Y:S02]  /*30610*/  STS.U16 [R12+0x15200], R20 ;  /* 0x015200140c007388 */ /* 0x0003e40000000400 */
[----:B------:R1:W-:Y:S01]  /*30620*/  STS.U16 [R12+0x15300], R21 ;  /* 0x015300150c007388 */ /* 0x0003e20000000400 */
[----:B------:R-:W4:Y:S01]  /*30630*/  LDL.LU R16, [R1+0x7c8] ;  /* 0x0007c80001107983 */ /* 0x000f220000300800 */
[----:B------:R-:W-:Y:S02]  /*30640*/  STS.U16 [R12+0x17000], R22 ;  /* 0x017000160c007388 */ /* 0x000fe40000000400 */
[----:B------:R-:W4:Y:S02]  /*30650*/  LDL.LU R17, [R1+0x7c0] ;  /* 0x0007c00001117983 */ /* 0x000f240000300800 */
[----:B------:R-:W-:Y:S01]  /*30660*/  STS.U16 [R12+0x17100], R23 ;  /* 0x017100170c007388 */ /* 0x000fe20000000400 */
[----:B------:R-:W-:Y:S04]  /*30670*/  STS.U16 [R12+0x17200], R24 ;  /* 0x017200180c007388 */ /* 0x000fe80000000400 */
[----:B0-----:R-:W4:Y:S01]  /*30680*/  LDL.LU R18, [R1+0x7b8] ;  /* 0x0007b80001127983 */ /* 0x001f220000300800 */
[----:B-1----:R-:W4:Y:S02]  /*30690*/  LDL.LU R20, [R1+0x7b0] ;  /* 0x0007b00001147983 */ /* 0x002f240000300800 */
[----:B------:R0:W-:Y:S02]  /*306a0*/  STS.U16 [R12+0x17300], R25 ;  /* 0x017300190c007388 */ /* 0x0001e40000000400 */
[----:B------:R1:W-:Y:S01]  /*306b0*/  STS.U16 [R12+0x19000], R2 ;  /* 0x019000020c007388 */ /* 0x0003e20000000400 */
[----:B------:R-:W4:Y:S04]  /*306c0*/  LDL.LU R21, [R1+0x738] ;  /* 0x0007380001157983 */ /* 0x000f280000300800 */
[----:B------:R1:W-:Y:S01]  /*306d0*/  STS.U16 [R12+0x19100], R26 ;  /* 0x0191001a0c007388 */ /* 0x0003e20000000400 */
[----:B------:R1:W-:Y:S02]  /*306e0*/  STS.U16 [R12+0x19200], R27 ;  /* 0x0192001b0c007388 */ /* 0x0003e40000000400 */
[----:B------:R1:W-:Y:S02]  /*306f0*/  STS.U16 [R12+0x19300], R28 ;  /* 0x0193001c0c007388 */ /* 0x0003e40000000400 */
[----:B------:R1:W-:Y:S01]  /*30700*/  STS.U16 [R12+0x1b000], R29 ;  /* 0x01b0001d0c007388 */ /* 0x0003e20000000400 */
[----:B0-----:R-:W4:Y:S01]  /*30710*/  LDL.LU R25, [R1+0x730] ;  /* 0x0007300001197983 */ /* 0x001f220000300800 */
[----:B-1----:R-:W4:Y:S02]  /*30720*/  LDL.LU R2, [R1+0x728] ;  /* 0x0007280001027983 */ /* 0x002f240000300800 */
[----:B------:R-:W4:Y:S01]  /*30730*/  LDL.LU R26, [R1+0x720] ;  /* 0x00072000011a7983 */ /* 0x000f220000300800 */
[----:B------:R-:W4:Y:S01]  /*30740*/  LDL.LU R27, [R1+0x6a8] ;  /* 0x0006a800011b7983 */ /* 0x000f220000300800 */
[----:B------:R-:W4:Y:S03]  /*30750*/  LDL.LU R28, [R1+0x6a0] ;  /* 0x0006a000011c7983 */ /* 0x000f260000300800 */
[----:B------:R0:W-:Y:S01]  /*30760*/  STS.U16 [R12+0x1b100], R13 ;  /* 0x01b1000d0c007388 */ /* 0x0001e20000000400 */
[----:B------:R-:W4:Y:S02]  /*30770*/  LDL.LU R29, [R1+0x698] ;  /* 0x00069800011d7983 */ /* 0x000f240000300800 */
[----:B------:R1:W-:Y:S02]  /*30780*/  STS.U16 [R12+0x1b200], R15 ;  /* 0x01b2000f0c007388 */ /* 0x0003e40000000400 */
[----:B------:R1:W-:Y:S01]  /*30790*/  STS.U16 [R12+0x1b300], R3 ;  /* 0x01b300030c007388 */ /* 0x0003e20000000400 */
[----:B0-----:R-:W4:Y:S01]  /*307a0*/  LDL.LU R13, [R1+0x690] ;  /* 0x00069000010d7983 */ /* 0x001f220000300800 */
[----:B------:R-:W4:Y:S02]  /*307b0*/  LDL.LU R22, [R1+0x618] ;  /* 0x0006180001167983 */ /* 0x000f240000300800 */
[----:B------:R-:W4:Y:S02]  /*307c0*/  LDL.LU R23, [R1+0x610] ;  /* 0x0006100001177983 */ /* 0x000f240000300800 */
[----:B------:R-:W4:Y:S01]  /*307d0*/  LDL.LU R24, [R1+0x608] ;  /* 0x0006080001187983 */ /* 0x000f220000300800 */
[----:B-1----:R-:W4:Y:S01]  /*307e0*/  LDL.LU R15, [R1+0x600] ;  /* 0x00060000010f7983 */ /* 0x002f220000300800 */
[----:B------:R-:W4:Y:S03]  /*307f0*/  LDL.LU R3, [R1+0x4c8] ;  /* 0x0004c80001037983 */ /* 0x000f260000300800 */
[----:B--2---:R0:W-:Y:S01]  /*30800*/  STS.U16 [R12+0x1d000], R4 ;  /* 0x01d000040c007388 */ /* 0x0041e20000000400 */
[----:B---3--:R1:W-:Y:S02]  /*30810*/  STS.U16 [R12+0x1d100], R5 ;  /* 0x01d100050c007388 */ /* 0x0083e40000000400 */
[----:B----4-:R2:W-:Y:S01]  /*30820*/  STS.U16 [R12+0x1d200], R6 ;  /* 0x01d200060c007388 */ /* 0x0105e20000000400 */
[----:B------:R3:W-:Y:S04]  /*30830*/  STS.U16 [R12+0x1d300], R0 ;  /* 0x01d300000c007388 */ /* 0x0007e80000000400 */
[----:B0-----:R-:W4:Y:S01]  /*30840*/  LDL.LU R4, [R1+0x4c0] ;  /* 0x0004c00001047983 */ /* 0x001f220000300800 */
[----:B-1----:R-:W4:Y:S03]  /*30850*/  LDL.LU R5, [R1+0x4b8] ;  /* 0x0004b80001057983 */ /* 0x002f260000300800 */
[----:B--2---:R-:W2:Y:S01]  /*30860*/  LDL.LU R6, [R1+0x4b0] ;  /* 0x0004b00001067983 */ /* 0x004ea20000300800 */
[----:B---3--:R-:W3:Y:S02]  /*30870*/  LDL.LU R0, [R1+0x444] ;  /* 0x0004440001007983 */ /* 0x008ee40000300800 */
[C---:B------:R-:W-:Y:S01]  /*30880*/  IMAD.SHL.U32 R19, R14.reuse, 0x2, RZ ;  /* 0x000000020e137824 */ /* 0x040fe200078e00ff */
[----:B------:R-:W-:Y:S01]  /*30890*/  STS.U16 [R12+0x1f000], R10 ;  /* 0x01f0000a0c007388 */ /* 0x000fe20000000400 */
[----:B------:R-:W-:Y:S03]  /*308a0*/  STS.U16 [R12+0x1f100], R9 ;  /* 0x01f100090c007388 */ /* 0x000fe60000000400 */
[----:B------:R-:W-:Y:S01]  /*308b0*/  LOP3.LUT R19, R19, 0x50, RZ, 0x3c, !PT ;  /* 0x0000005013137812 */ /* 0x000fe200078e3cff */
[----:B------:R-:W-:Y:S01]  /*308c0*/  STS.U16 [R12+0x1f200], R8 ;  /* 0x01f200080c007388 */ /* 0x000fe20000000400 */
[----:B------:R-:W-:Y:S03]  /*308d0*/  STS.U16 [R12+0x1f300], R7 ;  /* 0x01f300070c007388 */ /* 0x000fe60000000400 */
[----:B------:R-:W-:Y:S01]  /*308e0*/  STS.U16 [R19+0x1400], R16 ;  /* 0x0014001013007388 */ /* 0x000fe20000000400 */
[----:B------:R-:W-:Y:S02]  /*308f0*/  STS.U16 [R19+0x1500], R17 ;  /* 0x0015001113007388 */ /* 0x000fe40000000400 */
[----:B------:R-:W-:Y:S02]  /*30900*/  STS.U16 [R19+0x1600], R18 ;  /* 0x0016001213007388 */ /* 0x000fe40000000400 */
[----:B------:R-:W-:Y:S01]  /*30910*/  STS.U16 [R19+0x1700], R20 ;  /* 0x0017001413007388 */ /* 0x000fe20000000400 */
[----:B------:R-:W-:Y:S01]  /*30920*/  STS.U16 [R19+0x3400], R21 ;  /* 0x0034001513007388 */ /* 0x000fe20000000400 */
[----:B------:R0:W-:Y:S02]  /*30930*/  STS.U16 [R19+0x3500], R25 ;  /* 0x0035001913007388 */ /* 0x0001e40000000400 */
[----:B------:R1:W-:Y:S02]  /*30940*/  STS.U16 [R19+0x3600], R2 ;  /* 0x0036000213007388 */ /* 0x0003e40000000400 */
[----:B------:R1:W-:Y:S01]  /*30950*/  STS.U16 [R19+0x3700], R26 ;  /* 0x0037001a13007388 */ /* 0x0003e20000000400 */
[----:B------:R1:W-:Y:S01]  /*30960*/  STS.U16 [R19+0x5400], R27 ;  /* 0x0054001b13007388 */ /* 0x0003e20000000400 */
[----:B------:R1:W-:Y:S02]  /*30970*/  STS.U16 [R19+0x5500], R28 ;  /* 0x0055001c13007388 */ /* 0x0003e40000000400 */
[----:B------:R1:W-:Y:S01]  /*30980*/  STS.U16 [R19+0x5600], R29 ;  /* 0x0056001d13007388 */ /* 0x0003e20000000400 */
[----:B0-----:R-:W3:Y:S04]  /*30990*/  LDL.LU R25, [R1+0x43c] ;  /* 0x00043c0001197983 */ /* 0x001ee80000300800 */
[----:B------:R0:W-:Y:S01]  /*309a0*/  STS.U16 [R19+0x5700], R13 ;  /* 0x0057000d13007388 */ /* 0x0001e20000000400 */
[----:B-1----:R-:W3:Y:S02]  /*309b0*/  LDL.LU R2, [R1+0x434] ;  /* 0x0004340001027983 */ /* 0x002ee40000300800 */
[----:B------:R-:W-:Y:S01]  /*309c0*/  STS.U16 [R19+0x7400], R22 ;  /* 0x0074001613007388 */ /* 0x000fe20000000400 */
[----:B------:R-:W3:Y:S04]  /*309d0*/  LDL.LU R26, [R1+0x42c] ;  /* 0x00042c00011a7983 */ /* 0x000ee80000300800 */
[----:B------:R-:W-:Y:S04]  /*309e0*/  STS.U16 [R19+0x7500], R23 ;  /* 0x0075001713007388 */ /* 0x000fe80000000400 */
[----:B------:R-:W3:Y:S01]  /*309f0*/  LDL.LU R27, [R1+0x3c4] ;  /* 0x0003c400011b7983 */ /* 0x000ee20000300800 */
[----:B------:R-:W-:Y:S02]  /*30a00*/  STS.U16 [R19+0x7600], R24 ;  /* 0x0076001813007388 */ /* 0x000fe40000000400 */
[----:B------:R-:W3:Y:S02]  /*30a10*/  LDL.LU R28, [R1+0x3bc] ;  /* 0x0003bc00011c7983 */ /* 0x000ee40000300800 */
[----:B------:R1:W-:Y:S01]  /*30a20*/  STS.U16 [R19+0x7700], R15 ;  /* 0x0077000f13007388 */ /* 0x0003e20000000400 */
[----:B------:R-:W3:Y:S04]  /*30a30*/  LDL.LU R29, [R1+0x3b4] ;  /* 0x0003b400011d7983 */ /* 0x000ee80000300800 */
[----:B------:R-:W-:Y:S01]  /*30a40*/  STS.U16 [R19+0x9400], R3 ;  /* 0x0094000313007388 */ /* 0x000fe20000000400 */
[----:B0-----:R-:W3:Y:S02]  /*30a50*/  LDL.LU R13, [R1+0x3ac] ;  /* 0x0003ac00010d7983 */ /* 0x001ee40000300800 */
[----:B------:R-:W3:Y:S01]  /*30a60*/  LDL.LU R11, [R1+0x348] ;  /* 0x00034800010b7983 */ /* 0x000ee20000300800 */
[----:B-1----:R-:W3:Y:S01]  /*30a70*/  LDL.LU R15, [R1+0x340] ;  /* 0x00034000010f7983 */ /* 0x002ee20000300800 */
[----:B------:R-:W3:Y:S03]  /*30a80*/  LDL.LU R12, [R1+0x338] ;  /* 0x00033800010c7983 */ /* 0x000ee60000300800 */
[----:B----4-:R-:W-:Y:S01]  /*30a90*/  STS.U16 [R19+0x9500], R4 ;  /* 0x0095000413007388 */ /* 0x010fe20000000400 */
[----:B------:R-:W-:Y:S03]  /*30aa0*/  STS.U16 [R19+0x9600], R5 ;  /* 0x0096000513007388 */ /* 0x000fe60000000400 */
[----:B--2---:R-:W-:Y:S01]  /*30ab0*/  STS.U16 [R19+0x9700], R6 ;  /* 0x0097000613007388 */ /* 0x004fe20000000400 */
[----:B---3--:R0:W-:Y:S03]  /*30ac0*/  STS.U16 [R19+0xb400], R0 ;  /* 0x00b4000013007388 */ /* 0x0081e60000000400 */
[----:B0-----:R-:W2:Y:S01]  /*30ad0*/  LDL.LU R0, [R1+0x330] ;  /* 0x0003300001007983 */ /* 0x001ea20000300800 */
[----:B------:R-:W3:Y:S02]  /*30ae0*/  LDL.LU R16, [R1+0x2c8] ;  /* 0x0002c80001107983 */ /* 0x000ee40000300800 */
        /* <DEDUP_REMOVED lines=10> */
[----:B------:R-:W4:Y:S04]  /*30b90*/  LDL.LU R24, [R1+0x1bc] ;  /* 0x0001bc0001187983 */ /* 0x000f280000300800 */
[----:B------:R0:W-:Y:S01]  /*30ba0*/  STS.U16 [R19+0xb500], R25 ;  /* 0x00b5001913007388 */ /* 0x0001e20000000400 */
[----:B------:R1:W-:Y:S03]  /*30bb0*/  STS.U16 [R19+0xb600], R2 ;  /* 0x00b6000213007388 */ /* 0x0003e60000000400 */
[----:B------:R1:W-:Y:S01]  /*30bc0*/  STS.U16 [R19+0xb700], R26 ;  /* 0x00b7001a13007388 */ /* 0x0003e20000000400 */
[----:B------:R1:W-:Y:S03]  /*30bd0*/  STS.U16 [R19+0xd400], R27 ;  /* 0x00d4001b13007388 */ /* 0x0003e60000000400 */
[----:B------:R1:W-:Y:S01]  /*30be0*/  STS.U16 [R19+0xd500], R28 ;  /* 0x00d5001c13007388 */ /* 0x0003e20000000400 */
[----:B------:R1:W-:Y:S03]  /*30bf0*/  STS.U16 [R19+0xd600], R29 ;  /* 0x00d6001d13007388 */ /* 0x0003e60000000400 */
[----:B0-----:R-:W4:Y:S04]  /*30c00*/  LDL.LU R25, [R1+0x144] ;  /* 0x0001440001197983 */ /* 0x001f280000300800 */
[----:B------:R0:W-:Y:S01]  /*30c10*/  STS.U16 [R19+0xd700], R13 ;  /* 0x00d7000d13007388 */ /* 0x0001e20000000400 */
[----:B-1----:R-:W4:Y:S02]  /*30c20*/  LDL.LU R2, [R1+0x13c] ;  /* 0x00013c0001027983 */ /* 0x002f240000300800 */
[----:B------:R-:W4:Y:S02]  /*30c30*/  LDL.LU R26, [R1+0x134] ;  /* 0x00013400011a7983 */ /* 0x000f240000300800 */
[----:B------:R1:W-:Y:S01]  /*30c40*/  STS.U16 [R19+0xf400], R11 ;  /* 0x00f4000b13007388 */ /* 0x0003e20000000400 */
[----:B------:R-:W4:Y:S01]  /*30c50*/  LDL.LU R27, [R1+0x12c] ;  /* 0x00012c00011b7983 */ /* 0x000f220000300800 */
[----:B------:R-:W4:Y:S03]  /*30c60*/  LDL.LU R28, [R1+0xcc] ;  /* 0x0000cc00011c7983 */ /* 0x000f260000300800 */
[----:B------:R1:W-:Y:S01]  /*30c70*/  STS.U16 [R19+0xf500], R15 ;  /* 0x00f5000f13007388 */ /* 0x0003e20000000400 */
[----:B------:R1:W-:Y:S03]  /*30c80*/  STS.U16 [R19+0xf600], R12 ;  /* 0x00f6000c13007388 */ /* 0x0003e60000000400 */
[----:B------:R-:W4:Y:S01]  /*30c90*/  LDL.LU R29, [R1+0xc8] ;  /* 0x0000c800011d7983 */ /* 0x000f220000300800 */
[----:B0-----:R-:W4:Y:S03]  /*30ca0*/  LDL.LU R13, [R1+0xc4] ;  /* 0x0000c400010d7983 */ /* 0x001f260000300800 */
[----:B-1----:R-:W4:Y:S04]  /*30cb0*/  LDL.LU R11, [R1+0x73d4] ;  /* 0x0073d400010b7983 */ /* 0x002f280000300800 */
[----:B------:R-:W4:Y:S01]  /*30cc0*/  LDL.LU R15, [R1+0xc0] ;  /* 0x0000c000010f7983 */ /* 0x000f220000300800 */
[----:B------:R-:W4:Y:S03]  /*30cd0*/  LDL.LU R12, [R1+0x73d0] ;  /* 0x0073d000010c7983 */ /* 0x000f260000300800 */
[----:B--2---:R0:W-:Y:S01]  /*30ce0*/  STS.U16 [R19+0xf700], R0 ;  /* 0x00f7000013007388 */ /* 0x0041e20000000400 */
[----:B---3--:R1:W-:Y:S02]  /*30cf0*/  STS.U16 [R19+0x11400], R16 ;  /* 0x0114001013007388 */ /* 0x0083e40000000400 */
[----:B----4-:R2:W-:Y:S01]  /*30d00*/  STS.U16 [R19+0x11500], R17 ;  /* 0x0115001113007388 */ /* 0x0105e20000000400 */
[----:B------:R3:W-:Y:S04]  /*30d10*/  STS.U16 [R19+0x11600], R18 ;  /* 0x0116001213007388 */ /* 0x0007e80000000400 */
[----:B------:R-:W-:Y:S01]  /*30d20*/  STS.U16 [R19+0x11700], R20 ;  /* 0x0117001413007388 */ /* 0x000fe20000000400 */
[----:B------:R-:W-:Y:S02]  /*30d30*/  STS.U16 [R19+0x13400], R21 ;  /* 0x0134001513007388 */ /* 0x000fe40000000400 */
[----:B------:R-:W-:Y:S02]  /*30d40*/  STS.U16 [R19+0x13500], R22 ;  /* 0x0135001613007388 */ /* 0x000fe40000000400 */
[----:B------:R-:W-:Y:S01]  /*30d50*/  STS.U16 [R19+0x13600], R23 ;  /* 0x0136001713007388 */ /* 0x000fe20000000400 */
[----:B0-----:R-:W4:Y:S01]  /*30d60*/  LDL.LU R0, [R1+0x73cc] ;  /* 0x0073cc0001007983 */ /* 0x001f220000300800 */
[----:B-1----:R-:W4:Y:S03]  /*30d70*/  LDL.LU R16, [R1+0x68] ;  /* 0x0000680001107983 */ /* 0x002f260000300800 */
[----:B--2---:R-:W2:Y:S04]  /*30d80*/  LDL.LU R17, [R1+0x64] ;  /* 0x0000640001117983 */ /* 0x004ea80000300800 */
[----:B------:R0:W-:Y:S01]  /*30d90*/  STS.U16 [R19+0x13700], R3 ;  /* 0x0137000313007388 */ /* 0x0001e20000000400 */
[----:B---3--:R-:W3:Y:S02]  /*30da0*/  LDL.LU R18, [R1+0x60] ;  /* 0x0000600001127983 */ /* 0x008ee40000300800 */
[----:B------:R1:W-:Y:S02]  /*30db0*/  STS.U16 [R19+0x15400], R4 ;  /* 0x0154000413007388 */ /* 0x0003e40000000400 */
[----:B------:R1:W-:Y:S01]  /*30dc0*/  STS.U16 [R19+0x15500], R5 ;  /* 0x0155000513007388 */ /* 0x0003e20000000400 */
[----:B------:R1:W-:Y:S04]  /*30dd0*/  STS.U16 [R19+0x15600], R6 ;  /* 0x0156000613007388 */ /* 0x0003e80000000400 */
[----:B0-----:R-:W3:Y:S01]  /*30de0*/  LDL.LU R3, [R1+0xc] ;  /* 0x00000c0001037983 */ /* 0x001ee20000300800 */
[----:B-1----:R-:W3:Y:S03]  /*30df0*/  LDL.LU R4, [R1+0x8] ;  /* 0x0000080001047983 */ /* 0x002ee60000300800 */
[----:B------:R-:W3:Y:S04]  /*30e00*/  LDL.LU R5, [R1+0x4] ;  /* 0x0000040001057983 */ /* 0x000ee80000300800 */
[----:B------:R-:W3:Y:S01]  /*30e10*/  LDL.LU R6, [R1] ;  /* 0x0000000001067983 */ /* 0x000ee20000300800 */
[----:B------:R-:W3:Y:S02]  /*30e20*/  LDL.LU R20, [R1+0x7a8] ;  /* 0x0007a80001147983 */ /* 0x000ee40000300800 */
[----:B------:R-:W3:Y:S02]  /*30e30*/  LDL.LU R21, [R1+0x7a0] ;  /* 0x0007a00001157983 */ /* 0x000ee40000300800 */
[----:B------:R0:W-:Y:S01]  /*30e40*/  STS.U16 [R19+0x15700], R24 ;  /* 0x0157001813007388 */ /* 0x0001e20000000400 */
[----:B------:R-:W3:Y:S04]  /*30e50*/  LDL.LU R22, [R1+0x718] ;  /* 0x0007180001167983 */ /* 0x000ee80000300800 */
[----:B------:R1:W-:Y:S01]  /*30e60*/  STS.U16 [R19+0x17400], R25 ;  /* 0x0174001913007388 */ /* 0x0003e20000000400 */
[----:B------:R-:W3:Y:S02]  /*30e70*/  LDL.LU R23, [R1+0x710] ;  /* 0x0007100001177983 */ /* 0x000ee40000300800 */
[----:B------:R-:W-:Y:S02]  /*30e80*/  STS.U16 [R19+0x17500], R2 ;  /* 0x0175000213007388 */ /* 0x000fe40000000400 */
[----:B------:R1:W-:Y:S01]  /*30e90*/  STS.U16 [R19+0x17600], R26 ;  /* 0x0176001a13007388 */ /* 0x0003e20000000400 */
[----:B------:R1:W-:Y:S04]  /*30ea0*/  STS.U16 [R19+0x17700], R27 ;  /* 0x0177001b13007388 */ /* 0x0003e80000000400 */
[----:B0-----:R-:W3:Y:S01]  /*30eb0*/  LDL.LU R24, [R1+0x708] ;  /* 0x0007080001187983 */ /* 0x001ee20000300800 */
[----:B-1----:R-:W3:Y:S03]  /*30ec0*/  LDL.LU R25, [R1+0x704] ;  /* 0x0007040001197983 */ /* 0x002ee60000300800 */
[----:B------:R0:W-:Y:S04]  /*30ed0*/  STS.U16 [R19+0x19400], R28 ;  /* 0x0194001c13007388 */ /* 0x0001e80000000400 */
[----:B------:R-:W3:Y:S01]  /*30ee0*/  LDL.LU R26, [R1+0x688] ;  /* 0x00068800011a7983 */ /* 0x000ee20000300800 */
[----:B------:R-:W3:Y:S02]  /*30ef0*/  LDL.LU R2, [R1+0x680] ;  /* 0x0006800001027983 */ /* 0x000ee40000300800 */
[----:B------:R-:W3:Y:S02]  /*30f00*/  LDL.LU R27, [R1+0x678] ;  /* 0x00067800011b7983 */ /* 0x000ee40000300800 */
[----:B------:R1:W-:Y:S01]  /*30f10*/  STS.U16 [R19+0x19500], R29 ;  /* 0x0195001d13007388 */ /* 0x0003e20000000400 */
[----:B------:R1:W-:Y:S04]  /*30f20*/  STS.U16 [R19+0x19600], R13 ;  /* 0x0196000d13007388 */ /* 0x0003e80000000400 */
[----:B0-----:R-:W3:Y:S01]  /*30f30*/  LDL.LU R28, [R1+0x674] ;  /* 0x00067400011c7983 */ /* 0x001ee20000300800 */
[----:B------:R0:W-:Y:S03]  /*30f40*/  STS.U16 [R19+0x19700], R15 ;  /* 0x0197000f13007388 */ /* 0x0001e60000000400 */
[----:B-1----:R-:W3:Y:S01]  /*30f50*/  LDL.LU R29, [R1+0x5f8] ;  /* 0x0005f800011d7983 */ /* 0x002ee20000300800 */
[----:B------:R-:W3:Y:S03]  /*30f60*/  LDL.LU R13, [R1+0x5f0] ;  /* 0x0005f000010d7983 */ /* 0x000ee60000300800 */
[----:B0-----:R-:W3:Y:S04]  /*30f70*/  LDL.LU R15, [R1+0x5e8] ;  /* 0x0005e800010f7983 */ /* 0x001ee80000300800 */
[----:B----4-:R0:W-:Y:S01]  /*30f80*/  STS.U16 [R19+0x1b400], R0 ;  /* 0x01b4000013007388 */ /* 0x0101e20000000400 */
[----:B------:R1:W-:Y:S03]  /*30f90*/  STS.U16 [R19+0x1b500], R16 ;  /* 0x01b5001013007388 */ /* 0x0003e60000000400 */
[----:B--2---:R2:W-:Y:S04]  /*30fa0*/  STS.U16 [R19+0x1b600], R17 ;  /* 0x01b6001113007388 */ /* 0x0045e80000000400 */
[----:B---3--:R3:W-:Y:S04]  /*30fb0*/  STS.U16 [R19+0x1b700], R18 ;  /* 0x01b7001213007388 */ /* 0x0087e80000000400 */
[----:B0-----:R-:W4:Y:S01]  /*30fc0*/  LDL.LU R0, [R1+0x5e4] ;  /* 0x0005e40001007983 */ /* 0x001f220000300800 */
[----:B-1----:R-:W4:Y:S02]  /*30fd0*/  LDL.LU R16, [R1+0x73c8] ;  /* 0x0073c80001107983 */ /* 0x002f240000300800 */
[----:B--2---:R-:W2:Y:S01]  /*30fe0*/  LDL.LU R17, [R1+0x73c4] ;  /* 0x0073c40001117983 */ /* 0x004ea20000300800 */
[----:B------:R0:W-:Y:S04]  /*30ff0*/  STS.U16 [R19+0x1d400], R3 ;  /* 0x01d4000313007388 */ /* 0x0001e80000000400 */
[----:B---3--:R-:W3:Y:S01]  /*31000*/  LDL.LU R18, [R1+0x73c0] ;  /* 0x0073c00001127983 */ /* 0x008ee20000300800 */
[----:B------:R1:W-:Y:S02]  /*31010*/  STS.U16 [R19+0x1d500], R4 ;  /* 0x01d5000413007388 */ /* 0x0003e40000000400 */
[----:B------:R1:W-:Y:S02]  /*31020*/  STS.U16 [R19+0x1d600], R5 ;  /* 0x01d6000513007388 */ /* 0x0003e40000000400 */
[----:B------:R1:W-:Y:S01]  /*31030*/  STS.U16 [R19+0x1d700], R6 ;  /* 0x01d7000613007388 */ /* 0x0003e20000000400 */
[----:B0-----:R-:W2:Y:S04]  /*31040*/  LDL.LU R3, [R1+0x73bc] ;  /* 0x0073bc0001037983 */ /* 0x001ea80000300800 */
[----:B-1----:R-:W2:Y:S01]  /*31050*/  LDL.LU R4, [R1+0x73b8] ;  /* 0x0073b80001047983 */ /* 0x002ea20000300800 */
[----:B------:R-:W2:Y:S03]  /*31060*/  LDL.LU R5, [R1+0x73b4] ;  /* 0x0073b40001057983 */ /* 0x000ea60000300800 */
[----:B------:R-:W2:Y:S01]  /*31070*/  LDL.LU R6, [R1+0x73b0] ;  /* 0x0073b00001067983 */ /* 0x000ea20000300800 */
[----:B------:R-:W-:-:S03]  /*31080*/  IMAD.SHL.U32 R14, R14, 0x2, RZ ;  /* 0x000000020e0e7824 */ /* 0x000fc600078e00ff */
[----:B--2---:R-:W-:Y:S01]  /*31090*/  STS.U16 [R19+0x1f400], R6 ;  /* 0x01f4000613007388 */ /* 0x004fe20000000400 */
[----:B------:R0:W-:Y:S02]  /*310a0*/  STS.U16 [R19+0x1f500], R5 ;  /* 0x01f5000513007388 */ /* 0x0001e40000000400 */
[----:B------:R1:W-:Y:S01]  /*310b0*/  STS.U16 [R19+0x1f600], R4 ;  /* 0x01f6000413007388 */ /* 0x0003e20000000400 */
[----:B0-----:R-:W2:Y:S01]  /*310c0*/  LDL.LU R5, [R1+0x794] ;  /* 0x0007940001057983 */ /* 0x001ea20000300800 */
[----:B-1----:R-:W2:Y:S01]  /*310d0*/  LDL.LU R4, [R1+0x798] ;  /* 0x0007980001047983 */ /* 0x002ea20000300800 */
[----:B------:R-:W-:Y:S01]  /*310e0*/  LOP3.LUT R14, R14, 0x60, RZ, 0x3c, !PT ;  /* 0x000000600e0e7812 */ /* 0x000fe200078e3cff */
[----:B------:R0:W-:Y:S04]  /*310f0*/  STS.U16 [R19+0x1f700], R3 ;  /* 0x01f7000313007388 */ /* 0x0001e80000000400 */
[----:B------:R1:W-:Y:S01]  /*31100*/  STS.U16 [R14+0x1800], R20 ;  /* 0x001800140e007388 */ /* 0x0003e20000000400 */
[----:B------:R3:W-:Y:S03]  /*31110*/  STS.U16 [R14+0x1900], R21 ;  /* 0x001900150e007388 */ /* 0x0007e60000000400 */
[----:B0-----:R-:W4:Y:S04]  /*31120*/  LDL.LU R19, [R1+0x73ac] ;  /* 0x0073ac0001137983 */ /* 0x001f280000300800 */
[----:B-1----:R-:W4:Y:S01]  /*31130*/  LDL.LU R20, [R1+0x73a8] ;  /* 0x0073a80001147983 */ /* 0x002f220000300800 */
[----:B---3--:R-:W3:Y:S03]  /*31140*/  LDL.LU R21, [R1+0x73a4] ;  /* 0x0073a40001157983 */ /* 0x008ee60000300800 */
[----:B--2---:R0:W-:Y:S01]  /*31150*/  STS.U16 [R14+0x1a00], R4 ;  /* 0x001a00040e007388 */ /* 0x0041e20000000400 */
[----:B------:R1:W-:Y:S02]  /*31160*/  STS.U16 [R14+0x1b00], R5 ;  /* 0x001b00050e007388 */ /* 0x0003e40000000400 */
[----:B------:R2:W-:Y:S02]  /*31170*/  STS.U16 [R14+0x3800], R22 ;  /* 0x003800160e007388 */ /* 0x0005e40000000400 */
[----:B------:R2:W-:Y:S01]  /*31180*/  STS.U16 [R14+0x3900], R23 ;  /* 0x003900170e007388 */ /* 0x0005e20000000400 */
[----:B------:R2:W-:Y:S01]  /*31190*/  STS.U16 [R14+0x3a00], R24 ;  /* 0x003a00180e007388 */ /* 0x0005e20000000400 */
[----:B------:R2:W-:Y:S02]  /*311a0*/  STS.U16 [R14+0x3b00], R25 ;  /* 0x003b00190e007388 */ /* 0x0005e40000000400 */
[----:B------:R4:W-:Y:S01]  /*311b0*/  STS.U16 [R14+0x5800], R26 ;  /* 0x0058001a0e007388 */ /* 0x0009e20000000400 */
[----:B0-----:R-:W3:Y:S04]  /*311c0*/  LDL R4, [R1+0x21fc] ;  /* 0x0021fc0001047983 */ /* 0x001ee80000100800 */
[----:B-1----:R-:W3:Y:S01]  /*311d0*/  LDL R5, [R1+0x1fe0] ;  /* 0x001fe00001057983 */ /* 0x002ee20000100800 */
[----:B--2---:R-:W2:Y:S03]  /*311e0*/  LDL.LU R22, [R1+0x73a0] ;  /* 0x0073a00001167983 */ /* 0x004ea60000300800 */
[----:B------:R-:W2:Y:S01]  /*311f0*/  LDL.LU R23, [R1+0x739c] ;  /* 0x00739c0001177983 */ /* 0x000ea20000300800 */
[----:B------:R-:W2:Y:S03]  /*31200*/  LDL.LU R24, [R1+0x7398] ;  /* 0x0073980001187983 */ /* 0x000ea60000300800 */
[----:B------:R-:W2:Y:S01]  /*31210*/  LDL.LU R25, [R1+0x7394] ;  /* 0x0073940001197983 */ /* 0x000ea20000300800 */
[----:B----4-:R-:W4:Y:S03]  /*31220*/  LDL.LU R26, [R1+0x7390] ;  /* 0x00739000011a7983 */ /* 0x010f260000300800 */
[----:B------:R0:W-:Y:S01]  /*31230*/  STS.U16 [R14+0x5900], R2 ;  /* 0x005900020e007388 */ /* 0x0001e20000000400 */
[----:B------:R1:W-:Y:S02]  /*31240*/  STS.U16 [R14+0x5a00], R27 ;  /* 0x005a001b0e007388 */ /* 0x0003e40000000400 */
[----:B------:R1:W-:Y:S02]  /*31250*/  STS.U16 [R14+0x5b00], R28 ;  /* 0x005b001c0e007388 */ /* 0x0003e40000000400 */
[----:B------:R1:W-:Y:S01]  /*31260*/  STS.U16 [R14+0x7800], R29 ;  /* 0x0078001d0e007388 */ /* 0x0003e20000000400 */
[----:B------:R1:W-:Y:S01]  /*31270*/  STS.U16 [R14+0x7900], R13 ;  /* 0x0079000d0e007388 */ /* 0x0003e20000000400 */
[----:B------:R1:W-:Y:S03]  /*31280*/  STS.U16 [R14+0x7a00], R15 ;  /* 0x007a000f0e007388 */ /* 0x0003e60000000400 */
[----:B0-----:R-:W2:Y:S01]  /*31290*/  LDL.LU R2, [R1+0x738c] ;  /* 0x00738c0001027983 */ /* 0x001ea20000300800 */
[----:B-1----:R-:W2:Y:S03]  /*312a0*/  LDL.LU R27, [R1+0x7388] ;  /* 0x00738800011b7983 */ /* 0x002ea60000300800 */
[----:B------:R-:W2:Y:S01]  /*312b0*/  LDL.LU R28, [R1+0x7384] ;  /* 0x00738400011c7983 */ /* 0x000ea20000300800 */
[----:B------:R-:W2:Y:S03]  /*312c0*/  LDL.LU R29, [R1+0x7380] ;  /* 0x00738000011d7983 */ /* 0x000ea60000300800 */
[----:B------:R-:W2:Y:S01]  /*312d0*/  LDL.LU R13, [R1+0x737c] ;  /* 0x00737c00010d7983 */ /* 0x000ea20000300800 */
[----:B------:R-:W2:Y:S03]  /*312e0*/  LDL.LU R15, [R1+0x7378] ;  /* 0x00737800010f7983 */ /* 0x000ea60000300800 */
[----:B------:R0:W-:Y:S04]  /*312f0*/  STS.U16 [R14+0x7b00], R0 ;  /* 0x007b00000e007388 */ /* 0x0001e80000000400 */
[----:B0-----:R-:W4:Y:S01]  /*31300*/  LDL.LU R0, [R1+0x7374] ;  /* 0x0073740001007983 */ /* 0x001f220000300800 */
[----:B--2---:R-:W-:-:S06]  /*31310*/  PRMT R15, RZ, 0x7610, R15 ;  /* 0x00007610ff0f7816 */ /* 0x004fcc000000000f */
[----:B---3--:R-:W2:Y:S04]  /*31320*/  @!P0 LDG.E.U16 R15, [R4.64] ;  /* 0x00000006040f8981 */ /* 0x008ea8000c1e1500 */
[----:B----4-:R0:W-:Y:S04]  /*31330*/  STS.U16 [R14+0x9800], R0 ;  /* 0x009800000e007388 */ /* 0x0101e80000000400 */
[----:B0-----:R-:W3:Y:S01]  /*31340*/  LDL.LU R14, [R1+0x7370] ;  /* 0x00737000010e7983 */ /* 0x001ee20000300800 */
[----:B------:R-:W4:Y:S03]  /*31350*/  LDL.LU R0, [R1+0x736c] ;  /* 0x00736c0001007983 */ /* 0x000f260000300800 */
[----:B--2---:R0:W-:Y:S04]  /*31360*/  STL [R1+0xfc], R15 ;  /* 0x0000fc0f01007387 */ /* 0x0041e80000100800 */
[----:B0-----:R-:W2:Y:S01]  /*31370*/  LDL.LU R15, [R1+0x7368] ;  /* 0x00736800010f7983 */ /* 0x001ea20000300800 */
[----:B------:R-:W2:Y:S02]  /*31380*/  LDL R4, [R1+0x21d8] ;  /* 0x0021d80001047983 */ /* 0x000ea40000100800 */
[----:B------:R-:W2:Y:S01]  /*31390*/  LDL R5, [R1+0x21dc] ;  /* 0x0021dc0001057983 */ /* 0x000ea20000100800 */
[----:B----4-:R-:W-:-:S02]  /*313a0*/  PRMT R0, RZ, 0x7610, R0 ;  /* 0x00007610ff007816 */ /* 0x010fc40000000000 */
[----:B--2---:R-:W-:-:S04]  /*313b0*/  @!P0 LOP3.LUT R5, R5, R4, RZ, 0x3c, !PT ;  /* 0x0000000405058212 */ /* 0x004fc800078e3cff */
[----:B------:R-:W-:-:S04]  /*313c0*/  @!P0 LOP3.LUT R4, R5, R4, RZ, 0x3c, !PT ;  /* 0x0000000405048212 */ /* 0x000fc800078e3cff */
[----:B------:R-:W-:-:S05]  /*313d0*/  @!P0 LOP3.LUT R5, R5, R4, RZ, 0x3c, !PT ;  /* 0x0000000405058212 */ /* 0x000fca00078e3cff */
[----:B------:R-:W2:Y:S04]  /*313e0*/  @!P0 LDG.E.U16 R0, [R4.64] ;  /* 0x0000000604008981 */ /* 0x000ea8000c1e1500 */
[----:B--2---:R0:W-:Y:S04]  /*313f0*/  STL [R1+0xf8], R0 ;  /* 0x0000f80001007387 */ /* 0x0041e80000100800 */
[----:B0-----:R-:W2:Y:S01]  /*31400*/  LDL.LU R0, [R1+0x7364] ;  /* 0x0073640001007983 */ /* 0x001ea20000300800 */
[----:B------:R-:W4:Y:S02]  /*31410*/  LDL R4, [R1+0x2198] ;  /* 0x0021980001047983 */ /* 0x000f240000100800 */
[----:B------:R-:W4:Y:S01]  /*31420*/  LDL R5, [R1+0x219c] ;  /* 0x00219c0001057983 */ /* 0x000f220000100800 */
[----:B---3--:R-:W-:-:S02]  /*31430*/  PRMT R14, RZ, 0x7610, R14 ;  /* 0x00007610ff0e7816 */ /* 0x008fc4000000000e */
[----:B----4-:R-:W-:-:S04]  /*31440*/  @!P0 LOP3.LUT R5, R5, R4, RZ, 0x3c, !PT ;  /* 0x0000000405058212 */ /* 0x010fc800078e3cff */
[----:B------:R-:W-:-:S04]  /*31450*/  @!P0 LOP3.LUT R4, R5, R4, RZ, 0x3c, !PT ;  /* 0x0000000405048212 */ /* 0x000fc800078e3cff */
[----:B------:R-:W-:-:S05]  /*31460*/  @!P0 LOP3.LUT R5, R5, R4, RZ, 0x3c, !PT ;  /* 0x0000000405058212 */ /* 0x000fca00078e3cff */
[----:B------:R-:W3:Y:S04]  /*31470*/  @!P0 LDG.E.U16 R14, [R4.64] ;  /* 0x00000006040e8981 */ /* 0x000ee8000c1e1500 */
[----:B---3--:R0:W-:Y:S04]  /*31480*/  STL [R1+0xf4], R14 ;  /* 0x0000f40e01007387 */ /* 0x0081e80000100800 */
[----:B0-----:R-:W3:Y:S01]  /*31490*/  LDL.LU R14, [R1+0x7360] ;  /* 0x00736000010e7983 */ /* 0x001ee20000300800 */
[----:B------:R-:W4:Y:S02]  /*314a0*/  LDL R4, [R1+0x2158] ;  /* 0x0021580001047983 */ /* 0x000f240000100800 */
[----:B------:R-:W4:Y:S01]  /*314b0*/  LDL R5, [R1+0x215c] ;  /* 0x00215c0001057983 */ /* 0x000f220000100800 */
[----:B--2---:R-:W-:-:S02]  /*314c0*/  PRMT R0, RZ, 0x7610, R0 ;  /* 0x00007610ff007816 */ /* 0x004fc40000000000 */
[----:B----4-:R-:W-:-:S04]  /*314d0*/  @!P0 LOP3.LUT R5, R5, R4, RZ, 0x3c, !PT ;  /* 0x0000000405058212 */ /* 0x010fc800078e3cff */
        /* <DEDUP_REMOVED lines=97> */
[----:B------:R-:W-:-:S02]  /*31af0*/  PRMT R13, RZ, 0x7610, R13 ;  /* 0x00007610ff0d7816 */ /* 0x000fc4000000000d */
[----:B----4-:R-:W-:-:S04]  /*31b00*/  @!P0 LOP3.LUT R5, R5, R4, RZ, 0x3c, !PT ;  /* 0x0000000405058212 */ /* 0x010fc800078e3cff */
[----:B------:R-:W-:-:S04]  /*31b10*/  @!P0 LOP3.LUT R4, R5, R4, RZ, 0x3c, !PT ;  /* 0x0000000405048212 */ /* 0x000fc800078e3cff */
[----:B------:R-:W-:-:S05]  /*31b20*/  @!P0 LOP3.LUT R5, R5, R4, RZ, 0x3c, !PT ;  /* 0x0000000405058212 */ /* 0x000fca00078e3cff */
[----:B------:R0:W4:Y:S04]  /*31b30*/  @!P0 LDG.E.U16 R13, [R4.64] ;  /* 0x00000006040d8981 */ /* 0x000128000c1e1500 */
[----:B0-----:R-:W2:Y:S04]  /*31b40*/  LDL R4, [R1+0x2368] ;  /* 0x0023680001047983 */ /* 0x001ea80000100800 */
[----:B------:R-:W2:Y:S01]  /*31b50*/  LDL R5, [R1+0x23a4] ;  /* 0x0023a40001057983 */ /* 0x000ea20000100800 */
[----:B------:R-:W-:Y:S02]  /*31b60*/  PRMT R12, RZ, 0x7610, R12 ;  /* 0x00007610ff0c7816 */ /* 0x000fe4000000000c */
[----:B--2---:R-:W-:-:S04]  /*31b70*/  @!P0 LOP3.LUT R5, R5, R4, RZ, 0x3c, !PT ;  /* 0x0000000405058212 */ /* 0x004fc800078e3cff */
[----:B------:R-:W-:-:S04]  /*31b80*/  @!P0 LOP3.LUT R4, R5, R4, RZ, 0x3c, !PT ;  /* 0x0000000405048212 */ /* 0x000fc800078e3cff */
[----:B------:R-:W-:Y:S01]  /*31b90*/  @!P0 LOP3.LUT R5, R5, R4, RZ, 0x3c, !PT ;  /* 0x0000000405058212 */ /* 0x000fe200078e3cff */
[----:B----4-:R-:W-:Y:S04]  /*31ba0*/  STL [R1+0x7280], R13 ;  /* 0x0072800d01007387 */ /* 0x010fe80000100800 */
[----:B------:R0:W2:Y:S04]  /*31bb0*/  @!P0 LDG.E.U16 R12, [R4.64] ;  /* 0x00000006040c8981 */ /* 0x0000a8000c1e1500 */
[----:B0-----:R-:W4:Y:S04]  /*31bc0*/  LDL R4, [R1+0x1fb8] ;  /* 0x001fb80001047983 */ /* 0x001f280000100800 */
[----:B------:R-:W4:Y:S01]  /*31bd0*/  LDL R5, [R1+0x1fdc] ;  /* 0x001fdc0001057983 */ /* 0x000f220000100800 */
[----:B------:R-:W-:-:S02]  /*31be0*/  PRMT R0, RZ, 0x7610, R0 ;  /* 0x00007610ff007816 */ /* 0x000fc40000000000 */
[----:B----4-:R-:W-:-:S04]  /*31bf0*/  @!P0 LOP3.LUT R5, R5, R4, RZ, 0x3c, !PT ;  /* 0x0000000405058212 */ /* 0x010fc800078e3cff */
[----:B------:R-:W-:-:S04]  /*31c00*/  @!P0 LOP3.LUT R4, R5, R4, RZ, 0x3c, !PT ;  /* 0x0000000405048212 */ /* 0x000fc800078e3cff */
[----:B------:R-:W-:-:S05]  /*31c10*/  @!P0 LOP3.LUT R5, R5, R4, RZ, 0x3c, !PT ;  /* 0x0000000405058212 */ /* 0x000fca00078e3cff */
[----:B------:R-:W4:Y:S04]  /*31c20*/  @!P0 LDG.E.U16 R0, [R4.64] ;  /* 0x0000000604008981 */ /* 0x000f28000c1e1500 */
[----:B--2---:R-:W-:Y:S04]  /*31c30*/  STL [R1+0x7284], R12 ;  /* 0x0072840c01007387 */ /* 0x004fe80000100800 */
[----:B----4-:R0:W-:Y:S04]  /*31c40*/  STL [R1+0xe4], R0 ;  /* 0x0000e40001007387 */ /* 0x0101e80000100800 */
        /* <DEDUP_REMOVED lines=129> */
[----:B------:R-:W-:Y:S01]  /*32460*/  @!P0 LOP3.LUT R5, R5, R4, RZ, 0x3c, !PT ;  /* 0x0000000405058212 */ /* 0x000fe200078e3cff */
[----:B--2---:R-:W-:Y:S04]  /*32470*/  STL [R1+0x728c], R11 ;  /* 0x00728c0b01007387 */ /* 0x004fe80000100800 */
        /* <DEDUP_REMOVED lines=153> */
[----:B------:R-:W-:-:S02]  /*32e10*/  PRMT R0, RZ, 0x7610, R0 ;  /* 0x00007610ff007816 */ /* 0x000fc40000000000 */
[----:B----4-:R-:W-:-:S04]  /*32e20*/  @!P0 LOP3.LUT R5, R5, R4, RZ, 0x3c, !PT ;  /* 0x0000000405058212 */ /* 0x010fc800078e3cff */
[----:B------:R-:W-:-:S04]  /*32e30*/  @!P0 LOP3.LUT R4, R5, R4, RZ, 0x3c, !PT ;  /* 0x0000000405048212 */ /* 0x000fc800078e3cff */
[----:B------:R-:W-:-:S05]  /*32e40*/  @!P0 LOP3.LUT R5, R5, R4, RZ, 0x3c, !PT ;  /* 0x0000000405058212 */ /* 0x000fca00078e3cff */
[----:B------:R-:W4:Y:S04]  /*32e50*/  @!P0 LDG.E.U16 R0, [R4.64] ;  /* 0x0000000604008981 */ /* 0x000f28000c1e1500 */
[----:B----4-:R0:W-:Y:S04]  /*32e60*/  STL [R1+0x64], R0 ;  /* 0x0000640001007387 */ /* 0x0101e80000100800 */
[----:B0-----:R-:W4:Y:S01]  /*32e70*/  LDL.LU R0, [R1+0x72c4] ;  /* 0x0072c40001007983 */ /* 0x001f220000300800 */
[----:B------:R-:W2:Y:S02]  /*32e80*/  LDL R4, [R1+0x2180] ;  /* 0x0021800001047983 */ /* 0x000ea40000100800 */
[----:B------:R-:W2:Y:S01]  /*32e90*/  LDL R5, [R1+0x2184] ;  /* 0x0021840001057983 */ /* 0x000ea20000100800 */
[----:B---3--:R-:W-:-:S02]  /*32ea0*/  PRMT R14, RZ, 0x7610, R14 ;  /* 0x00007610ff0e7816 */ /* 0x008fc4000000000e */
[----:B--2---:R-:W-:-:S04]  /*32eb0*/  @!P0 LOP3.LUT R5, R5, R4, RZ, 0x3c, !PT ;  /* 0x0000000405058212 */ /* 0x004fc800078e3cff */
[----:B------:R-:W-:-:S04]  /*32ec0*/  @!P0 LOP3.LUT R4, R5, R4, RZ, 0x3c, !PT ;  /* 0x0000000405048212 */ /* 0x000fc800078e3cff */
[----:B------:R-:W-:-:S05]  /*32ed0*/  @!P0 LOP3.LUT R5, R5, R4, RZ, 0x3c, !PT ;  /* 0x0000000405058212 */ /* 0x000fca00078e3cff */
[----:B------:R-:W2:Y:S04]  /*32ee0*/  @!P0 LDG.E.U16 R14, [R4.64] ;  /* 0x00000006040e8981 */ /* 0x000ea8000c1e1500 */
[----:B--2---:R0:W-:Y:S04]  /*32ef0*/  STL [R1+0x60], R14 ;  /* 0x0000600e01007387 */ /* 0x0041e80000100800 */
[----:B0-----:R-:W2:Y:S01]  /*32f00*/  LDL.LU R14, [R1+0x72c0] ;  /* 0x0072c000010e7983 */ /* 0x001ea20000300800 */
[----:B------:R-:W3:Y:S02]  /*32f10*/  LDL R4, [R1+0x2140] ;  /* 0x0021400001047983 */ /* 0x000ee40000100800 */
[----:B------:R-:W3:Y:S01]  /*32f20*/  LDL R5, [R1+0x2144] ;  /* 0x0021440001057983 */ /* 0x000ee20000100800 */
[----:B----4-:R-:W-:-:S02]  /*32f30*/  PRMT R0, RZ, 0x7610, R0 ;  /* 0x00007610ff007816 */ /* 0x010fc40000000000 */
[----:B---3--:R-:W-:-:S04]  /*32f40*/  @!P0 LOP3.LUT R5, R5, R4, RZ, 0x3c, !PT ;  /* 0x0000000405058212 */ /* 0x008fc800078e3cff */
        /* <DEDUP_REMOVED lines=65> */
[----:B------:R0:W3:Y:S04]  /*33360*/  @!P0 LDG.E.U16 R15, [R4.64] ;  /* 0x00000006040f8981 */ /* 0x0000e8000c1e1500 */
[----:B0-----:R-:W4:Y:S04]  /*33370*/  LDL R4, [R1+0x2280] ;  /* 0x0022800001047983 */ /* 0x001f280000100800 */
[----:B------:R-:W4:Y:S01]  /*33380*/  LDL R5, [R1+0x22bc] ;  /* 0x0022bc0001057983 */ /* 0x000f220000100800 */
[----:B--2---:R-:W-:Y:S02]  /*33390*/  PRMT R0, RZ, 0x7610, R0 ;  /* 0x00007610ff007816 */ /* 0x004fe40000000000 */
[----:B----4-:R-:W-:-:S04]  /*333a0*/  @!P0 LOP3.LUT R5, R5, R4, RZ, 0x3c, !PT ;  /* 0x0000000405058212 */ /* 0x010fc800078e3cff */
[----:B------:R-:W-:-:S04]  /*333b0*/  @!P0 LOP3.LUT R4, R5, R4, RZ, 0x3c, !PT ;  /* 0x0000000405048212 */ /* 0x000fc800078e3cff */
[----:B------:R-:W-:-:S05]  /*333c0*/  @!P0 LOP3.LUT R5, R5, R4, RZ, 0x3c, !PT ;  /* 0x0000000405058212 */ /* 0x000fca00078e3cff */
[----:B------:R-:W2:Y:S04]  /*333d0*/  @!P0 LDG.E.U16 R0, [R4.64] ;  /* 0x0000000604008981 */ /* 0x000ea8000c1e1500 */
[----:B---3--:R0:W-:Y:S04]  /*333e0*/  STL [R1+0x40], R15 ;  /* 0x0000400f01007387 */ /* 0x0081e80000100800 */
[----:B0-----:R-:W3:Y:S04]  /*333f0*/  LDL R15, [R1+0x23c0] ;  /* 0x0023c000010f7983 */ /* 0x001ee80000100800 */
        /* <DEDUP_REMOVED lines=15> */
[----:B----4-:R0:W-:Y:S04]  /*334f0*/  STL [R1+0x30], R14 ;  /* 0x0000300e01007387 */ /* 0x0101e80000100800 */
[----:B------:R1:W2:Y:S01]  /*33500*/  @!P0 LDG.E.U16 R22, [R4.64] ;  /* 0x0000000604168981 */ /* 0x0002a2000c1e1500 */
[----:B------:R-:W-:-:S03]  /*33510*/  PRMT R7, RZ, 0x7610, R7 ;  /* 0x00007610ff077816 */ /* 0x000fc60000000007 */
[----:B0-----:R-:W4:Y:S04]  /*33520*/  LDL R14, [R1+0x21f0] ;  /* 0x0021f000010e7983 */ /* 0x001f280000100800 */
[----:B-1----:R-:W3:Y:S04]  /*33530*/  LDL R4, [R1+0x2340] ;  /* 0x0023400001047983 */ /* 0x002ee80000100800 */
[----:B------:R-:W3:Y:S04]  /*33540*/  LDL R5, [R1+0x237c] ;  /* 0x00237c0001057983 */ /* 0x000ee80000100800 */
[----:B--2---:R0:W-:Y:S04]  /*33550*/  STL [R1+0x7250], R22 ;  /* 0x0072501601007387 */ /* 0x0041e80000100800 */
[----:B0-----:R-:W2:Y:S01]  /*33560*/  LDL R22, [R1+0x2380] ;  /* 0x0023800001167983 */ /* 0x001ea20000100800 */
[----:B---3--:R-:W-:-:S04]  /*33570*/  @!P0 LOP3.LUT R5, R5, R4, RZ, 0x3c, !PT ;  /* 0x0000000405058212 */ /* 0x008fc800078e3cff */
[----:B------:R-:W-:-:S04]  /*33580*/  @!P0 LOP3.LUT R4, R5, R4, RZ, 0x3c, !PT ;  /* 0x0000000405048212 */ /* 0x000fc800078e3cff */
[----:B------:R-:W-:-:S05]  /*33590*/  @!P0 LOP3.LUT R5, R5, R4, RZ, 0x3c, !PT ;  /* 0x0000000405058212 */ /* 0x000fca00078e3cff */
[----:B------:R0:W3:Y:S01]  /*335a0*/  @!P0 LDG.E.U16 R7, [R4.64] ;  /* 0x0000000604078981 */ /* 0x0000e2000c1e1500 */
[----:B------:R-:W-:Y:S01]  /*335b0*/  PRMT R6, RZ, 0x7610, R6 ;  /* 0x00007610ff067816 */ /* 0x000fe20000000006 */
[----:B0-----:R-:W-:Y:S02]  /*335c0*/  @!P0 IMAD.MOV.U32 R4, RZ, RZ, R15 ;  /* 0x000000ffff048224 */ /* 0x001fe400078e000f */
[----:B--2---:R-:W-:-:S05]  /*335d0*/  @!P0 IMAD.MOV.U32 R5, RZ, RZ, R22 ;  /* 0x000000ffff058224 */ /* 0x004fca00078e0016 */
[----:B------:R0:W2:Y:S04]  /*335e0*/  @!P0 LDG.E.U16 R6, [R4.64] ;  /* 0x0000000604068981 */ /* 0x0000a8000c1e1500 */
[----:B---3--:R1:W-:Y:S01]  /*335f0*/  STL [R1+0x7254], R7 ;  /* 0x0072540701007387 */ /* 0x0083e20000100800 */
[----:B0-----:R-:W3:Y:S01]  /*33600*/  LDL R5, [R1+0x1fd0] ;  /* 0x001fd00001057983 */ /* 0x001ee20000100800 */
[----:B------:R-:W-:Y:S01]  /*33610*/  PRMT R12, RZ, 0x7610, R12 ;  /* 0x00007610ff0c7816 */ /* 0x000fe2000000000c */
[----:B----4-:R-:W-:Y:S01]  /*33620*/  @!P0 IMAD.MOV.U32 R4, RZ, RZ, R14 ;  /* 0x000000ffff048224 */ /* 0x010fe200078e000e */
[----:B------:R-:W4:Y:S04]  /*33630*/  LDL R22, [R1+0x20f8] ;  /* 0x0020f80001167983 */ /* 0x000f280000100800 */
[----:B------:R-:W4:Y:S04]  /*33640*/  LDL R15, [R1+0x20fc] ;  /* 0x0020fc00010f7983 */ /* 0x000f280000100800 */
[----:B-1----:R-:W4:Y:S04]  /*33650*/  LDL R7, [R1+0x213c] ;  /* 0x00213c0001077983 */ /* 0x002f280000100800 */
[----:B--2---:R-:W-:Y:S01]  /*33660*/  STL [R1+0x7258], R6 ;  /* 0x0072580601007387 */ /* 0x004fe20000100800 */
[----:B------:R-:W-:Y:S01]  /*33670*/  PRMT R0, RZ, 0x7610, R0 ;  /* 0x00007610ff007816 */ /* 0x000fe20000000000 */
[----:B------:R-:W2:Y:S02]  /*33680*/  LDL R14, [R1+0x20b8] ;  /* 0x0020b800010e7983 */ /* 0x000ea40000100800 */
[----:B---3--:R0:W3:Y:S04]  /*33690*/  @!P0 LDG.E.U16 R12, [R4.64] ;  /* 0x00000006040c8981 */ /* 0x0080e8000c1e1500 */
[----:B0-----:R-:W2:Y:S04]  /*336a0*/  LDL R4, [R1+0x21b8] ;  /* 0x0021b80001047983 */ /* 0x001ea80000100800 */
[----:B------:R-:W2:Y:S02]  /*336b0*/  LDL R5, [R1+0x21bc] ;  /* 0x0021bc0001057983 */ /* 0x000ea40000100800 */
[----:B--2---:R-:W-:-:S04]  /*336c0*/  @!P0 LOP3.LUT R5, R5, R4, RZ, 0x3c, !PT ;  /* 0x0000000405058212 */ /* 0x004fc800078e3cff */
[----:B------:R-:W-:-:S04]  /*336d0*/  @!P0 LOP3.LUT R4, R5, R4, RZ, 0x3c, !PT ;  /* 0x0000000405048212 */ /* 0x000fc800078e3cff */
[----:B------:R-:W-:-:S05]  /*336e0*/  @!P0 LOP3.LUT R5, R5, R4, RZ, 0x3c, !PT ;  /* 0x0000000405058212 */ /* 0x000fca00078e3cff */
[----:B------:R-:W2:Y:S04]  /*336f0*/  @!P0 LDG.E.U16 R0, [R4.64] ;  /* 0x0000000604008981 */ /* 0x000ea8000c1e1500 */
[----:B---3--:R0:W-:Y:S04]  /*33700*/  STL [R1+0x28], R12 ;  /* 0x0000280c01007387 */ /* 0x0081e80000100800 */
[----:B0-----:R-:W3:Y:S04]  /*33710*/  LDL R12, [R1+0x20bc] ;  /* 0x0020bc00010c7983 */ /* 0x001ee80000100800 */
[----:B--2---:R0:W-:Y:S04]  /*33720*/  STL [R1+0x24], R0 ;  /* 0x0000240001007387 */ /* 0x0041e80000100800 */
[----:B0-----:R-:W2:Y:S01]  /*33730*/  LDL.LU R0, [R1+0x729c] ;  /* 0x00729c0001007983 */ /* 0x001ea20000300800 */
[----:B------:R-:W2:Y:S02]  /*33740*/  LDL R4, [R1+0x2178] ;  /* 0x0021780001047983 */ /* 0x000ea40000100800 */
[----:B------:R-:W2:Y:S01]  /*33750*/  LDL R5, [R1+0x217c] ;  /* 0x00217c0001057983 */ /* 0x000ea20000100800 */
[----:B------:R-:W-:-:S02]  /*33760*/  PRMT R2, RZ, 0x7610, R2 ;  /* 0x00007610ff027816 */ /* 0x000fc40000000002 */
[----:B--2---:R-:W-:-:S04]  /*33770*/  @!P0 LOP3.LUT R5, R5, R4, RZ, 0x3c, !PT ;  /* 0x0000000405058212 */ /* 0x004fc800078e3cff */
[----:B------:R-:W-:-:S04]  /*33780*/  @!P0 LOP3.LUT R4, R5, R4, RZ, 0x3c, !PT ;  /* 0x0000000405048212 */ /* 0x000fc800078e3cff */
[----:B------:R-:W-:-:S05]  /*33790*/  @!P0 LOP3.LUT R5, R5, R4, RZ, 0x3c, !PT ;  /* 0x0000000405058212 */ /* 0x000fca00078e3cff */
[----:B------:R-:W2:Y:S01]  /*337a0*/  @!P0 LDG.E.U16 R2, [R4.64] ;  /* 0x0000000604028981 */ /* 0x000ea2000c1e1500 */
[----:B------:R-:W-:-:S03]  /*337b0*/  PRMT R6, RZ, 0x7610, R6 ;  /* 0x00007610ff067816 */ /* 0x000fc60000000006 */
[----:B--2---:R-:W-:Y:S01]  /*337c0*/  STL [R1+0x20], R2 ;  /* 0x0000200201007387 */ /* 0x004fe20000100800 */
[----:B------:R-:W2:Y:S02]  /*337d0*/  LDL R5, [R1+0x2138] ;  /* 0x0021380001057983 */ /* 0x000ea40000100800 */
[----:B----4-:R-:W-:Y:S01]  /*337e0*/  @!P0 IMAD.MOV.U32 R4, RZ, RZ, R7 ;  /* 0x000000ffff048224 */ /* 0x010fe200078e0007 */
[----:B------:R-:W-:Y:S02]  /*337f0*/  PRMT R11, RZ, 0x7610, R11 ;  /* 0x00007610ff0b7816 */ /* 0x000fe4000000000b */
[----:B------:R-:W-:Y:S01]  /*33800*/  PRMT R9, RZ, 0x7610, R9 ;  /* 0x00007610ff097816 */ /* 0x000fe20000000009 */
[----:B------:R-:W4:Y:S04]  /*33810*/  LDL R7, [R1+0x2038] ;  /* 0x0020380001077983 */ /* 0x000f280000100800 */
[----:B--2---:R0:W2:Y:S02]  /*33820*/  @!P0 LDG.E.U16 R6, [R4.64] ;  /* 0x0000000604068981 */ /* 0x0040a4000c1e1500 */
[----:B0-----:R-:W-:-:S02]  /*33830*/  @!P0 IMAD.MOV.U32 R4, RZ, RZ, R15 ;  /* 0x000000ffff048224 */ /* 0x001fc400078e000f */
[----:B------:R-:W-:-:S05]  /*33840*/  @!P0 IMAD.MOV.U32 R5, RZ, RZ, R22 ;  /* 0x000000ffff058224 */ /* 0x000fca00078e0016 */
[----:B------:R3:W4:Y:S02]  /*33850*/  @!P0 LDG.E.U16 R11, [R4.64] ;  /* 0x00000006040b8981 */ /* 0x000724000c1e1500 */
[----:B---3--:R-:W-:Y:S02]  /*33860*/  @!P0 IMAD.MOV.U32 R4, RZ, RZ, R12 ;  /* 0x000000ffff048224 */ /* 0x008fe400078e000c */
[----:B------:R-:W-:-:S05]  /*33870*/  @!P0 IMAD.MOV.U32 R5, RZ, RZ, R14 ;  /* 0x000000ffff058224 */ /* 0x000fca00078e000e */
[----:B------:R0:W3:Y:S04]  /*33880*/  @!P0 LDG.E.U16 R9, [R4.64] ;  /* 0x0000000604098981 */ /* 0x0000e8000c1e1500 */
[----:B--2---:R1:W-:Y:S01]  /*33890*/  STL [R1+0x1c], R6 ;  /* 0x00001c0601007387 */ /* 0x0043e20000100800 */
[----:B------:R-:W2:Y:S03]  /*338a0*/  LDL R22, [R1+0x1ffc] ;  /* 0x001ffc0001167983 */ /* 0x000ea60000100800 */
[----:B-1----:R-:W2:Y:S04]  /*338b0*/  LDL R6, [R1+0x203c] ;  /* 0x00203c0001067983 */ /* 0x002ea80000100800 */
[----:B----4-:R1:W-:Y:S01]  /*338c0*/  STL [R1+0x18], R11 ;  /* 0x0000180b01007387 */ /* 0x0103e20000100800 */
[----:B0-----:R-:W4:Y:S02]  /*338d0*/  LDL R4, [R1+0x2078] ;  /* 0x0020780001047983 */ /* 0x001f240000100800 */
[----:B------:R-:W4:Y:S02]  /*338e0*/  LDL R5, [R1+0x207c] ;  /* 0x00207c0001057983 */ /* 0x000f240000100800 */
[----:B------:R-:W2:Y:S01]  /*338f0*/  LDL R15, [R1+0x2208] ;  /* 0x00220800010f7983 */ /* 0x000ea20000100800 */
[----:B------:R-:W2:Y:S01]  /*33900*/  LDL R14, [R1+0x2244] ;  /* 0x00224400010e7983 */ /* 0x000ea20000100800 */
[----:B------:R-:W-:-:S03]  /*33910*/  PRMT R27, RZ, 0x7610, R27 ;  /* 0x00007610ff1b7816 */ /* 0x000fc6000000001b */
[----:B------:R-:W2:Y:S04]  /*33920*/  LDL R12, [R1+0x2248] ;  /* 0x00224800010c7983 */ /* 0x000ea80000100800 */
[----:B-1----:R-:W2:Y:S04]  /*33930*/  LDL R11, [R1+0x2204] ;  /* 0x00220400010b7983 */ /* 0x002ea80000100800 */
[----:B---3--:R0:W-:Y:S04]  /*33940*/  STL [R1+0x14], R9 ;  /* 0x0000140901007387 */ /* 0x0081e80000100800 */
[----:B0-----:R-:W3:Y:S01]  /*33950*/  LDL R9, [R1+0x2284] ;  /* 0x0022840001097983 */ /* 0x001ee20000100800 */
[----:B------:R-:W-:-:S02]  /*33960*/  PRMT R26, RZ, 0x7610, R26 ;  /* 0x00007610ff1a7816 */ /* 0x000fc4000000001a */
[----:B------:R-:W-:Y:S02]  /*33970*/  PRMT R10, RZ, 0x7610, R10 ;  /* 0x00007610ff0a7816 */ /* 0x000fe4000000000a */
[----:B----4-:R-:W-:-:S04]  /*33980*/  @!P0 LOP3.LUT R5, R5, R4, RZ, 0x3c, !PT ;  /* 0x0000000405058212 */ /* 0x010fc800078e3cff */
[----:B------:R-:W-:-:S04]  /*33990*/  @!P0 LOP3.LUT R4, R5, R4, RZ, 0x3c, !PT ;  /* 0x0000000405048212 */ /* 0x000fc800078e3cff */
[----:B------:R-:W-:-:S05]  /*339a0*/  @!P0 LOP3.LUT R5, R5, R4, RZ, 0x3c, !PT ;  /* 0x0000000405058212 */ /* 0x000fca00078e3cff */
[----:B------:R2:W4:Y:S02]  /*339b0*/  @!P0 LDG.E.U16 R27, [R4.64] ;  /* 0x00000006041b8981 */ /* 0x000524000c1e1500 */
[----:B--2---:R-:W-:Y:S02]  /*339c0*/  @!P0 IMAD.MOV.U32 R4, RZ, RZ, R6 ;  /* 0x000000ffff048224 */ /* 0x004fe400078e0006 */
[----:B------:R-:W-:Y:S01]  /*339d0*/  @!P0 IMAD.MOV.U32 R5, RZ, RZ, R7 ;  /* 0x000000ffff058224 */ /* 0x000fe200078e0007 */
[----:B------:R-:W2:Y:S04]  /*339e0*/  LDL R6, [R1+0x22c4] ;  /* 0x0022c40001067983 */ /* 0x000ea80000100800 */
[----:B------:R-:W4:Y:S04]  /*339f0*/  LDL R7, [R1+0x2288] ;  /* 0x0022880001077983 */ /* 0x000f280000100800 */
[----:B------:R0:W4:Y:S02]  /*33a00*/  @!P0 LDG.E.U16 R26, [R4.64] ;  /* 0x00000006041a8981 */ /* 0x000124000c1e1500 */
[----:B0-----:R-:W-:-:S02]  /*33a10*/  @!P0 IMAD.MOV.U32 R4, RZ, RZ, R11 ;  /* 0x000000ffff048224 */ /* 0x001fc400078e000b */
[----:B------:R-:W-:Y:S01]  /*33a20*/  @!P0 IMAD.MOV.U32 R5, RZ, RZ, R22 ;  /* 0x000000ffff058224 */ /* 0x000fe200078e0016 */
[----:B------:R-:W-:Y:S02]  /*33a30*/  PRMT R13, RZ, 0x7610, R13 ;  /* 0x00007610ff0d7816 */ /* 0x000fe4000000000d */
[----:B------:R-:W-:Y:S02]  /*33a40*/  PRMT R0, RZ, 0x7610, R0 ;  /* 0x00007610ff007816 */ /* 0x000fe40000000000 */
[----:B------:R-:W-:Y:S01]  /*33a50*/  PRMT R29, RZ, 0x7610, R29 ;  /* 0x00007610ff1d7816 */ /* 0x000fe2000000001d */
[----:B------:R-:W4:Y:S04]  /*33a60*/  LDL R11, [R1+0x22c8] ;  /* 0x0022c800010b7983 */ /* 0x000f280000100800 */
[----:B------:R0:W4:Y:S02]  /*33a70*/  @!P0 LDG.E.U16 R10, [R4.64] ;  /* 0x00000006040a8981 */ /* 0x000124000c1e1500 */
[----:B0-----:R-:W-:-:S02]  /*33a80*/  @!P0 IMAD.MOV.U32 R4, RZ, RZ, R14 ;  /* 0x000000ffff048224 */ /* 0x001fc400078e000e */
[----:B------:R-:W-:-:S05]  /*33a90*/  @!P0 IMAD.MOV.U32 R5, RZ, RZ, R15 ;  /* 0x000000ffff058224 */ /* 0x000fca00078e000f */
[----:B------:R3:W4:Y:S02]  /*33aa0*/  @!P0 LDG.E.U16 R13, [R4.64] ;  /* 0x00000006040d8981 */ /* 0x000724000c1e1500 */
[----:B---3--:R-:W-:Y:S02]  /*33ab0*/  @!P0 IMAD.MOV.U32 R4, RZ, RZ, R9 ;  /* 0x000000ffff048224 */ /* 0x008fe400078e0009 */
[----:B------:R-:W-:-:S05]  /*33ac0*/  @!P0 IMAD.MOV.U32 R5, RZ, RZ, R12 ;  /* 0x000000ffff058224 */ /* 0x000fca00078e000c */
[----:B------:R2:W3:Y:S02]  /*33ad0*/  @!P0 LDG.E.U16 R0, [R4.64] ;  /* 0x0000000604008981 */ /* 0x0004e4000c1e1500 */
[----:B--2---:R-:W-:Y:S02]  /*33ae0*/  @!P0 IMAD.MOV.U32 R4, RZ, RZ, R6 ;  /* 0x000000ffff048224 */ /* 0x004fe400078e0006 */
[----:B----4-:R-:W-:-:S05]  /*33af0*/  @!P0 IMAD.MOV.U32 R5, RZ, RZ, R7 ;  /* 0x000000ffff058224 */ /* 0x010fca00078e0007 */
[----:B------:R-:W2:Y:S04]  /*33b00*/  @!P0 LDG.E.U16 R29, [R4.64] ;  /* 0x00000006041d8981 */ /* 0x000ea8000c1e1500 */
[----:B------:R0:W-:Y:S01]  /*33b10*/  STL [R1+0x8], R10 ;  /* 0x0000080a01007387 */ /* 0x0001e20000100800 */
[----:B------:R-:W4:Y:S02]  /*33b20*/  LDL R22, [R1+0x2308] ;  /* 0x0023080001167983 */ /* 0x000f240000100800 */
[----:B------:R-:W4:Y:S01]  /*33b30*/  LDL R9, [R1+0x2344] ;  /* 0x0023440001097983 */ /* 0x000f220000100800 */
[----:B0-----:R-:W4:Y:S04]  /*33b40*/  LDL R10, [R1+0x2304] ;  /* 0x00230400010a7983 */ /* 0x001f280000100800 */
[----:B---3--:R-:W-:Y:S01]  /*33b50*/  STL [R1+0x7224], R0 ;  /* 0x0072240001007387 */ /* 0x008fe20000100800 */
[----:B------:R-:W3:Y:S02]  /*33b60*/  LDL R7, [R1+0x2348] ;  /* 0x0023480001077983 */ /* 0x000ee40000100800 */
[----:B------:R-:W3:Y:S01]  /*33b70*/  LDL R6, [R1+0x2384] ;  /* 0x0023840001067983 */ /* 0x000ee20000100800 */
[----:B------:R-:W-:Y:S01]  /*33b80*/  PRMT R28, RZ, 0x7610, R28 ;  /* 0x00007610ff1c7816 */ /* 0x000fe2000000001c */
[----:B------:R-:W-:Y:S01]  /*33b90*/  @!P0 IMAD.MOV.U32 R15, RZ, RZ, R11 ;  /* 0x000000ffff0f8224 */ /* 0x000fe200078e000b */
[----:B--2---:R-:W-:Y:S01]  /*33ba0*/  STL [R1+0x7228], R29 ;  /* 0x0072281d01007387 */ /* 0x004fe20000100800 */
[----:B------:R0:W-:Y:S02]  /*33bb0*/  STL [R1+0x4], R13 ;  /* 0x0000040d01007387 */ /* 0x0001e40000100800 */
[----:B------:R-:W2:Y:S01]  /*33bc0*/  LDL R12, [R1+0x23bc] ;  /* 0x0023bc00010c7983 */ /* 0x000ea20000100800 */
[----:B0-----:R-:W2:Y:S01]  /*33bd0*/  LDL R13, [R1+0x2388] ;  /* 0x00238800010d7983 */ /* 0x001ea20000100800 */
[----:B----4-:R-:W-:-:S05]  /*33be0*/  @!P0 IMAD.MOV.U32 R14, RZ, RZ, R10 ;  /* 0x000000ffff0e8224 */ /* 0x010fca00078e000a */
[----:B------:R0:W4:Y:S01]  /*33bf0*/  @!P0 LDG.E.U16 R28, [R14.64] ;  /* 0x000000060e1c8981 */ /* 0x000122000c1e1500 */
[----:B------:R-:W-:Y:S02]  /*33c00*/  PRMT R5, RZ, 0x7610, R5 ;  /* 0x00007610ff057816 */ /* 0x000fe40000000005 */
[----:B------:R-:W-:Y:S01]  /*33c10*/  PRMT R4, RZ, 0x7610, R4 ;  /* 0x00007610ff047816 */ /* 0x000fe20000000004 */
[----:B0-----:R-:W-:Y:S02]  /*33c20*/  @!P0 IMAD.MOV.U32 R14, RZ, RZ, R9 ;  /* 0x000000ffff0e8224 */ /* 0x001fe400078e0009 */
[----:B------:R-:W-:-:S05]  /*33c30*/  @!P0 IMAD.MOV.U32 R15, RZ, RZ, R22 ;  /* 0x000000ffff0f8224 */ /* 0x000fca00078e0016 */
[----:B------:R3:W4:Y:S01]  /*33c40*/  @!P0 LDG.E.U16 R5, [R14.64] ;  /* 0x000000060e058981 */ /* 0x000722000c1e1500 */
[----:B------:R-:W-:Y:S01]  /*33c50*/  PRMT R3, RZ, 0x7610, R3 ;  /* 0x00007610ff037816 */ /* 0x000fe20000000003 */
[----:B---3--:R-:W-:Y:S02]  /*33c60*/  @!P0 IMAD.MOV.U32 R14, RZ, RZ, R6 ;  /* 0x000000ffff0e8224 */ /* 0x008fe400078e0006 */
[----:B------:R-:W-:-:S05]  /*33c70*/  @!P0 IMAD.MOV.U32 R15, RZ, RZ, R7 ;  /* 0x000000ffff0f8224 */ /* 0x000fca00078e0007 */
[----:B------:R2:W3:Y:S04]  /*33c80*/  @!P0 LDG.E.U16 R4, [R14.64] ;  /* 0x000000060e048981 */ /* 0x0004e8000c1e1500 */
[----:B------:R-:W-:Y:S01]  /*33c90*/  STL [R1+0x10], R27 ;  /* 0x0000101b01007387 */ /* 0x000fe20000100800 */
[----:B------:R-:W3:Y:S02]  /*33ca0*/  LDL R11, [R1+0x1fcc] ;  /* 0x001fcc00010b7983 */ /* 0x000ee40000100800 */
[----:B------:R-:W3:Y:S02]  /*33cb0*/  LDL R10, [R1+0x21ec] ;  /* 0x0021ec00010a7983 */ /* 0x000ee40000100800 */
[----:B--2---:R-:W-:Y:S02]  /*33cc0*/  @!P0 IMAD.MOV.U32 R14, RZ, RZ, R12 ;  /* 0x000000ffff0e8224 */ /* 0x004fe400078e000c */
[----:B------:R-:W-:-:S05]  /*33cd0*/  @!P0 IMAD.MOV.U32 R15, RZ, RZ, R13 ;  /* 0x000000ffff0f8224 */ /* 0x000fca00078e000d */
[----:B------:R0:W2:Y:S04]  /*33ce0*/  @!P0 LDG.E.U16 R3, [R14.64] ;  /* 0x000000060e038981 */ /* 0x0000a8000c1e1500 */
[----:B----4-:R-:W-:Y:S01]  /*33cf0*/  STL [R1+0x722c], R28 ;  /* 0x00722c1c01007387 */ /* 0x010fe20000100800 */
[----:B------:R-:W-:Y:S02]  /*33d00*/  STL [R1+0xc], R26 ;  /* 0x00000c1a01007387 */ /* 0x000fe40000100800 */
[----:B------:R-:W4:Y:S02]  /*33d10*/  LDL R9, [R1+0x21b0] ;  /* 0x0021b00001097983 */ /* 0x000f240000100800 */
[----:B------:R-:W4:Y:S01]  /*33d20*/  LDL R0, [R1+0x21b4] ;  /* 0x0021b40001007983 */ /* 0x000f220000100800 */
[----:B------:R-:W-:Y:S01]  /*33d30*/  PRMT R20, RZ, 0x7610, R20 ;  /* 0x00007610ff147816 */ /* 0x000fe20000000014 */
[----:B------:R1:W-:Y:S01]  /*33d40*/  STL [R1+0x7230], R5 ;  /* 0x0072300501007387 */ /* 0x0003e20000100800 */
[----:B------:R-:W4:Y:S02]  /*33d50*/  LDL R7, [R1+0x2170] ;  /* 0x0021700001077983 */ /* 0x000f240000100800 */
[----:B------:R-:W4:Y:S01]  /*33d60*/  LDL R6, [R1+0x2174] ;  /* 0x0021740001067983 */ /* 0x000f220000100800 */
[----:B---3--:R3:W-:Y:S01]  /*33d70*/  STL [R1+0x7234], R4 ;  /* 0x0072340401007387 */ /* 0x0087e20000100800 */
[----:B0-----:R-:W-:-:S02]  /*33d80*/  @!P0 IMAD.MOV.U32 R15, RZ, RZ, R11 ;  /* 0x000000ffff0f8224 */ /* 0x001fc400078e000b */
[----:B------:R-:W-:-:S05]  /*33d90*/  @!P0 IMAD.MOV.U32 R14, RZ, RZ, R10 ;  /* 0x000000ffff0e8224 */ /* 0x000fca00078e000a */
[----:B------:R4:W4:Y:S01]  /*33da0*/  @!P0 LDG.E.U16 R20, [R14.64] ;  /* 0x000000060e148981 */ /* 0x000922000c1e1500 */
[----:B------:R-:W-:-:S03]  /*33db0*/  PRMT R18, RZ, 0x7610, R18 ;  /* 0x00007610ff127816 */ /* 0x000fc60000000012 */
[----:B--2---:R0:W-:Y:S01]  /*33dc0*/  STL [R1+0x7238], R3 ;  /* 0x0072380301007387 */ /* 0x0041e20000100800 */
[----:B-1----:R-:W2:Y:S02]  /*33dd0*/  LDL R5, [R1+0x2130] ;  /* 0x0021300001057983 */ /* 0x002ea40000100800 */
[----:B---3--:R-:W3:Y:S02]  /*33de0*/  LDL R4, [R1+0x2134] ;  /* 0x0021340001047983 */ /* 0x008ee40000100800 */
[----:B----4-:R-:W-:Y:S02]  /*33df0*/  @!P0 IMAD.MOV.U32 R15, RZ, RZ, R9 ;  /* 0x000000ffff0f8224 */ /* 0x010fe400078e0009 */
[----:B------:R-:W-:-:S05]  /*33e00*/  @!P0 IMAD.MOV.U32 R14, RZ, RZ, R0 ;  /* 0x000000ffff0e8224 */ /* 0x000fca00078e0000 */
[----:B------:R1:W4:Y:S01]  /*33e10*/  @!P0 LDG.E.U16 R18, [R14.64] ;  /* 0x000000060e128981 */ /* 0x000322000c1e1500 */
[----:B------:R-:W-:Y:S01]  /*33e20*/  PRMT R16, RZ, 0x7610, R16 ;  /* 0x00007610ff107816 */ /* 0x000fe20000000010 */
[----:B-1----:R-:W-:Y:S02]  /*33e30*/  @!P0 IMAD.MOV.U32 R14, RZ, RZ, R6 ;  /* 0x000000ffff0e8224 */ /* 0x002fe400078e0006 */
[----:B------:R-:W-:-:S05]  /*33e40*/  @!P0 IMAD.MOV.U32 R15, RZ, RZ, R7 ;  /* 0x000000ffff0f8224 */ /* 0x000fca00078e0007 */
[----:B------:R2:W4:Y:S01]  /*33e50*/  @!P0 LDG.E.U16 R16, [R14.64] ;  /* 0x000000060e108981 */ /* 0x000522000c1e1500 */
[----:B------:R-:W-:-:S03]  /*33e60*/  PRMT R17, RZ, 0x7610, R17 ;  /* 0x00007610ff117816 */ /* 0x000fc60000000011 */
[----:B------:R-:W-:Y:S01]  /*33e70*/  STL [R1+0x723c], R20 ;  /* 0x00723c1401007387 */ /* 0x000fe20000100800 */
[----:B0-----:R-:W4:Y:S02]  /*33e80*/  LDL R3, [R1+0x20f0] ;  /* 0x0020f00001037983 */ /* 0x001f240000100800 */
[----:B------:R-:W4:Y:S02]  /*33e90*/  LDL R0, [R1+0x20f4] ;  /* 0x0020f40001007983 */ /* 0x000f240000100800 */
[----:B--2---:R-:W-:Y:S02]  /*33ea0*/  @!P0 IMAD.MOV.U32 R15, RZ, RZ, R5 ;  /* 0x000000ffff0f8224 */ /* 0x004fe400078e0005 */
[----:B---3--:R-:W-:-:S05]  /*33eb0*/  @!P0 IMAD.MOV.U32 R14, RZ, RZ, R4 ;  /* 0x000000ffff0e8224 */ /* 0x008fca00078e0004 */
[----:B------:R0:W2:Y:S04]  /*33ec0*/  @!P0 LDG.E.U16 R17, [R14.64] ;  /* 0x000000060e118981 */ /* 0x0000a8000c1e1500 */
[----:B----4-:R1:W-:Y:S01]  /*33ed0*/  STL [R1+0x7240], R18 ;  /* 0x0072401201007387 */ /* 0x0103e20000100800 */
[----:B------:R-:W3:Y:S02]  /*33ee0*/  LDL R10, [R1+0x20b0] ;  /* 0x0020b000010a7983 */ /* 0x000ee40000100800 */
[----:B------:R-:W4:Y:S02]  /*33ef0*/  LDL R9, [R1+0x20b4] ;  /* 0x0020b40001097983 */ /* 0x000f240000100800 */
[----:B------:R-:W4:Y:S01]  /*33f00*/  LDL R6, [R1+0x2074] ;  /* 0x0020740001067983 */ /* 0x000f220000100800 */
[----:B------:R-:W-:Y:S01]  /*33f10*/  STL [R1+0x7244], R16 ;  /* 0x0072441001007387 */ /* 0x000fe20000100800 */
[----:B------:R-:W4:Y:S02]  /*33f20*/  LDL R7, [R1+0x2070] ;  /* 0x0020700001077983 */ /* 0x000f240000100800 */
[----:B------:R-:W4:Y:S02]  /*33f30*/  LDL R5, [R1+0x2030] ;  /* 0x0020300001057983 */ /* 0x000f240000100800 */
[----:B------:R-:W4:Y:S01]  /*33f40*/  LDL R4, [R1+0x2034] ;  /* 0x0020340001047983 */ /* 0x000f220000100800 */
[----:B------:R-:W4:Y:S01]  /*33f50*/  LDL.LU R27, [R1+0x7cc] ;  /* 0x0007cc00011b7983 */ /* 0x000f220000300800 */
[----:B0-----:R-:W-:-:S02]  /*33f60*/  @!P0 IMAD.MOV.U32 R15, RZ, RZ, R3 ;  /* 0x000000ffff0f8224 */ /* 0x001fc400078e0003 */
[----:B------:R-:W-:Y:S01]  /*33f70*/  @!P0 IMAD.MOV.U32 R14, RZ, RZ, R0 ;  /* 0x000000ffff0e8224 */ /* 0x000fe200078e0000 */
[----:B------:R-:W-:Y:S02]  /*33f80*/  PRMT R19, RZ, 0x7610, R19 ;  /* 0x00007610ff137816 */ /* 0x000fe40000000013 */
[----:B------:R-:W-:-:S04]  /*33f90*/  PRMT R21, RZ, 0x7610, R21 ;  /* 0x00007610ff157816 */ /* 0x000fc80000000015 */
[----:B------:R3:W4:Y:S04]  /*33fa0*/  @!P0 LDG.E.U16 R19, [R14.64] ;  /* 0x000000060e138981 */ /* 0x000728000c1e1500 */
[----:B--2---:R-:W-:Y:S01]  /*33fb0*/  STL [R1+0x7248], R17 ;  /* 0x0072481101007387 */ /* 0x004fe20000100800 */
[----:B------:R-:W2:Y:S02]  /*33fc0*/  LDL R3, [R1+0x1ff8] ;  /* 0x001ff80001037983 */ /* 0x000ea40000100800 */
[----:B------:R-:W2:Y:S01]  /*33fd0*/  LDL R0, [R1+0x220c] ;  /* 0x00220c0001007983 */ /* 0x000ea20000100800 */
[----:B------:R-:W-:Y:S02]  /*33fe0*/  PRMT R23, RZ, 0x7610, R23 ;  /* 0x00007610ff177816 */ /* 0x000fe40000000017 */
[----:B------:R-:W-:-:S02]  /*33ff0*/  PRMT R24, RZ, 0x7610, R24 ;  /* 0x00007610ff187816 */ /* 0x000fc40000000018 */
[----:B------:R-:W-:Y:S01]  /*34000*/  PRMT R25, RZ, 0x7610, R25 ;  /* 0x00007610ff197816 */ /* 0x000fe20000000019 */
[----:B------:R-:W2:Y:S01]  /*34010*/  LDL.LU R12, [R1+0x7c4] ;  /* 0x0007c400010c7983 */ /* 0x000ea20000300800 */
[----:B---3--:R-:W-:Y:S02]  /*34020*/  @!P0 IMAD.MOV.U32 R15, RZ, RZ, R10 ;  /* 0x000000ffff0f8224 */ /* 0x008fe400078e000a */
[----:B----4-:R-:W-:-:S05]  /*34030*/  @!P0 IMAD.MOV.U32 R14, RZ, RZ, R9 ;  /* 0x000000ffff0e8224 */ /* 0x010fca00078e0009 */
[----:B------:R0:W3:Y:S02]  /*34040*/  @!P0 LDG.E.U16 R21, [R14.64] ;  /* 0x000000060e158981 */ /* 0x0000e4000c1e1500 */
[----:B0-----:R-:W-:Y:S02]  /*34050*/  @!P0 IMAD.MOV.U32 R14, RZ, RZ, R6 ;  /* 0x000000ffff0e8224 */ /* 0x001fe400078e0006 */
[----:B------:R-:W-:-:S05]  /*34060*/  @!P0 IMAD.MOV.U32 R15, RZ, RZ, R7 ;  /* 0x000000ffff0f8224 */ /* 0x000fca00078e0007 */
[----:B------:R0:W4:Y:S02]  /*34070*/  @!P0 LDG.E.U16 R23, [R14.64] ;  /* 0x000000060e178981 */ /* 0x000124000c1e1500 */
[----:B0-----:R-:W-:Y:S02]  /*34080*/  @!P0 IMAD.MOV.U32 R14, RZ, RZ, R4 ;  /* 0x000000ffff0e8224 */ /* 0x001fe400078e0004 */
[----:B------:R-:W-:-:S05]  /*34090*/  @!P0 IMAD.MOV.U32 R15, RZ, RZ, R5 ;  /* 0x000000ffff0f8224 */ /* 0x000fca00078e0005 */
[----:B------:R2:W4:Y:S04]  /*340a0*/  @!P0 LDG.E.U16 R24, [R14.64] ;  /* 0x000000060e188981 */ /* 0x000528000c1e1500 */
[----:B------:R-:W-:Y:S01]  /*340b0*/  STL [R1+0x724c], R19 ;  /* 0x00724c1301007387 */ /* 0x000fe20000100800 */
[----:B--2---:R-:W-:Y:S02]  /*340c0*/  @!P0 IMAD.MOV.U32 R15, RZ, RZ, R3 ;  /* 0x000000ffff0f8224 */ /* 0x004fe400078e0003 */
[----:B------:R-:W-:-:S05]  /*340d0*/  @!P0 IMAD.MOV.U32 R14, RZ, RZ, R0 ;  /* 0x000000ffff0e8224 */ /* 0x000fca00078e0000 */
[----:B------:R-:W2:Y:S04]  /*340e0*/  @!P0 LDG.E.U16 R25, [R14.64] ;  /* 0x000000060e198981 */ /* 0x000ea8000c1e1500 */
[----:B---3--:R-:W-:Y:S01]  /*340f0*/  STL [R1+0x725c], R21 ;  /* 0x00725c1501007387 */ /* 0x008fe20000100800 */
[----:B------:R-:W3:Y:S02]  /*34100*/  LDL.LU R9, [R1+0x7bc] ;  /* 0x0007bc0001097983 */ /* 0x000ee40000300800 */
[----:B------:R-:W3:Y:S01]  /*34110*/  LDL.LU R13, [R1+0x744] ;  /* 0x00074400010d7983 */ /* 0x000ee20000300800 */
[----:B------:R-:W0:Y:S04]  /*34120*/  S2R R2, SR_TID.X ;  /* 0x0000000000027919 */ /* 0x000e280000002100 */
[----:B----4-:R-:W-:Y:S01]  /*34130*/  STL [R1+0x7260], R23 ;  /* 0x0072601701007387 */ /* 0x010fe20000100800 */
[----:B0-----:R-:W-:-:S03]  /*34140*/  LOP3.LUT R2, R2, 0x7f, RZ, 0xc0, !PT ;  /* 0x0000007f02027812 */ /* 0x001fc600078ec0ff */
[----:B------:R-:W-:Y:S01]  /*34150*/  STL [R1+0x7264], R24 ;  /* 0x0072641801007387 */ /* 0x000fe20000100800 */
[----:B------:R-:W4:Y:S02]  /*34160*/  LDL.LU R10, [R1+0x6b4] ;  /* 0x0006b400010a7983 */ /* 0x000f240000300800 */
[----:B------:R-:W3:Y:S02]  /*34170*/  LDL.LU R11, [R1+0x6ac] ;  /* 0x0006ac00010b7983 */ /* 0x000ee40000300800 */
[----:B------:R-:W-:-:S05]  /*34180*/  IMAD.SHL.U32 R2, R2, 0x2, RZ ;  /* 0x0000000202027824 */ /* 0x000fca00078e00ff */
[----:B-1----:R-:W-:-:S05]  /*34190*/  LOP3.LUT R18, R2, 0x60, RZ, 0x3c, !PT ;  /* 0x0000006002127812 */ /* 0x002fca00078e3cff */
[----:B------:R-:W-:Y:S01]  /*341a0*/  STS.U16 [R18+0x9900], R27 ;  /* 0x0099001b12007388 */ /* 0x000fe20000000400 */
[----:B------:R-:W-:Y:S03]  /*341b0*/  STS.U16 [R18+0x9a00], R12 ;  /* 0x009a000c12007388 */ /* 0x000fe60000000400 */
[----:B--2---:R0:W-:Y:S04]  /*341c0*/  STL [R1+0x726c], R25 ;  /* 0x00726c1901007387 */ /* 0x0041e80000100800 */
[----:B0-----:R-:W2:Y:S01]  /*341d0*/  LDL.LU R25, [R1+0x72c] ;  /* 0x00072c0001197983 */ /* 0x001ea20000300800 */
[----:B------:R0:W-:Y:S03]  /*341e0*/  STL [R1+0x7268], R15 ;  /* 0x0072680f01007387 */ /* 0x0001e60000100800 */
[----:B0-----:R-:W2:Y:S01]  /*341f0*/  LDL.LU R15, [R1+0x734] ;  /* 0x00073400010f7983 */ /* 0x001ea20000300800 */
[----:B------:R-:W-:Y:S02]  /*34200*/  STL [R1+0x721c], R14 ;  /* 0x00721c0e01007387 */ /* 0x000fe40000100800 */
[----:B------:R0:W-:Y:S02]  /*34210*/  STL [R1+0x7270], R14 ;  /* 0x0072700e01007387 */ /* 0x0001e40000100800 */
[----:B0-----:R-:W2:Y:S01]  /*34220*/  LDL.LU R14, [R1+0x73c] ;  /* 0x00073c00010e7983 */ /* 0x001ea20000300800 */
        /* <DEDUP_REMOVED lines=18> */
[----:B---3--:R0:W-:Y:S01]  /*34350*/  STS.U16 [R18+0x9b00], R9 ;  /* 0x009b000912007388 */ /* 0x0081e20000000400 */
[----:B------:R-:W3:Y:S02]  /*34360*/  LDL.LU R22, [R1+0x34c] ;  /* 0x00034c0001167983 */ /* 0x000ee40000300800 */
[----:B------:R1:W-:Y:S01]  /*34370*/  STS.U16 [R18+0xb800], R13 ;  /* 0x00b8000d12007388 */ /* 0x0003e20000000400 */
[----:B0-----:R-:W3:Y:S01]  /*34380*/  LDL.LU R9, [R1+0x344] ;  /* 0x0003440001097983 */ /* 0x001ee20000300800 */
[----:B-1----:R-:W3:Y:S03]  /*34390*/  LDL.LU R13, [R1+0x33c] ;  /* 0x00033c00010d7983 */ /* 0x002ee60000300800 */
[----:B--2---:R-:W-:Y:S01]  /*343a0*/  STS.U16 [R18+0xb900], R14 ;  /* 0x00b9000e12007388 */ /* 0x004fe20000000400 */
[----:B------:R-:W-:Y:S02]  /*343b0*/  STS.U16 [R18+0xba00], R15 ;  /* 0x00ba000f12007388 */ /* 0x000fe40000000400 */
[----:B------:R-:W-:Y:S02]  /*343c0*/  STS.U16 [R18+0xbb00], R25 ;  /* 0x00bb001912007388 */ /* 0x000fe40000000400 */
[----:B----4-:R0:W-:Y:S01]  /*343d0*/  STS.U16 [R18+0xd800], R10 ;  /* 0x00d8000a12007388 */ /* 0x0101e20000000400 */
[----:B------:R1:W-:Y:S01]  /*343e0*/  STS.U16 [R18+0xd900], R11 ;  /* 0x00d9000b12007388 */ /* 0x0003e20000000400 */
[----:B------:R-:W-:Y:S02]  /*343f0*/  STS.U16 [R18+0xda00], R24 ;  /* 0x00da001812007388 */ /* 0x000fe40000000400 */
[----:B------:R-:W-:Y:S02]  /*34400*/  STS.U16 [R18+0xdb00], R23 ;  /* 0x00db001712007388 */ /* 0x000fe40000000400 */
[----:B------:R-:W-:Y:S01]  /*34410*/  STS.U16 [R18+0xf800], R21 ;  /* 0x00f8001512007388 */ /* 0x000fe20000000400 */
[----:B------:R2:W-:Y:S04]  /*34420*/  STS.U16 [R18+0xf900], R27 ;  /* 0x00f9001b12007388 */ /* 0x0005e80000000400 */
[----:B0-----:R-:W4:Y:S01]  /*34430*/  LDL.LU R10, [R1+0x334] ;  /* 0x00033400010a7983 */ /* 0x001f220000300800 */
[----:B------:R-:W-:Y:S02]  /*34440*/  STS.U16 [R18+0xfa00], R19 ;  /* 0x00fa001312007388 */ /* 0x000fe40000000400 */
[----:B------:R-:W-:Y:S02]  /*34450*/  STS.U16 [R18+0xfb00], R17 ;  /* 0x00fb001112007388 */ /* 0x000fe40000000400 */
[----:B------:R-:W-:Y:S01]  /*34460*/  STS.U16 [R18+0x11800], R16 ;  /* 0x0118001012007388 */ /* 0x000fe20000000400 */
[----:B------:R-:W-:Y:S01]  /*34470*/  STS.U16 [R18+0x11900], R20 ;  /* 0x0119001412007388 */ /* 0x000fe20000000400 */
[----:B------:R-:W-:Y:S03]  /*34480*/  STS.U16 [R18+0x11a00], R3 ;  /* 0x011a000312007388 */ /* 0x000fe60000000400 */
[----:B-1----:R-:W4:Y:S01]  /*34490*/  LDL.LU R11, [R1+0x2cc] ;  /* 0x0002cc00010b7983 */ /* 0x002f220000300800 */
[----:B------:R0:W-:Y:S02]  /*344a0*/  STS.U16 [R18+0x11b00], R26 ;  /* 0x011b001a12007388 */ /* 0x0001e40000000400 */
[----:B--2---:R-:W2:Y:S02]  /*344b0*/  LDL.LU R27, [R1+0x2c4] ;  /* 0x0002c400011b7983 */ /* 0x004ea40000300800 */
[----:B------:R1:W-:Y:S01]  /*344c0*/  STS.U16 [R18+0x13800], R12 ;  /* 0x0138000c12007388 */ /* 0x0003e20000000400 */
[----:B------:R-:W-:Y:S01]  /*344d0*/  STS.U16 [R18+0x13900], R4 ;  /* 0x0139000412007388 */ /* 0x000fe20000000400 */
[----:B------:R-:W-:Y:S02]  /*344e0*/  STS.U16 [R18+0x13a00], R5 ;  /* 0x013a000512007388 */ /* 0x000fe40000000400 */
[----:B------:R-:W-:Y:S02]  /*344f0*/  STS.U16 [R18+0x13b00], R28 ;  /* 0x013b001c12007388 */ /* 0x000fe40000000400 */
[----:B------:R-:W-:Y:S01]  /*34500*/  STS.U16 [R18+0x15800], R29 ;  /* 0x0158001d12007388 */ /* 0x000fe20000000400 */
[----:B------:R-:W-:Y:S04]  /*34510*/  STS.U16 [R18+0x15900], R0 ;  /* 0x0159000012007388 */ /* 0x000fe80000000400 */
[----:B0-----:R-:W2:Y:S01]  /*34520*/  LDL.LU R26, [R1+0x2bc] ;  /* 0x0002bc00011a7983 */ /* 0x001ea20000300800 */
[----:B------:R-:W-:Y:S02]  /*34530*/  STS.U16 [R18+0x15a00], R6 ;  /* 0x015a000612007388 */ /* 0x000fe40000000400 */
[----:B------:R-:W-:Y:S02]  /*34540*/  STS.U16 [R18+0x15b00], R7 ;  /* 0x015b000712007388 */ /* 0x000fe40000000400 */
[----:B---3--:R-:W-:Y:S01]  /*34550*/  STS.U16 [R18+0x17800], R22 ;  /* 0x0178001612007388 */ /* 0x008fe20000000400 */
[----:B-1----:R-:W3:Y:S01]  /*34560*/  LDL.LU R12, [R1+0x2b4] ;  /* 0x0002b400010c7983 */ /* 0x002ee20000300800 */
[----:B------:R-:W2:Y:S03]  /*34570*/  LDL.LU R14, [R1+0x24c] ;  /* 0x00024c00010e7983 */ /* 0x000ea60000300800 */
[----:B------:R-:W-:Y:S01]  /*34580*/  STS.U16 [R18+0x17900], R9 ;  /* 0x0179000912007388 */ /* 0x000fe20000000400 */
[----:B------:R-:W3:Y:S02]  /*34590*/  LDL.LU R15, [R1+0x244] ;  /* 0x00024400010f7983 */ /* 0x000ee40000300800 */
[----:B------:R0:W-:Y:S02]  /*345a0*/  STS.U16 [R18+0x17a00], R13 ;  /* 0x017a000d12007388 */ /* 0x0001e40000000400 */
[----:B------:R-:W3:Y:S01]  /*345b0*/  LDL.LU R25, [R1+0x23c] ;  /* 0x00023c0001197983 */ /* 0x000ee20000300800 */
[----:B0-----:R-:W3:Y:S04]  /*345c0*/  LDL.LU R13, [R1+0x234] ;  /* 0x00023400010d7983 */ /* 0x001ee80000300800 */
[----:B----4-:R0:W-:Y:S04]  /*345d0*/  STS.U16 [R18+0x17b00], R10 ;  /* 0x017b000a12007388 */ /* 0x0101e80000000400 */
        /* <DEDUP_REMOVED lines=10> */
[----:B------:R-:W4:Y:S02]  /*34680*/  LDL.LU R4, [R1+0xfc4] ;  /* 0x000fc40001047983 */ /* 0x000f240000300800 */
[----:B--2---:R1:W-:Y:S02]  /*34690*/  STS.U16 [R18+0x19900], R27 ;  /* 0x0199001b12007388 */ /* 0x0043e40000000400 */
[----:B------:R2:W-:Y:S01]  /*346a0*/  STS.U16 [R18+0x19a00], R26 ;  /* 0x019a001a12007388 */ /* 0x0005e20000000400 */
[----:B0-----:R-:W4:Y:S01]  /*346b0*/  LDL.LU R11, [R1+0xfc0] ;  /* 0x000fc000010b7983 */ /* 0x001f220000300800 */
[----:B-1----:R-:W4:Y:S02]  /*346c0*/  LDL.LU R27, [R1+0xfbc] ;  /* 0x000fbc00011b7983 */ /* 0x002f240000300800 */
[----:B------:R-:W4:Y:S02]  /*346d0*/  LDL.LU R5, [R1+0xfb8] ;  /* 0x000fb80001057983 */ /* 0x000f240000300800 */
[----:B------:R-:W4:Y:S01]  /*346e0*/  LDL.LU R28, [R1+0xfb4] ;  /* 0x000fb400011c7983 */ /* 0x000f220000300800 */
[----:B------:R-:W4:Y:S01]  /*346f0*/  LDL.LU R29, [R1+0xfb0] ;  /* 0x000fb000011d7983 */ /* 0x000f220000300800 */
[----:B------:R-:W4:Y:S02]  /*34700*/  LDL.LU R0, [R1+0xfac] ;  /* 0x000fac0001007983 */ /* 0x000f240000300800 */
[----:B------:R-:W4:Y:S01]  /*34710*/  LDL.LU R6, [R1+0xfa8] ;  /* 0x000fa80001067983 */ /* 0x000f220000300800 */
[----:B---3--:R0:W-:Y:S01]  /*34720*/  STS.U16 [R18+0x19b00], R12 ;  /* 0x019b000c12007388 */ /* 0x0081e20000000400 */
[----:B------:R-:W3:Y:S02]  /*34730*/  LDL.LU R7, [R1+0xfa4] ;  /* 0x000fa40001077983 */ /* 0x000ee40000300800 */
[----:B------:R-:W3:Y:S02]  /*34740*/  LDL.LU R22, [R1+0xfa0] ;  /* 0x000fa00001167983 */ /* 0x000ee40000300800 */
[----:B------:R-:W-:Y:S01]  /*34750*/  STS.U16 [R18+0x1b800], R14 ;  /* 0x01b8000e12007388 */ /* 0x000fe20000000400 */
[----:B------:R-:W3:Y:S04]  /*34760*/  LDL.LU R9, [R1+0x9dc] ;  /* 0x0009dc0001097983 */ /* 0x000ee80000300800 */
[----:B------:R-:W-:Y:S01]  /*34770*/  STS.U16 [R18+0x1b900], R15 ;  /* 0x01b9000f12007388 */ /* 0x000fe20000000400 */
[----:B--2---:R-:W2:Y:S02]  /*34780*/  LDL.LU R26, [R1+0x82c] ;  /* 0x00082c00011a7983 */ /* 0x004ea40000300800 */
[----:B------:R-:W-:Y:S02]  /*34790*/  STS.U16 [R18+0x1ba00], R25 ;  /* 0x01ba001912007388 */ /* 0x000fe40000000400 */
[----:B------:R1:W-:Y:S01]  /*347a0*/  STS.U16 [R18+0x1bb00], R13 ;  /* 0x01bb000d12007388 */ /* 0x0003e20000000400 */
[----:B0-----:R-:W2:Y:S04]  /*347b0*/  LDL.LU R12, [R1+0x828] ;  /* 0x00082800010c7983 */ /* 0x001ea80000300800 */
[----:B-1----:R-:W2:Y:S01]  /*347c0*/  LDL.LU R13, [R1+0x824] ;  /* 0x00082400010d7983 */ /* 0x002ea20000300800 */
[----:B------:R-:W-:-:S03]  /*347d0*/  LOP3.LUT R14, R2, 0x70, RZ, 0x3c, !PT ;  /* 0x00000070020e7812 */ /* 0x000fc600078e3cff */
[----:B----4-:R0:W-:Y:S01]  /*347e0*/  STS.U16 [R18+0x1d800], R10 ;  /* 0x01d8000a12007388 */ /* 0x0101e20000000400 */
        /* <DEDUP_REMOVED lines=8> */
[----:B------:R-:W-:Y:S03]  /*34870*/  STS.U16 [R14+0x1d00], R4 ;  /* 0x001d00040e007388 */ /* 0x000fe60000000400 */
[----:B0-----:R-:W4:Y:S04]  /*34880*/  LDL.LU R10, [R1+0x820] ;  /* 0x00082000010a7983 */ /* 0x001f280000300800 */
[----:B------:R0:W-:Y:S01]  /*34890*/  STS.U16 [R14+0x1e00], R11 ;  /* 0x001e000b0e007388 */ /* 0x0001e20000000400 */
[----:B------:R1:W-:Y:S02]  /*348a0*/  STS.U16 [R14+0x1f00], R27 ;  /* 0x001f001b0e007388 */ /* 0x0003e40000000400 */
[----:B------:R-:W-:Y:S02]  /*348b0*/  STS.U16 [R14+0x3c00], R5 ;  /* 0x003c00050e007388 */ /* 0x000fe40000000400 */
[----:B------:R-:W-:Y:S01]  /*348c0*/  STS.U16 [R14+0x3d00], R28 ;  /* 0x003d001c0e007388 */ /* 0x000fe20000000400 */
[----:B------:R-:W-:Y:S01]  /*348d0*/  STS.U16 [R14+0x3e00], R29 ;  /* 0x003e001d0e007388 */ /* 0x000fe20000000400 */
[----:B------:R-:W-:Y:S02]  /*348e0*/  STS.U16 [R14+0x3f00], R0 ;  /* 0x003f00000e007388 */ /* 0x000fe40000000400 */
[----:B------:R-:W-:Y:S01]  /*348f0*/  STS.U16 [R14+0x5c00], R6 ;  /* 0x005c00060e007388 */ /* 0x000fe20000000400 */
[----:B---3--:R-:W-:Y:S04]  /*34900*/  STS.U16 [R14+0x5d00], R7 ;  /* 0x005d00070e007388 */ /* 0x008fe80000000400 */
[----:B0-----:R-:W3:Y:S01]  /*34910*/  LDL.LU R11, [R1+0x7b4] ;  /* 0x0007b400010b7983 */ /* 0x001ee20000300800 */
[----:B-1----:R-:W3:Y:S02]  /*34920*/  LDL.LU R27, [R1+0x7ac] ;  /* 0x0007ac00011b7983 */ /* 0x002ee40000300800 */
[----:B------:R-:W-:Y:S02]  /*34930*/  STS.U16 [R14+0x5e00], R22 ;  /* 0x005e00160e007388 */ /* 0x000fe40000000400 */
[----:B------:R-:W-:Y:S01]  /*34940*/  STS.U16 [R14+0x5f00], R9 ;  /* 0x005f00090e007388 */ /* 0x000fe20000000400 */
[----:B------:R-:W3:Y:S04]  /*34950*/  LDL.LU R2, [R1+0x7a4] ;  /* 0x0007a40001027983 */ /* 0x000ee80000300800 */
[----:B--2---:R-:W-:Y:S01]  /*34960*/  STS.U16 [R14+0x7c00], R26 ;  /* 0x007c001a0e007388 */ /* 0x004fe20000000400 */
[----:B------:R-:W2:Y:S02]  /*34970*/  LDL.LU R15, [R1+0x79c] ;  /* 0x00079c00010f7983 */ /* 0x000ea40000300800 */
[----:B------:R0:W-:Y:S02]  /*34980*/  STS.U16 [R14+0x7d00], R12 ;  /* 0x007d000c0e007388 */ /* 0x0001e40000000400 */
[----:B------:R-:W2:Y:S01]  /*34990*/  LDL.LU R25, [R1+0x724] ;  /* 0x0007240001197983 */ /* 0x000ea20000300800 */
[----:B------:R1:W-:Y:S04]  /*349a0*/  STS.U16 [R14+0x7e00], R13 ;  /* 0x007e000d0e007388 */ /* 0x0003e80000000400 */
[----:B0-----:R-:W2:Y:S04]  /*349b0*/  LDL.LU R12, [R1+0x71c] ;  /* 0x00071c00010c7983 */ /* 0x001ea80000300800 */
        /* <DEDUP_REMOVED lines=20> */
[----:B----4-:R0:W-:Y:S04]  /*34b00*/  STS.U16 [R14+0x7f00], R10 ;  /* 0x007f000a0e007388 */ /* 0x0101e80000000400 */
[----:B0-----:R-:W4:Y:S04]  /*34b10*/  LDL.LU R10, [R1+0x3a4] ;  /* 0x0003a400010a7983 */ /* 0x001f280000300800 */
[----:B---3--:R0:W-:Y:S01]  /*34b20*/  STS.U16 [R14+0x9c00], R11 ;  /* 0x009c000b0e007388 */ /* 0x0081e20000000400 */
[----:B------:R1:W-:Y:S03]  /*34b30*/  STS.U16 [R14+0x9d00], R27 ;  /* 0x009d001b0e007388 */ /* 0x0003e60000000400 */
[----:B------:R-:W-:Y:S01]  /*34b40*/  STS.U16 [R14+0x9e00], R2 ;  /* 0x009e00020e007388 */ /* 0x000fe20000000400 */
[----:B--2---:R-:W-:Y:S03]  /*34b50*/  STS.U16 [R14+0x9f00], R15 ;  /* 0x009f000f0e007388 */ /* 0x004fe60000000400 */
[----:B------:R-:W-:Y:S04]  /*34b60*/  STS.U16 [R14+0xbc00], R25 ;  /* 0x00bc00190e007388 */ /* 0x000fe80000000400 */
[----:B0-----:R-:W2:Y:S01]  /*34b70*/  LDL.LU R11, [R1+0x3a0] ;  /* 0x0003a000010b7983 */ /* 0x001ea20000300800 */
[----:B-1----:R-:W3:Y:S03]  /*34b80*/  LDL.LU R27, [R1+0x32c] ;  /* 0x00032c00011b7983 */ /* 0x002ee60000300800 */
[----:B------:R0:W-:Y:S04]  /*34b90*/  STS.U16 [R14+0xbd00], R12 ;  /* 0x00bd000c0e007388 */ /* 0x0001e80000000400 */
[----:B------:R1:W-:Y:S04]  /*34ba0*/  STS.U16 [R14+0xbe00], R13 ;  /* 0x00be000d0e007388 */ /* 0x0003e80000000400 */
[----:B0-----:R-:W3:Y:S04]  /*34bb0*/  LDL.LU R12, [R1+0x328] ;  /* 0x00032800010c7983 */ /* 0x001ee80000300800 */
[----:B-1----:R-:W3:Y:S01]  /*34bc0*/  LDL.LU R13, [R1+0x324] ;  /* 0x00032400010d7983 */ /* 0x002ee20000300800 */
        /* <DEDUP_REMOVED lines=10> */
[----:B------:R0:W-:Y:S01]  /*34c70*/  STS.U16 [R14+0x11d00], R28 ;  /* 0x011d001c0e007388 */ /* 0x0001e20000000400 */
[----:B------:R1:W-:Y:S01]  /*34c80*/  STS.U16 [R14+0x11e00], R22 ;  /* 0x011e00160e007388 */ /* 0x0003e20000000400 */
[----:B------:R-:W-:Y:S02]  /*34c90*/  STS.U16 [R14+0x11f00], R5 ;  /* 0x011f00050e007388 */ /* 0x000fe40000000400 */
[----:B------:R-:W-:Y:S02]  /*34ca0*/  STS.U16 [R14+0x13c00], R29 ;  /* 0x013c001d0e007388 */ /* 0x000fe40000000400 */
[----:B------:R-:W-:Y:S01]  /*34cb0*/  STS.U16 [R14+0x13d00], R0 ;  /* 0x013d00000e007388 */ /* 0x000fe20000000400 */
[----:B------:R-:W-:Y:S01]  /*34cc0*/  STS.U16 [R14+0x13e00], R6 ;  /* 0x013e00060e007388 */ /* 0x000fe20000000400 */
[----:B------:R-:W-:Y:S02]  /*34cd0*/  STS.U16 [R14+0x13f00], R7 ;  /* 0x013f00070e007388 */ /* 0x000fe40000000400 */
[----:B------:R1:W-:Y:S02]  /*34ce0*/  STS.U16 [R14+0x15c00], R9 ;  /* 0x015c00090e007388 */ /* 0x0003e40000000400 */
[----:B------:R1:W-:Y:S01]  /*34cf0*/  STS.U16 [R14+0x15d00], R26 ;  /* 0x015d001a0e007388 */ /* 0x0003e20000000400 */
[----:B0-----:R-:W3:Y:S01]  /*34d00*/  LDL.LU R28, [R1+0x320] ;  /* 0x00032000011c7983 */ /* 0x001ee20000300800 */
[----:B-1----:R-:W3:Y:S03]  /*34d10*/  LDL.LU R22, [R1+0x2ac] ;  /* 0x0002ac0001167983 */ /* 0x002ee60000300800 */
[----:B------:R-:W3:Y:S01]  /*34d20*/  LDL.LU R9, [R1+0x2a8] ;  /* 0x0002a80001097983 */ /* 0x000ee20000300800 */
[----:B------:R-:W3:Y:S03]  /*34d30*/  LDL.LU R26, [R1+0x2a4] ;  /* 0x0002a400011a7983 */ /* 0x000ee60000300800 */
[----:B----4-:R0:W-:Y:S04]  /*34d40*/  STS.U16 [R14+0x15e00], R10 ;  /* 0x015e000a0e007388 */ /* 0x0101e80000000400 */
[----:B0-----:R-:W4:Y:S01]  /*34d50*/  LDL.LU R10, [R1+0x2a0] ;  /* 0x0002a000010a7983 */ /* 0x001f220000300800 */
[----:B------:R-:W4:Y:S02]  /*34d60*/  LDL.LU R29, [R1+0x22c] ;  /* 0x00022c00011d7983 */ /* 0x000f240000300800 */
[----:B------:R-:W4:Y:S01]  /*34d70*/  LDL.LU R0, [R1+0x228] ;  /* 0x0002280001007983 */ /* 0x000f220000300800 */
[----:B--2---:R0:W-:Y:S01]  /*34d80*/  STS.U16 [R14+0x15f00], R11 ;  /* 0x015f000b0e007388 */ /* 0x0041e20000000400 */
[----:B---3--:R1:W-:Y:S03]  /*34d90*/  STS.U16 [R14+0x17c00], R27 ;  /* 0x017c001b0e007388 */ /* 0x0083e60000000400 */
[----:B0-----:R-:W2:Y:S04]  /*34da0*/  LDL.LU R11, [R1+0x224] ;  /* 0x00022400010b7983 */ /* 0x001ea80000300800 */
[----:B-1----:R-:W2:Y:S04]  /*34db0*/  LDL.LU R27, [R1+0x220] ;  /* 0x00022000011b7983 */ /* 0x002ea80000300800 */
[----:B------:R0:W-:Y:S04]  /*34dc0*/  STS.U16 [R14+0x17d00], R12 ;  /* 0x017d000c0e007388 */ /* 0x0001e80000000400 */
        /* <DEDUP_REMOVED lines=18> */
[----:B------:R0:W-:Y:S04]  /*34ef0*/  STS.U16 [R14+0x17f00], R28 ;  /* 0x017f001c0e007388 */ /* 0x0001e80000000400 */
[----:B------:R-:W2:Y:S01]  /*34f00*/  LDL.LU R5, [R1+0xb4] ;  /* 0x0000b40001057983 */ /* 0x000ea20000300800 */
[----:B------:R1:W-:Y:S02]  /*34f10*/  STS.U16 [R14+0x19c00], R22 ;  /* 0x019c00160e007388 */ /* 0x0003e40000000400 */
[----:B------:R1:W-:Y:S02]  /*34f20*/  STS.U16 [R14+0x19d00], R9 ;  /* 0x019d00090e007388 */ /* 0x0003e40000000400 */
[----:B------:R1:W-:Y:S01]  /*34f30*/  STS.U16 [R14+0x19e00], R26 ;  /* 0x019e001a0e007388 */ /* 0x0003e20000000400 */
[----:B0-----:R-:W2:Y:S01]  /*34f40*/  LDL.LU R28, [R1+0xac] ;  /* 0x0000ac00011c7983 */ /* 0x001ea20000300800 */
[----:B-1----:R-:W2:Y:S02]  /*34f50*/  LDL.LU R22, [R1+0x78] ;  /* 0x0000780001167983 */ /* 0x002ea40000300800 */
[----:B------:R-:W2:Y:S01]  /*34f60*/  LDL.LU R9, [R1+0x7298] ;  /* 0x0072980001097983 */ /* 0x000ea20000300800 */
[----:B------:R-:W2:Y:S04]  /*34f70*/  LDL.LU R26, [R1+0x7294] ;  /* 0x00729400011a7983 */ /* 0x000ea80000300800 */
[----:B----4-:R0:W-:Y:S01]  /*34f80*/  STS.U16 [R14+0x19f00], R10 ;  /* 0x019f000a0e007388 */ /* 0x0101e20000000400 */
[----:B------:R1:W-:Y:S02]  /*34f90*/  STS.U16 [R14+0x1bc00], R29 ;  /* 0x01bc001d0e007388 */ /* 0x0003e40000000400 */
[----:B------:R4:W-:Y:S01]  /*34fa0*/  STS.U16 [R14+0x1bd00], R0 ;  /* 0x01bd00000e007388 */ /* 0x0009e20000000400 */
[----:B0-----:R-:W3:Y:S01]  /*34fb0*/  LDL.LU R10, [R1+0x7290] ;  /* 0x00729000010a7983 */ /* 0x001ee20000300800 */
[----:B-1----:R-:W3:Y:S02]  /*34fc0*/  LDL.LU R29, [R1+0x6c] ;  /* 0x00006c00011d7983 */ /* 0x002ee40000300800 */
[----:B----4-:R-:W4:Y:S01]  /*34fd0*/  LDL.LU R0, [R1+0x2c] ;  /* 0x00002c0001007983 */ /* 0x010f220000300800 */
[----:B--2---:R0:W-:Y:S01]  /*34fe0*/  STS.U16 [R14+0x1be00], R11 ;  /* 0x01be000b0e007388 */ /* 0x0041e20000000400 */
[----:B------:R1:W-:Y:S03]  /*34ff0*/  STS.U16 [R14+0x1bf00], R27 ;  /* 0x01bf001b0e007388 */ /* 0x0003e60000000400 */
[----:B0-----:R-:W2:Y:S01]  /*35000*/  LDL.LU R11, [R1+0x728c] ;  /* 0x00728c00010b7983 */ /* 0x001ea20000300800 */
[----:B-1----:R-:W2:Y:S03]  /*35010*/  LDL.LU R27, [R1+0x7288] ;  /* 0x00728800011b7983 */ /* 0x002ea60000300800 */
[----:B------:R0:W-:Y:S04]  /*35020*/  STS.U16 [R14+0x1dc00], R12 ;  /* 0x01dc000c0e007388 */ /* 0x0001e80000000400 */
[----:B------:R1:W-:Y:S04]  /*35030*/  STS.U16 [R14+0x1dd00], R13 ;  /* 0x01dd000d0e007388 */ /* 0x0003e80000000400 */
[----:B0-----:R-:W2:Y:S04]  /*35040*/  LDL.LU R12, [R1+0x7284] ;  /* 0x00728400010c7983 */ /* 0x001ea80000300800 */
[----:B-1----:R-:W2:Y:S01]  /*35050*/  LDL.LU R13, [R1+0x7280] ;  /* 0x00728000010d7983 */ /* 0x002ea20000300800 */
[----:B------:R0:W-:Y:S03]  /*35060*/  STS.U16 [R14+0x1de00], R2 ;  /* 0x01de00020e007388 */ /* 0x0001e60000000400 */
[----:B0-----:R-:W0:Y:S01]  /*35070*/  S2R R2, SR_TID.X ;  /* 0x0000000000027919 */ /* 0x001e220000002100 */
[----:B------:R-:W-:Y:S02]  /*35080*/  STS.U16 [R14+0x1df00], R15 ;  /* 0x01df000f0e007388 */ /* 0x000fe40000000400 */
[----:B------:R-:W-:Y:S02]  /*35090*/  STS.U16 [R14+0x1fc00], R25 ;  /* 0x01fc00190e007388 */ /* 0x000fe40000000400 */
[----:B------:R-:W-:Y:S01]  /*350a0*/  STS.U16 [R14+0x1fd00], R24 ;  /* 0x01fd00180e007388 */ /* 0x000fe20000000400 */
[----:B------:R-:W-:Y:S01]  /*350b0*/  STS.U16 [R14+0x1fe00], R23 ;  /* 0x01fe00170e007388 */ /* 0x000fe20000000400 */
[----:B------:R-:W-:Y:S01]  /*350c0*/  STS.U16 [R14+0x1ff00], R21 ;  /* 0x01ff00150e007388 */ /* 0x000fe20000000400 */
[----:B0-----:R-:W-:-:S05]  /*350d0*/  LOP3.LUT R2, R2, 0x7f, RZ, 0xc0, !PT ;  /* 0x0000007f02027812 */ /* 0x001fca00078ec0ff */
[----:B------:R-:W-:-:S05]  /*350e0*/  IMAD.SHL.U32 R2, R2, 0x2, RZ ;  /* 0x0000000202027824 */ /* 0x000fca00078e00ff */
[----:B------:R0:W-:Y:S04]  /*350f0*/  STS.U16 [R2+0x20000], R6 ;  /* 0x0200000602007388 */ /* 0x0001e80000000400 */
[----:B------:R1:W-:Y:S04]  /*35100*/  STS.U16 [R2+0x20800], R7 ;  /* 0x0208000702007388 */ /* 0x0003e80000000400 */
[----:B------:R1:W-:Y:S04]  /*35110*/  STS.U16 [R2+0x25800], R22 ;  /* 0x0258001602007388 */ /* 0x0003e80000000400 */
[----:B0-----:R-:W2:Y:S01]  /*35120*/  LDL.LU R6, [R1+0xe4] ;  /* 0x0000e40001067983 */ /* 0x001ea20000300800 */
[----:B-1----:R-:W2:Y:S02]  /*35130*/  LDL.LU R7, [R1+0xe0] ;  /* 0x0000e00001077983 */ /* 0x002ea40000300800 */
[----:B------:R-:W2:Y:S02]  /*35140*/  LDL.LU R14, [R1+0xd4] ;  /* 0x0000d400010e7983 */ /* 0x000ea40000300800 */
[----:B------:R-:W2:Y:S01]  /*35150*/  LDL.LU R15, [R1+0xd0] ;  /* 0x0000d000010f7983 */ /* 0x000ea20000300800 */
[----:B------:R-:W2:Y:S01]  /*35160*/  LDL.LU R25, [R1+0xc8] ;  /* 0x0000c80001197983 */ /* 0x000ea20000300800 */
[----:B------:R-:W2:Y:S03]  /*35170*/  LDL.LU R22, [R1+0xc0] ;  /* 0x0000c00001167983 */ /* 0x000ea60000300800 */
        /* <DEDUP_REMOVED lines=8> */
[----:B------:R-:W-:Y:S01]  /*35200*/  STS.U16 [R2+0x25000], R28 ;  /* 0x0250001c02007388 */ /* 0x000fe20000000400 */
[----:B------:R-:W-:-:S03]  /*35210*/  LOP3.LUT R21, R2, 0x10, RZ, 0x3c, !PT ;  /* 0x0000001002157812 */ /* 0x000fc600078e3cff */
[----:B---3--:R0:W-:Y:S04]  /*35220*/  STS.U16 [R2+0x26000], R29 ;  /* 0x0260001d02007388 */ /* 0x0081e80000000400 */
[----:B----4-:R1:W-:Y:S04]  /*35230*/  STS.U16 [R2+0x26800], R0 ;  /* 0x0268000002007388 */ /* 0x0103e80000000400 */
[----:B0-----:R-:W3:Y:S01]  /*35240*/  LDL.LU R29, [R1+0xb8] ;  /* 0x0000b800011d7983 */ /* 0x001ee20000300800 */
[----:B------:R-:W4:Y:S02]  /*35250*/  LDL.LU R24, [R1+0xb0] ;  /* 0x0000b00001187983 */ /* 0x000f240000300800 */
[----:B------:R-:W3:Y:S02]  /*35260*/  LDL.LU R23, [R1+0xa8] ;  /* 0x0000a80001177983 */ /* 0x000ee40000300800 */
[----:B------:R-:W3:Y:S01]  /*35270*/  LDL.LU R19, [R1+0x74] ;  /* 0x0000740001137983 */ /* 0x000ee20000300800 */
[----:B-1----:R-:W3:Y:S04]  /*35280*/  LDL.LU R0, [R1+0x38] ;  /* 0x0000380001007983 */ /* 0x002ee80000300800 */
[----:B--2---:R-:W-:Y:S04]  /*35290*/  STS.U16 [R2+0x27800], R12 ;  /* 0x0278000c02007388 */ /* 0x004fe80000000400 */
[----:B------:R-:W-:Y:S04]  /*352a0*/  STL [R1+0x7214], R13 ;  /* 0x0072140d01007387 */ /* 0x000fe80000100800 */
[----:B------:R-:W-:Y:S01]  /*352b0*/  STS.U16 [R2+0x27000], R13 ;  /* 0x0270000d02007388 */ /* 0x000fe20000000400 */
[----:B------:R0:W-:Y:S03]  /*352c0*/  STL [R1+0x7274], R13 ;  /* 0x0072740d01007387 */ /* 0x0001e60000100800 */
[----:B0-----:R-:W2:Y:S01]  /*352d0*/  LDL.LU R13, [R1+0xd8] ;  /* 0x0000d800010d7983 */ /* 0x001ea20000300800 */
[----:B------:R-:W2:Y:S02]  /*352e0*/  LDL.LU R2, [R1+0xdc] ;  /* 0x0000dc0001027983 */ /* 0x000ea40000300800 */
[----:B------:R-:W-:Y:S02]  /*352f0*/  STL [R1+0x7278], R12 ;  /* 0x0072780c01007387 */ /* 0x000fe40000100800 */
[----:B------:R-:W3:Y:S01]  /*35300*/  LDL.LU R17, [R1+0xa4] ;  /* 0x0000a40001117983 */ /* 0x000ee20000300800 */
[----:B------:R-:W3:Y:S01]  /*35310*/  LDL.LU R16, [R1+0xa0] ;  /* 0x0000a00001107983 */ /* 0x000ee20000300800 */
[----:B------:R-:W3:Y:S02]  /*35320*/  LDL.LU R18, [R1+0x9c] ;  /* 0x00009c0001127983 */ /* 0x000ee40000300800 */
[----:B------:R-:W3:Y:S02]  /*35330*/  LDL.LU R20, [R1+0x98] ;  /* 0x0000980001147983 */ /* 0x000ee40000300800 */
[----:B------:R-:W3:Y:S01]  /*35340*/  LDL.LU R3, [R1+0x94] ;  /* 0x0000940001037983 */ /* 0x000ee20000300800 */
[----:B------:R-:W4:Y:S01]  /*35350*/  LDL.LU R4, [R1+0x90] ;  /* 0x0000900001047983 */ /* 0x000f220000300800 */
[----:B------:R-:W4:Y:S02]  /*35360*/  LDL.LU R5, [R1+0x8c] ;  /* 0x00008c0001057983 */ /* 0x000f240000300800 */
[----:B------:R-:W4:Y:S01]  /*35370*/  LDL.LU R28, [R1+0x88] ;  /* 0x00008800011c7983 */ /* 0x000f220000300800 */
[----:B------:R0:W-:Y:S01]  /*35380*/  STS.U16 [R21+0x20100], R6 ;  /* 0x0201000615007388 */ /* 0x0001e20000000400 */
[----:B------:R1:W-:Y:S03]  /*35390*/  STS.U16 [R21+0x20900], R7 ;  /* 0x0209000715007388 */ /* 0x0003e60000000400 */
[----:B0-----:R-:W4:Y:S01]  /*353a0*/  LDL.LU R6, [R1+0x84] ;  /* 0x0000840001067983 */ /* 0x001f220000300800 */
[----:B-1----:R-:W4:Y:S03]  /*353b0*/  LDL.LU R7, [R1+0x80] ;  /* 0x0000800001077983 */ /* 0x002f260000300800 */
[----:B--2---:R-:W-:Y:S01]  /*353c0*/  STS.U16 [R21+0x21100], R2 ;  /* 0x0211000215007388 */ /* 0x004fe20000000400 */
[----:B------:R-:W-:Y:S02]  /*353d0*/  STS.U16 [R21+0x21900], R13 ;  /* 0x0219000d15007388 */ /* 0x000fe40000000400 */
[----:B------:R-:W-:Y:S02]  /*353e0*/  STS.U16 [R21+0x22100], R14 ;  /* 0x0221000e15007388 */ /* 0x000fe40000000400 */
[----:B------:R-:W-:Y:S01]  /*353f0*/  STS.U16 [R21+0x22900], R15 ;  /* 0x0229000f15007388 */ /* 0x000fe20000000400 */
[----:B------:R-:W-:Y:S01]  /*35400*/  STS.U16 [R21+0x23100], R25 ;  /* 0x0231001915007388 */ /* 0x000fe20000000400 */
[----:B------:R0:W-:Y:S02]  /*35410*/  STS.U16 [R21+0x23900], R22 ;  /* 0x0239001615007388 */ /* 0x0001e40000000400 */
[----:B---3--:R1:W-:Y:S01]  /*35420*/  STS.U16 [R21+0x24100], R29 ;  /* 0x0241001d15007388 */ /* 0x0083e20000000400 */
[----:B0-----:R-:W2:Y:S04]  /*35430*/  LDL.LU R22, [R1+0x7c] ;  /* 0x00007c0001167983 */ /* 0x001ea80000300800 */
[----:B-1----:R-:W0:Y:S01]  /*35440*/  S2R R29, SR_TID.X ;  /* 0x00000000001d7919 */ /* 0x002e220000002100 */
[----:B----4-:R-:W-:Y:S03]  /*35450*/  STS.U16 [R21+0x24900], R24 ;  /* 0x0249001815007388 */ /* 0x010fe60000000400 */
[----:B------:R-:W-:Y:S01]  /*35460*/  STS.U16 [R21+0x25100], R23 ;  /* 0x0251001715007388 */ /* 0x000fe20000000400 */
[----:B------:R0:W-:Y:S03]  /*35470*/  STS.U16 [R21+0x25900], R19 ;  /* 0x0259001315007388 */ /* 0x0001e60000000400 */
[----:B------:R1:W-:Y:S01]  /*35480*/  STS.U16 [R21+0x26100], R0 ;  /* 0x0261000015007388 */ /* 0x0003e20000000400 */
[----:B0-----:R-:W-:-:S03]  /*35490*/  LOP3.LUT R19, R29, 0x7f, RZ, 0xc0, !PT ;  /* 0x0000007f1d137812 */ /* 0x001fc600078ec0ff */
[----:B------:R-:W3:Y:S01]  /*354a0*/  LDL.LU R29, [R1+0x70] ;  /* 0x00007000011d7983 */ /* 0x000ee20000300800 */
[----:B-1----:R-:W4:Y:S03]  /*354b0*/  LDL.LU R0, [R1+0x34] ;  /* 0x0000340001007983 */ /* 0x002f260000300800 */
[----:B------:R-:W-:Y:S01]  /*354c0*/  STS.U16 [R21+0x26900], R27 ;  /* 0x0269001b15007388 */ /* 0x000fe20000000400 */
[----:B------:R0:W-:Y:S02]  /*354d0*/  STL [R1+0x727c], R27 ;  /* 0x00727c1b01007387 */ /* 0x0001e40000100800 */
[----:B------:R-:W-:Y:S02]  /*354e0*/  STS.U16 [R21+0x27100], R11 ;  /* 0x0271000b15007388 */ /* 0x000fe40000000400 */
[----:B0-----:R-:W-:Y:S01]  /*354f0*/  IMAD.SHL.U32 R27, R19, 0x2, RZ ;  /* 0x00000002131b7824 */ /* 0x001fe200078e00ff */
[----:B------:R0:W-:Y:S04]  /*35500*/  STS.U16 [R21+0x27900], R10 ;  /* 0x0279000a15007388 */ /* 0x0001e80000000400 */
[----:B------:R-:W4:Y:S01]  /*35510*/  LDL.LU R12, [R1+0x68] ;  /* 0x00006800010c7983 */ /* 0x000f220000300800 */
[----:B------:R-:W4:Y:S02]  /*35520*/  LDL.LU R13, [R1+0x64] ;  /* 0x00006400010d7983 */ /* 0x000f240000300800 */
[----:B------:R-:W4:Y:S01]  /*35530*/  LDL.LU R14, [R1+0x60] ;  /* 0x00006000010e7983 */ /* 0x000f220000300800 */
[----:B------:R-:W-:Y:S01]  /*35540*/  LOP3.LUT R27, R27, 0x20, RZ, 0x3c, !PT ;  /* 0x000000201b1b7812 */ /* 0x000fe200078e3cff */
[----:B------:R-:W4:Y:S01]  /*35550*/  LDL.LU R25, [R1+0x5c] ;  /* 0x00005c0001197983 */ /* 0x000f220000300800 */
[----:B------:R-:W4:Y:S02]  /*35560*/  LDL.LU R15, [R1+0x58] ;  /* 0x00005800010f7983 */ /* 0x000f240000300800 */
[----:B------:R-:W4:Y:S02]  /*35570*/  LDL.LU R24, [R1+0x54] ;  /* 0x0000540001187983 */ /* 0x000f240000300800 */
[----:B------:R-:W4:Y:S01]  /*35580*/  LDL.LU R23, [R1+0x4c] ;  /* 0x00004c0001177983 */ /* 0x000f220000300800 */
        /* <DEDUP_REMOVED lines=8> */
[----:B------:R1:W-:Y:S04]  /*35610*/  STS.U16 [R27+0x24200], R6 ;  /* 0x024200061b007388 */ /* 0x0003e80000000400 */
[----:B0-----:R-:W4:Y:S01]  /*35620*/  LDL.LU R21, [R1+0x48] ;  /* 0x0000480001157983 */ /* 0x001f220000300800 */
[----:B------:R0:W-:Y:S03]  /*35630*/  STS.U16 [R27+0x24a00], R7 ;  /* 0x024a00071b007388 */ /* 0x0001e60000000400 */
[----:B-1----:R-:W4:Y:S01]  /*35640*/  LDL.LU R6, [R1+0x44] ;  /* 0x0000440001067983 */ /* 0x002f220000300800 */
[----:B0-----:R-:W4:Y:S03]  /*35650*/  LDL.LU R7, [R1+0x40] ;  /* 0x0000400001077983 */ /* 0x001f260000300800 */
[----:B--2---:R0:W-:Y:S04]  /*35660*/  STS.U16 [R27+0x25200], R22 ;  /* 0x025200161b007388 */ /* 0x0041e80000000400 */
        /* <DEDUP_REMOVED lines=10> */
[----:B---3--:R0:W-:Y:S01]  /*35710*/  STS.U16 [R27+0x25a00], R29 ;  /* 0x025a001d1b007388 */ /* 0x0081e20000000400 */
[----:B----4-:R1:W-:Y:S03]  /*35720*/  STS.U16 [R27+0x26200], R0 ;  /* 0x026200001b007388 */ /* 0x0103e60000000400 */
[----:B------:R-:W-:Y:S01]  /*35730*/  STS.U16 [R27+0x26a00], R26 ;  /* 0x026a001a1b007388 */ /* 0x000fe20000000400 */
[----:B------:R3:W-:Y:S03]  /*35740*/  STS.U16 [R27+0x27200], R9 ;  /* 0x027200091b007388 */ /* 0x0007e60000000400 */
[----:B0-----:R-:W3:Y:S04]  /*35750*/  LDL.LU R29, [R1+0x8] ;  /* 0x00000800011d7983 */ /* 0x001ee80000300800 */
[----:B-1----:R-:W2:Y:S01]  /*35760*/  LDL.LU R0, [R1+0x4] ;  /* 0x0000040001007983 */ /* 0x002ea20000300800 */
[----:B---3--:R-:W3:Y:S02]  /*35770*/  LDL.LU R9, [R1+0x50] ;  /* 0x0000500001097983 */ /* 0x008ee40000300800 */
[----:B------:R-:W-:Y:S01]  /*35780*/  IMAD.SHL.U32 R19, R19, 0x2, RZ ;  /* 0x0000000213137824 */ /* 0x000fe200078e00ff */
[----:B------:R0:W-:Y:S04]  /*35790*/  STS.U16 [R27+0x27a00], R8 ;  /* 0x027a00081b007388 */ /* 0x0001e80000000400 */
[----:B------:R-:W-:-:S05]  /*357a0*/  LOP3.LUT R19, R19, 0x30, RZ, 0x3c, !PT ;  /* 0x0000003013137812 */ /* 0x000fca00078e3cff */
[----:B------:R1:W-:Y:S04]  /*357b0*/  STS.U16 [R19+0x20300], R12 ;  /* 0x0203000c13007388 */ /* 0x0003e80000000400 */
[----:B0-----:R-:W3:Y:S01]  /*357c0*/  LDL.LU R27, [R1+0x727c] ;  /* 0x00727c00011b7983 */ /* 0x001ee20000300800 */
[----:B------:R0:W-:Y:S02]  /*357d0*/  STS.U16 [R19+0x20b00], R13 ;  /* 0x020b000d13007388 */ /* 0x0001e40000000400 */
[----:B------:R0:W-:Y:S02]  /*357e0*/  STS.U16 [R19+0x21300], R14 ;  /* 0x0213000e13007388 */ /* 0x0001e40000000400 */
[----:B------:R0:W-:Y:S01]  /*357f0*/  STS.U16 [R19+0x21b00], R25 ;  /* 0x021b001913007388 */ /* 0x0001e20000000400 */
[----:B------:R0:W-:Y:S01]  /*35800*/  STS.U16 [R19+0x22300], R15 ;  /* 0x0223000f13007388 */ /* 0x0001e20000000400 */
[----:B------:R0:W-:Y:S03]  /*35810*/  STS.U16 [R19+0x22b00], R24 ;  /* 0x022b001813007388 */ /* 0x0001e60000000400 */
[----:B-1----:R-:W3:Y:S01]  /*35820*/  LDL.LU R12, [R1+0x7278] ;  /* 0x00727800010c7983 */ /* 0x002ee20000300800 */
[----:B0-----:R-:W3:Y:S03]  /*35830*/  LDL.LU R13, [R1+0x7274] ;  /* 0x00727400010d7983 */ /* 0x001ee60000300800 */
[----:B------:R-:W3:Y:S04]  /*35840*/  LDL.LU R14, [R1+0x7270] ;  /* 0x00727000010e7983 */ /* 0x000ee80000300800 */
[----:B------:R-:W3:Y:S01]  /*35850*/  LDL.LU R25, [R1+0x726c] ;  /* 0x00726c0001197983 */ /* 0x000ee20000300800 */
[----:B------:R-:W3:Y:S02]  /*35860*/  LDL.LU R15, [R1+0x7268] ;  /* 0x00726800010f7983 */ /* 0x000ee40000300800 */
[----:B------:R-:W3:Y:S02]  /*35870*/  LDL.LU R24, [R1+0x7264] ;  /* 0x0072640001187983 */ /* 0x000ee40000300800 */
[----:B---3--:R-:W-:Y:S01]  /*35880*/  STS.U16 [R19+0x23300], R9 ;  /* 0x0233000913007388 */ /* 0x008fe20000000400 */
[----:B------:R0:W-:Y:S02]  /*35890*/  STS.U16 [R19+0x23b00], R23 ;  /* 0x023b001713007388 */ /* 0x0001e40000000400 */
[----:B------:R1:W-:Y:S02]  /*358a0*/  STS.U16 [R19+0x24300], R21 ;  /* 0x0243001513007388 */ /* 0x0003e40000000400 */
[----:B------:R3:W-:Y:S01]  /*358b0*/  STS.U16 [R19+0x24b00], R6 ;  /* 0x024b000613007388 */ /* 0x0007e20000000400 */
[----:B------:R3:W-:Y:S01]  /*358c0*/  STS.U16 [R19+0x25300], R7 ;  /* 0x0253000713007388 */ /* 0x0007e20000000400 */
[----:B--2---:R2:W-:Y:S03]  /*358d0*/  STS.U16 [R19+0x25b00], R22 ;  /* 0x025b001613007388 */ /* 0x0045e60000000400 */
[----:B0-----:R-:W3:Y:S01]  /*358e0*/  LDL.LU R23, [R1+0x7260] ;  /* 0x0072600001177983 */ /* 0x001ee20000300800 */
[----:B-1----:R-:W3:Y:S02]  /*358f0*/  LDL.LU R21, [R1+0x725c] ;  /* 0x00725c0001157983 */ /* 0x002ee40000300800 */
[----:B---3--:R-:W3:Y:S01]  /*35900*/  LDL.LU R6, [R1+0x7258] ;  /* 0x0072580001067983 */ /* 0x008ee20000300800 */
[----:B------:R-:W3:Y:S04]  /*35910*/  LDL.LU R7, [R1+0x7254] ;  /* 0x0072540001077983 */ /* 0x000ee80000300800 */
[----:B--2---:R-:W2:Y:S04]  /*35920*/  LDL.LU R22, [R1+0x7250] ;  /* 0x0072500001167983 */ /* 0x004ea80000300800 */
[----:B------:R-:W0:Y:S04]  /*35930*/  S2R R9, SR_TID.X ;  /* 0x0000000000097919 */ /* 0x000e280000002100 */
[----:B------:R1:W-:Y:S01]  /*35940*/  STS.U16 [R19+0x26300], R2 ;  /* 0x0263000213007388 */ /* 0x0003e20000000400 */
[----:B0-----:R-:W-:-:S05]  /*35950*/  LOP3.LUT R9, R9, 0x7f, RZ, 0xc0, !PT ;  /* 0x0000007f09097812 */ /* 0x001fca00078ec0ff */
[----:B-1----:R-:W-:-:S05]  /*35960*/  IMAD.SHL.U32 R2, R9, 0x2, RZ ;  /* 0x0000000209027824 */ /* 0x002fca00078e00ff */
[----:B------:R-:W-:Y:S01]  /*35970*/  LOP3.LUT R2, R2, 0x40, RZ, 0x3c, !PT ;  /* 0x0000004002027812 */ /* 0x000fe200078e3cff */
[----:B--2---:R-:W-:Y:S01]  /*35980*/  STS.U16 [R19+0x26b00], R22 ;  /* 0x026b001613007388 */ /* 0x004fe20000000400 */
[----:B---3--:R-:W-:Y:S02]  /*35990*/  STS.U16 [R19+0x27300], R7 ;  /* 0x0273000713007388 */ /* 0x008fe40000000400 */
[----:B------:R0:W-:Y:S02]  /*359a0*/  STS.U16 [R19+0x27b00], R6 ;  /* 0x027b000613007388 */ /* 0x0001e40000000400 */
[----:B------:R1:W-:Y:S01]  /*359b0*/  STS.U16 [R2+0x20400], R17 ;  /* 0x0204001102007388 */ /* 0x0003e20000000400 */
[----:B------:R2:W-:Y:S01]  /*359c0*/  STS.U16 [R2+0x20c00], R16 ;  /* 0x020c001002007388 */ /* 0x0005e20000000400 */
[----:B------:R3:W-:Y:S02]  /*359d0*/  STS.U16 [R2+0x21400], R18 ;  /* 0x0214001202007388 */ /* 0x0007e40000000400 */
[----:B------:R3:W-:Y:S02]  /*359e0*/  STS.U16 [R2+0x21c00], R20 ;  /* 0x021c001402007388 */ /* 0x0007e40000000400 */
[----:B------:R3:W-:Y:S01]  /*359f0*/  STS.U16 [R2+0x22400], R3 ;  /* 0x0224000302007388 */ /* 0x0007e20000000400 */
[----:B0-----:R-:W4:Y:S01]  /*35a00*/  LDL.LU R19, [R1+0x724c] ;  /* 0x00724c0001137983 */ /* 0x001f220000300800 */
[----:B-1----:R-:W4:Y:S02]  /*35a10*/  LDL.LU R17, [R1+0x7248] ;  /* 0x0072480001117983 */ /* 0x002f240000300800 */
[----:B--2---:R-:W2:Y:S02]  /*35a20*/  LDL.LU R16, [R1+0x7244] ;  /* 0x0072440001107983 */ /* 0x004ea40000300800 */
[----:B---3--:R-:W3:Y:S01]  /*35a30*/  LDL.LU R18, [R1+0x7240] ;  /* 0x0072400001127983 */ /* 0x008ee20000300800 */
[----:B------:R-:W2:Y:S01]  /*35a40*/  LDL.LU R20, [R1+0x723c] ;  /* 0x00723c0001147983 */ /* 0x000ea20000300800 */
[----:B------:R-:W2:Y:S03]  /*35a50*/  LDL.LU R3, [R1+0x7238] ;  /* 0x0072380001037983 */ /* 0x000ea60000300800 */
[----:B------:R0:W-:Y:S01]  /*35a60*/  STS.U16 [R2+0x22c00], R4 ;  /* 0x022c000402007388 */ /* 0x0001e20000000400 */
[----:B------:R1:W-:Y:S02]  /*35a70*/  STS.U16 [R2+0x23400], R5 ;  /* 0x0234000502007388 */ /* 0x0003e40000000400 */
[----:B------:R1:W-:Y:S02]  /*35a80*/  STS.U16 [R2+0x23c00], R28 ;  /* 0x023c001c02007388 */ /* 0x0003e40000000400 */
[----:B------:R1:W-:Y:S01]  /*35a90*/  STS.U16 [R2+0x24400], R29 ;  /* 0x0244001d02007388 */ /* 0x0003e20000000400 */
[----:B------:R1:W-:Y:S04]  /*35aa0*/  STS.U16 [R2+0x24c00], R0 ;  /* 0x024c000002007388 */ /* 0x0003e80000000400 */
[----:B0-----:R-:W2:Y:S01]  /*35ab0*/  LDL.LU R4, [R1+0x7234] ;  /* 0x0072340001047983 */ /* 0x001ea20000300800 */
[----:B-1----:R-:W2:Y:S03]  /*35ac0*/  LDL.LU R5, [R1+0x7230] ;  /* 0x0072300001057983 */ /* 0x002ea60000300800 */
[----:B------:R-:W2:Y:S01]  /*35ad0*/  LDL.LU R28, [R1+0x722c] ;  /* 0x00722c00011c7983 */ /* 0x000ea20000300800 */
[----:B------:R-:W2:Y:S03]  /*35ae0*/  LDL.LU R29, [R1+0x7228] ;  /* 0x00722800011d7983 */ /* 0x000ea60000300800 */
[----:B------:R-:W2:Y:S04]  /*35af0*/  LDL.LU R0, [R1+0x7224] ;  /* 0x0072240001007983 */ /* 0x000ea80000300800 */
[----:B--2---:R0:W-:Y:S01]  /*35b00*/  STS.U16 [R2+0x25400], R0 ;  /* 0x0254000002007388 */ /* 0x0041e20000000400 */
[----:B------:R-:W-:Y:S02]  /*35b10*/  STS.U16 [R2+0x25c00], R29 ;  /* 0x025c001d02007388 */ /* 0x000fe40000000400 */
[----:B------:R-:W-:Y:S02]  /*35b20*/  STS.U16 [R2+0x26400], R28 ;  /* 0x0264001c02007388 */ /* 0x000fe40000000400 */
[----:B------:R1:W-:Y:S01]  /*35b30*/  STS.U16 [R2+0x26c00], R5 ;  /* 0x026c000502007388 */ /* 0x0003e20000000400 */
[----:B------:R2:W-:Y:S04]  /*35b40*/  STS.U16 [R2+0x27400], R4 ;  /* 0x0274000402007388 */ /* 0x0005e80000000400 */
[----:B0-----:R-:W3:Y:S01]  /*35b50*/  LDL.LU R0, [R1+0x7220] ;  /* 0x0072200001007983 */ /* 0x001ee20000300800 */
[----:B-1----:R-:W3:Y:S03]  /*35b60*/  LDL R5, [R1+0x21e8] ;  /* 0x0021e80001057983 */ /* 0x002ee60000100800 */
[----:B--2---:R-:W3:Y:S01]  /*35b70*/  LDL R4, [R1+0x1fc8] ;  /* 0x001fc80001047983 */ /* 0x004ee20000100800 */
[----:B------:R-:W-:Y:S01]  /*35b80*/  PRMT R14, RZ, 0x7610, R14 ;  /* 0x00007610ff0e7816 */ /* 0x000fe2000000000e */
[----:B------:R-:W-:Y:S01]  /*35b90*/  IMAD.SHL.U32 R9, R9, 0x2, RZ ;  /* 0x0000000209097824 */ /* 0x000fe200078e00ff */
[----:B---3--:R-:W-:-:S04]  /*35ba0*/  @!P0 LOP3.LUT R5, R5, R4, RZ, 0x3c, !PT ;  /* 0x0000000405058212 */ /* 0x008fc800078e3cff */
[----:B------:R-:W-:-:S04]  /*35bb0*/  @!P0 LOP3.LUT R4, R5, R4, RZ, 0x3c, !PT ;  /* 0x0000000405048212 */ /* 0x000fc800078e3cff */
[----:B------:R-:W-:-:S05]  /*35bc0*/  @!P0 LOP3.LUT R5, R5, R4, RZ, 0x3c, !PT ;  /* 0x0000000405058212 */ /* 0x000fca00078e3cff */
[----:B------:R-:W2:Y:S01]  /*35bd0*/  @!P0 LDG.E.U16 R14, [R4.64] ;  /* 0x00000006040e8981 */ /* 0x000ea2000c1e1500 */
[----:B------:R-:W-:-:S03]  /*35be0*/  LOP3.LUT R9, R9, 0x50, RZ, 0x3c, !PT ;  /* 0x0000005009097812 */ /* 0x000fc600078e3cff */
[----:B------:R0:W-:Y:S04]  /*35bf0*/  STS.U16 [R2+0x27c00], R3 ;  /* 0x027c000302007388 */ /* 0x0001e80000000400 */
[----:B------:R-:W-:Y:S01]  /*35c00*/  STS.U16 [R9+0x20500], R20 ;  /* 0x0205001409007388 */ /* 0x000fe20000000400 */
[----:B------:R-:W-:Y:S02]  /*35c10*/  STS.U16 [R9+0x20d00], R18 ;  /* 0x020d001209007388 */ /* 0x000fe40000000400 */
[----:B------:R-:W-:Y:S02]  /*35c20*/  STS.U16 [R9+0x21500], R16 ;  /* 0x0215001009007388 */ /* 0x000fe40000000400 */
[----:B----4-:R-:W-:Y:S01]  /*35c30*/  STS.U16 [R9+0x21d00], R17 ;  /* 0x021d001109007388 */ /* 0x010fe20000000400 */
[----:B------:R-:W-:Y:S01]  /*35c40*/  STS.U16 [R9+0x22500], R19 ;  /* 0x0225001309007388 */ /* 0x000fe20000000400 */
[----:B------:R-:W-:Y:S02]  /*35c50*/  STS.U16 [R9+0x22d00], R21 ;  /* 0x022d001509007388 */ /* 0x000fe40000000400 */
[----:B------:R-:W-:Y:S02]  /*35c60*/  STS.U16 [R9+0x23500], R23 ;  /* 0x0235001709007388 */ /* 0x000fe40000000400 */
[----:B------:R-:W-:Y:S01]  /*35c70*/  STS.U16 [R9+0x23d00], R24 ;  /* 0x023d001809007388 */ /* 0x000fe20000000400 */
[----:B0-----:R-:W3:Y:S04]  /*35c80*/  LDL.LU R2, [R1+0x2390] ;  /* 0x0023900001027983 */ /* 0x001ee80000300800 */
[----:B------:R0:W-:Y:S04]  /*35c90*/  STS.U16 [R9+0x24500], R25 ;  /* 0x0245001909007388 */ /* 0x0001e80000000400 */
[----:B0-----:R-:W4:Y:S04]  /*35ca0*/  LDL R9, [R1+0x2164] ;  /* 0x0021640001097983 */ /* 0x001f280000100800 */
        /* <DEDUP_REMOVED lines=8> */
[----:B------:R-:W2:Y:S04]  /*35d30*/  @!P0 LDG.E.U16 R0, [R4.64] ;  /* 0x0000000604008981 */ /* 0x000ea8000c1e1500 */
        /* <DEDUP_REMOVED lines=8> */
[----:B------:R0:W2:Y:S04]  /*35dc0*/  @!P0 LDG.E.U16 R15, [R4.64] ;  /* 0x00000006040f8981 */ /* 0x0000a8000c1e1500 */
[----:B0-----:R-:W2:Y:S04]  /*35dd0*/  LDL R4, [R1+0x21a0] ;  /* 0x0021a00001047983 */ /* 0x001ea80000100800 */
[----:B------:R-:W2:Y:S01]  /*35de0*/  LDL R5, [R1+0x21a4] ;  /* 0x0021a40001057983 */ /* 0x000ea20000100800 */
[----:B------:R-:W-:Y:S02]  /*35df0*/  PRMT R14, RZ, 0x7610, R14 ;  /* 0x00007610ff0e7816 */ /* 0x000fe4000000000e */
[----:B--2---:R-:W-:-:S04]  /*35e00*/  @!P0 LOP3.LUT R5, R5, R4, RZ, 0x3c, !PT ;  /* 0x0000000405058212 */ /* 0x004fc800078e3cff */
[----:B------:R-:W-:-:S04]  /*35e10*/  @!P0 LOP3.LUT R4, R5, R4, RZ, 0x3c, !PT ;  /* 0x0000000405048212 */ /* 0x000fc800078e3cff */
[----:B------:R-:W-:Y:S01]  /*35e20*/  @!P0 LOP3.LUT R5, R5, R4, RZ, 0x3c, !PT ;  /* 0x0000000405058212 */ /* 0x000fe200078e3cff */
[----:B------:R0:W-:Y:S04]  /*35e30*/  STL [R1+0x2c], R15 ;  /* 0x00002c0f01007387 */ /* 0x0001e80000100800 */
[----:B------:R1:W2:Y:S01]  /*35e40*/  @!P0 LDG.E.U16 R14, [R4.64] ;  /* 0x00000006040e8981 */ /* 0x0002a2000c1e1500 */
[----:B------:R-:W-:-:S03]  /*35e50*/  PRMT R13, RZ, 0x7610, R13 ;  /* 0x00007610ff0d7816 */ /* 0x000fc6000000000d */
[----:B0-----:R-:W2:Y:S04]  /*35e60*/  LDL R15, [R1+0x2124] ;  /* 0x00212400010f7983 */ /* 0x001ea80000100800 */
[----:B-1----:R-:W2:Y:S04]  /*35e70*/  LDL R4, [R1+0x2168] ;  /* 0x0021680001047983 */ /* 0x002ea80000100800 */
[----:B------:R-:W2:Y:S02]  /*35e80*/  LDL R5, [R1+0x216c] ;  /* 0x00216c0001057983 */ /* 0x000ea40000100800 */
[----:B--2---:R-:W-:-:S04]  /*35e90*/  @!P0 LOP3.LUT R5, R5, R4, RZ, 0x3c, !PT ;  /* 0x0000000405058212 */ /* 0x004fc800078e3cff */
[----:B------:R-:W-:-:S04]  /*35ea0*/  @!P0 LOP3.LUT R4, R5, R4, RZ, 0x3c, !PT ;  /* 0x0000000405048212 */ /* 0x000fc800078e3cff */
[----:B------:R-:W-:-:S05]  /*35eb0*/  @!P0 LOP3.LUT R5, R5, R4, RZ, 0x3c, !PT ;  /* 0x0000000405058212 */ /* 0x000fca00078e3cff */
[----:B------:R-:W2:Y:S04]  /*35ec0*/  @!P0 LDG.E.U16 R13, [R4.64] ;  /* 0x00000006040d8981 */ /* 0x000ea8000c1e1500 */
[----:B------:R0:W-:Y:S04]  /*35ed0*/  STL [R1+0x28], R14 ;  /* 0x0000280e01007387 */ /* 0x0001e80000100800 */
[----:B0-----:R-:W3:Y:S04]  /*35ee0*/  LDL R14, [R1+0x20ec] ;  /* 0x0020ec00010e7983 */ /* 0x001ee80000100800 */
[----:B--2---:R0:W-:Y:S04]  /*35ef0*/  STL [R1+0x24], R13 ;  /* 0x0000240d01007387 */ /* 0x0041e80000100800 */
[----:B0-----:R-:W2:Y:S01]  /*35f00*/  LDL.LU R13, [R1+0x7214] ;  /* 0x00721400010d7983 */ /* 0x001ea20000300800 */
[----:B------:R-:W2:Y:S01]  /*35f10*/  LDL R5, [R1+0x2160] ;  /* 0x0021600001057983 */ /* 0x000ea20000100800 */
[----:B------:R-:W-:Y:S01]  /*35f20*/  PRMT R0, RZ, 0x7610, R0 ;  /* 0x00007610ff007816 */ /* 0x000fe20000000000 */
[----:B----4-:R-:W-:-:S02]  /*35f30*/  @!P0 IMAD.MOV.U32 R4, RZ, RZ, R9 ;  /* 0x000000ffff048224 */ /* 0x010fc400078e0009 */
[----:B------:R-:W4:Y:S04]  /*35f40*/  LDL R9, [R1+0x20e4] ;  /* 0x0020e40001097983 */ /* 0x000f280000100800 */
[----:B--2---:R-:W2:Y:S04]  /*35f50*/  @!P0 LDG.E.U16 R0, [R4.64] ;  /* 0x0000000604008981 */ /* 0x004ea8000c1e1500 */
        /* <DEDUP_REMOVED lines=9> */
[----:B0-----:R-:W3:Y:S01]  /*35ff0*/  LDL R5, [R1+0x2120] ;  /* 0x0021200001057983 */ /* 0x001ee20000100800 */
[----:B------:R-:W-:Y:S01]  /*36000*/  PRMT R7, RZ, 0x7610, R7 ;  /* 0x00007610ff077816 */ /* 0x000fe20000000007 */
[----:B------:R-:W-:Y:S02]  /*36010*/  @!P0 IMAD.MOV.U32 R4, RZ, RZ, R15 ;  /* 0x000000ffff048224 */ /* 0x000fe400078e000f */
[----:B--2---:R0:W-:Y:S01]  /*36020*/  STL [R1+0x1c], R13 ;  /* 0x00001c0d01007387 */ /* 0x0041e20000100800 */
[----:B------:R-:W-:Y:S01]  /*36030*/  PRMT R11, RZ, 0x7610, R11 ;  /* 0x00007610ff0b7816 */ /* 0x000fe2000000000b */
[----:B------:R-:W2:Y:S02]  /*36040*/  LDL R15, [R1+0x20a0] ;  /* 0x0020a000010f7983 */ /* 0x000ea40000100800 */
[----:B---3--:R1:W3:Y:S04]  /*36050*/  @!P0 LDG.E.U16 R7, [R4.64] ;  /* 0x0000000604078981 */ /* 0x0082e8000c1e1500 */
[----:B0-----:R-:W2:Y:S04]  /*36060*/  LDL R13, [R1+0x20ac] ;  /* 0x0020ac00010d7983 */ /* 0x001ea80000100800 */
[----:B-1----:R-:W2:Y:S01]  /*36070*/  LDL R5, [R1+0x20e8] ;  /* 0x0020e80001057983 */ /* 0x002ea20000100800 */
[----:B------:R-:W-:-:S03]  /*36080*/  @!P0 IMAD.MOV.U32 R4, RZ, RZ, R14 ;  /* 0x000000ffff048224 */ /* 0x000fc600078e000e */
[----:B---3--:R0:W-:Y:S01]  /*36090*/  STL [R1+0x18], R7 ;  /* 0x0000180701007387 */ /* 0x0081e20000100800 */
[----:B------:R-:W-:Y:S01]  /*360a0*/  PRMT R8, RZ, 0x7610, R8 ;  /* 0x00007610ff087816 */ /* 0x000fe20000000008 */
[----:B------:R-:W3:Y:S02]  /*360b0*/  LDL R14, [R1+0x2068] ;  /* 0x00206800010e7983 */ /* 0x000ee40000100800 */
[----:B--2---:R1:W2:Y:S04]  /*360c0*/  @!P0 LDG.E.U16 R11, [R4.64] ;  /* 0x00000006040b8981 */ /* 0x0042a8000c1e1500 */
[----:B0-----:R-:W3:Y:S04]  /*360d0*/  LDL R7, [R1+0x20a4] ;  /* 0x0020a40001077983 */ /* 0x001ee80000100800 */
[----:B-1----:R-:W3:Y:S01]  /*360e0*/  LDL R5, [R1+0x20e0] ;  /* 0x0020e00001057983 */ /* 0x002ee20000100800 */
[----:B----4-:R-:W-:-:S03]  /*360f0*/  @!P0 IMAD.MOV.U32 R4, RZ, RZ, R9 ;  /* 0x000000ffff048224 */ /* 0x010fc600078e0009 */
[----:B--2---:R0:W-:Y:S01]  /*36100*/  STL [R1+0x14], R11 ;  /* 0x0000140b01007387 */ /* 0x0041e20000100800 */
[----:B------:R-:W-:Y:S02]  /*36110*/  PRMT R12, RZ, 0x7610, R12 ;  /* 0x00007610ff0c7816 */ /* 0x000fe4000000000c */
[----:B------:R-:W-:Y:S01]  /*36120*/  PRMT R6, RZ, 0x7610, R6 ;  /* 0x00007610ff067816 */ /* 0x000fe20000000006 */
[----:B------:R-:W2:Y:S01]  /*36130*/  LDL R9, [R1+0x2060] ;  /* 0x0020600001097983 */ /* 0x000ea20000100800 */
[----:B---3--:R1:W3:Y:S04]  /*36140*/  @!P0 LDG.E.U16 R8, [R4.64] ;  /* 0x0000000604088981 */ /* 0x0082e8000c1e1500 */
[----:B0-----:R-:W4:Y:S04]  /*36150*/  LDL R11, [R1+0x206c] ;  /* 0x00206c00010b7983 */ /* 0x001f280000100800 */
[----:B-1----:R-:W2:Y:S01]  /*36160*/  LDL R5, [R1+0x20a8] ;  /* 0x0020a80001057983 */ /* 0x002ea20000100800 */
[----:B------:R-:W-:-:S05]  /*36170*/  @!P0 IMAD.MOV.U32 R4, RZ, RZ, R13 ;  /* 0x000000ffff048224 */ /* 0x000fca00078e000d */
[----:B--2---:R0:W2:Y:S02]  /*36180*/  @!P0 LDG.E.U16 R12, [R4.64] ;  /* 0x00000006040c8981 */ /* 0x0040a4000c1e1500 */
[----:B0-----:R-:W-:Y:S02]  /*36190*/  @!P0 IMAD.MOV.U32 R4, RZ, RZ, R7 ;  /* 0x000000ffff048224 */ /* 0x001fe400078e0007 */
[----:B------:R-:W-:-:S05]  /*361a0*/  @!P0 IMAD.MOV.U32 R5, RZ, RZ, R15 ;  /* 0x000000ffff058224 */ /* 0x000fca00078e000f */
[----:B------:R4:W2:Y:S04]  /*361b0*/  @!P0 LDG.E.U16 R6, [R4.64] ;  /* 0x0000000604068981 */ /* 0x0008a8000c1e1500 */
[----:B---3--:R0:W-:Y:S01]  /*361c0*/  STL [R1+0x10], R8 ;  /* 0x0000100801007387 */ /* 0x0081e20000100800 */
[----:B------:R-:W3:Y:S01]  /*361d0*/  LDL R13, [R1+0x2028] ;  /* 0x00202800010d7983 */ /* 0x000ee20000100800 */
[----:B------:R-:W-:Y:S02]  /*361e0*/  PRMT R10, RZ, 0x7610, R10 ;  /* 0x00007610ff0a7816 */ /* 0x000fe4000000000a */
[----:B0-----:R-:W3:Y:S01]  /*361f0*/  LDL R8, [R1+0x2064] ;  /* 0x0020640001087983 */ /* 0x001ee20000100800 */
[----:B----4-:R-:W-:Y:S02]  /*36200*/  @!P0 IMAD.MOV.U32 R4, RZ, RZ, R11 ;  /* 0x000000ffff048224 */ /* 0x010fe400078e000b */
[----:B------:R-:W-:-:S05]  /*36210*/  @!P0 IMAD.MOV.U32 R5, RZ, RZ, R14 ;  /* 0x000000ffff058224 */ /* 0x000fca00078e000e */
[----:B------:R0:W4:Y:S04]  /*36220*/  @!P0 LDG.E.U16 R10, [R4.64] ;  /* 0x00000006040a8981 */ /* 0x000128000c1e1500 */
[----:B--2---:R1:W-:Y:S01]  /*36230*/  STL [R1+0xc], R12 ;  /* 0x00000c0c01007387 */ /* 0x0043e20000100800 */
[----:B------:R-:W2:Y:S03]  /*36240*/  LDL R7, [R1+0x2020] ;  /* 0x0020200001077983 */ /* 0x000ea60000100800 */
[----:B-1----:R-:W2:Y:S04]  /*36250*/  LDL R12, [R1+0x202c] ;  /* 0x00202c00010c7983 */ /* 0x002ea80000100800 */
[----:B------:R1:W-:Y:S01]  /*36260*/  STL [R1+0x8], R6 ;  /* 0x0000080601007387 */ /* 0x0003e20000100800 */
[----:B------:R-:W-:Y:S01]  /*36270*/  PRMT R0, RZ, 0x7610, R0 ;  /* 0x00007610ff007816 */ /* 0x000fe20000000000 */
[----:B0-----:R-:W-:Y:S01]  /*36280*/  @!P0 IMAD.MOV.U32 R5, RZ, RZ, R9 ;  /* 0x000000ffff058224 */ /* 0x001fe200078e0009 */
[----:B------:R-:W-:Y:S01]  /*36290*/  PRMT R29, RZ, 0x7610, R29 ;  /* 0x00007610ff1d7816 */ /* 0x000fe2000000001d */
[----:B------:R-:W2:Y:S04]  /*362a0*/  LDL R11, [R1+0x1ff4] ;  /* 0x001ff400010b7983 */ /* 0x000ea80000100800 */
[----:B-1----:R-:W2:Y:S01]  /*362b0*/  LDL R6, [R1+0x2024] ;  /* 0x0020240001067983 */ /* 0x002ea20000100800 */
[----:B---3--:R-:W-:-:S05]  /*362c0*/  @!P0 IMAD.MOV.U32 R4, RZ, RZ, R8 ;  /* 0x000000ffff048224 */ /* 0x008fca00078e0008 */
[----:B------:R0:W3:Y:S04]  /*362d0*/  @!P0 LDG.E.U16 R0, [R4.64] ;  /* 0x0000000604008981 */ /* 0x0000e8000c1e1500 */
[----:B----4-:R1:W-:Y:S01]  /*362e0*/  STL [R1+0x4], R10 ;  /* 0x0000040a01007387 */ /* 0x0103e20000100800 */
[----:B------:R-:W-:Y:S01]  /*362f0*/  PRMT R28, RZ, 0x7610, R28 ;  /* 0x00007610ff1c7816 */ /* 0x000fe2000000001c */
[----:B------:R-:W4:Y:S02]  /*36300*/  LDL R9, [R1+0x1ff0] ;  /* 0x001ff00001097983 */ /* 0x000f240000100800 */
[----:B------:R-:W4:Y:S02]  /*36310*/  LDL R8, [R1+0x221c] ;  /* 0x00221c0001087983 */ /* 0x000f240000100800 */
[----:B0-----:R-:W-:Y:S01]  /*36320*/  @!P0 IMAD.MOV.U32 R5, RZ, RZ, R13 ;  /* 0x000000ffff058224 */ /* 0x001fe200078e000d */
[----:B-1----:R-:W4:Y:S01]  /*36330*/  LDL R10, [R1+0x2214] ;  /* 0x00221400010a7983 */ /* 0x002f220000100800 */
[----:B--2---:R-:W-:-:S05]  /*36340*/  @!P0 IMAD.MOV.U32 R4, RZ, RZ, R12 ;  /* 0x000000ffff048224 */ /* 0x004fca00078e000c */
[----:B------:R0:W2:Y:S02]  /*36350*/  @!P0 LDG.E.U16 R29, [R4.64] ;  /* 0x00000006041d8981 */ /* 0x0000a4000c1e1500 */
[----:B0-----:R-:W-:Y:S02]  /*36360*/  @!P0 IMAD.MOV.U32 R5, RZ, RZ, R7 ;  /* 0x000000ffff058224 */ /* 0x001fe400078e0007 */
[----:B------:R-:W-:-:S05]  /*36370*/  @!P0 IMAD.MOV.U32 R4, RZ, RZ, R6 ;  /* 0x000000ffff048224 */ /* 0x000fca00078e0006 */
[----:B------:R0:W2:Y:S04]  /*36380*/  @!P0 LDG.E.U16 R28, [R4.64] ;  /* 0x00000006041c8981 */ /* 0x0000a8000c1e1500 */
[----:B---3--:R1:W-:Y:S01]  /*36390*/  STL [R1+0x71f8], R0 ;  /* 0x0071f80001007387 */ /* 0x0083e20000100800 */
[----:B------:R-:W-:Y:S01]  /*363a0*/  PRMT R27, RZ, 0x7610, R27 ;  /* 0x00007610ff1b7816 */ /* 0x000fe2000000001b */
[----:B0-----:R-:W-:Y:S02]  /*363b0*/  @!P0 IMAD.MOV.U32 R5, RZ, RZ, R11 ;  /* 0x000000ffff058224 */ /* 0x001fe400078e000b */
[----:B----4-:R-:W-:-:S05]  /*363c0*/  @!P0 IMAD.MOV.U32 R4, RZ, RZ, R10 ;  /* 0x000000ffff048224 */ /* 0x010fca00078e000a */
[----:B------:R0:W3:Y:S04]  /*363d0*/  @!P0 LDG.E.U16 R27, [R4.64] ;  /* 0x00000006041b8981 */ /* 0x0000e8000c1e1500 */
[----:B--2---:R-:W-:Y:S01]  /*363e0*/  STL [R1+0x71fc], R29 ;  /* 0x0071fc1d01007387 */ /* 0x004fe20000100800 */
[----:B------:R-:W2:Y:S02]  /*363f0*/  LDL R7, [R1+0x2210] ;  /* 0x0022100001077983 */ /* 0x000ea40000100800 */
[----:B------:R-:W4:Y:S01]  /*36400*/  LDL R6, [R1+0x224c] ;  /* 0x00224c0001067983 */ /* 0x000f220000100800 */
[----:B------:R-:W-:Y:S01]  /*36410*/  STL [R1+0x7200], R28 ;  /* 0x0072001c01007387 */ /* 0x000fe20000100800 */
[----:B------:R-:W4:Y:S02]  /*36420*/  LDL R12, [R1+0x2218] ;  /* 0x00221800010c7983 */ /* 0x000f240000100800 */
[----:B------:R-:W4:Y:S01]  /*36430*/  LDL R11, [R1+0x2254] ;  /* 0x00225400010b7983 */ /* 0x000f220000100800 */
[----:B------:R-:W-:Y:S01]  /*36440*/  PRMT R26, RZ, 0x7610, R26 ;  /* 0x00007610ff1a7816 */ /* 0x000fe2000000001a */
[----:B0-----:R-:W-:-:S02]  /*36450*/  @!P0 IMAD.MOV.U32 R4, RZ, RZ, R8 ;  /* 0x000000ffff048224 */ /* 0x001fc400078e0008 */
[----:B------:R-:W-:Y:S01]  /*36460*/  @!P0 IMAD.MOV.U32 R5, RZ, RZ, R9 ;  /* 0x000000ffff058224 */ /* 0x000fe200078e0009 */
[----:B------:R-:W-:-:S04]  /*36470*/  PRMT R22, RZ, 0x7610, R22 ;  /* 0x00007610ff167816 */ /* 0x000fc80000000016 */
[----:B------:R2:W4:Y:S01]  /*36480*/  @!P0 LDG.E.U16 R26, [R4.64] ;  /* 0x00000006041a8981 */ /* 0x000522000c1e1500 */
[----:B------:R-:W-:-:S03]  /*36490*/  PRMT R20, RZ, 0x7610, R20 ;  /* 0x00007610ff147816 */ /* 0x000fc60000000014 */
[----:B---3--:R-:W-:Y:S01]  /*364a0*/  STL [R1+0x7204], R27 ;  /* 0x0072041b01007387 */ /* 0x008fe20000100800 */
[----:B------:R-:W3:Y:S02]  /*364b0*/  LDL R9, [R1+0x2220] ;  /* 0x0022200001097983 */ /* 0x000ee40000100800 */
[----:B------:R-:W3:Y:S02]  /*364c0*/  LDL R8, [R1+0x225c] ;  /* 0x00225c0001087983 */ /* 0x000ee40000100800 */
[----:B------:R-:W3:Y:S01]  /*364d0*/  LDL R10, [R1+0x2250] ;  /* 0x00225000010a7983 */ /* 0x000ee20000100800 */
[----:B-1----:R-:W3:Y:S01]  /*364e0*/  LDL R0, [R1+0x228c] ;  /* 0x00228c0001007983 */ /* 0x002ee20000100800 */
[----:B--2---:R-:W-:Y:S02]  /*364f0*/  @!P0 IMAD.MOV.U32 R5, RZ, RZ, R7 ;  /* 0x000000ffff058224 */ /* 0x004fe400078e0007 */
[----:B----4-:R-:W-:-:S05]  /*36500*/  @!P0 IMAD.MOV.U32 R4, RZ, RZ, R6 ;  /* 0x000000ffff048224 */ /* 0x010fca00078e0006 */
[----:B------:R0:W2:Y:S02]  /*36510*/  @!P0 LDG.E.U16 R22, [R4.64] ;  /* 0x0000000604168981 */ /* 0x0000a4000c1e1500 */
[----:B0-----:R-:W-:Y:S02]  /*36520*/  @!P0 IMAD.MOV.U32 R5, RZ, RZ, R12 ;  /* 0x000000ffff058224 */ /* 0x001fe400078e000c */
[----:B------:R-:W-:-:S05]  /*36530*/  @!P0 IMAD.MOV.U32 R4, RZ, RZ, R11 ;  /* 0x000000ffff048224 */ /* 0x000fca00078e000b */
[----:B------:R3:W4:Y:S04]  /*36540*/  @!P0 LDG.E.U16 R20, [R4.64] ;  /* 0x0000000604148981 */ /* 0x000728000c1e1500 */
[----:B------:R-:W-:Y:S01]  /*36550*/  STL [R1+0x7208], R26 ;  /* 0x0072081a01007387 */ /* 0x000fe20000100800 */
[----:B------:R-:W2:Y:S02]  /*36560*/  LDL R7, [R1+0x2258] ;  /* 0x0022580001077983 */ /* 0x000ea40000100800 */
[----:B------:R-:W2:Y:S02]  /*36570*/  LDL R6, [R1+0x2294] ;  /* 0x0022940001067983 */ /* 0x000ea40000100800 */
[----:B------:R-:W2:Y:S01]  /*36580*/  LDL R13, [R1+0x2290] ;  /* 0x00229000010d7983 */ /* 0x000ea20000100800 */
[----:B------:R-:W2:Y:S01]  /*36590*/  LDL R12, [R1+0x22cc] ;  /* 0x0022cc00010c7983 */ /* 0x000ea20000100800 */
[----:B------:R-:W-:Y:S01]  /*365a0*/  PRMT R18, RZ, 0x7610, R18 ;  /* 0x00007610ff127816 */ /* 0x000fe20000000012 */
[----:B---3--:R-:W-:-:S02]  /*365b0*/  @!P0 IMAD.MOV.U32 R5, RZ, RZ, R9 ;  /* 0x000000ffff058224 */ /* 0x008fc400078e0009 */
[----:B------:R-:W-:-:S05]  /*365c0*/  @!P0 IMAD.MOV.U32 R4, RZ, RZ, R8 ;  /* 0x000000ffff048224 */ /* 0x000fca00078e0008 */
[----:B------:R0:W3:Y:S02]  /*365d0*/  @!P0 LDG.E.U16 R18, [R4.64] ;  /* 0x0000000604128981 */ /* 0x0000e4000c1e1500 */
[----:B0-----:R-:W-:Y:S02]  /*365e0*/  @!P0 IMAD.MOV.U32 R5, RZ, RZ, R10 ;  /* 0x000000ffff058224 */ /* 0x001fe400078e000a */
[----:B----4-:R0:W-:Y:S01]  /*365f0*/  STL [R1+0x720c], R20 ;  /* 0x00720c1401007387 */ /* 0x0101e20000100800 */
[----:B------:R-:W4:Y:S02]  /*36600*/  LDL R9, [R1+0x22d0] ;  /* 0x0022d00001097983 */ /* 0x000f240000100800 */
[----:B------:R-:W4:Y:S02]  /*36610*/  LDL R8, [R1+0x230c] ;  /* 0x00230c0001087983 */ /* 0x000f240000100800 */
[----:B------:R-:W3:Y:S01]  /*36620*/  LDL R11, [R1+0x2350] ;  /* 0x00235000010b7983 */ /* 0x000ee20000100800 */
[----:B------:R-:W3:Y:S04]  /*36630*/  LDL R10, [R1+0x238c] ;  /* 0x00238c00010a7983 */ /* 0x000ee80000100800 */
[----:B------:R-:W3:Y:S04]  /*36640*/  LDL R15, [R1+0x2310] ;  /* 0x00231000010f7983 */ /* 0x000ee80000100800 */
[----:B------:R-:W3:Y:S01]  /*36650*/  LDL R14, [R1+0x23b8] ;  /* 0x0023b800010e7983 */ /* 0x000ee20000100800 */
[----:B------:R-:W-:-:S02]  /*36660*/  PRMT R16, RZ, 0x7610, R16 ;  /* 0x00007610ff107816 */ /* 0x000fc40000000010 */
[----:B------:R-:W-:Y:S01]  /*36670*/  PRMT R3, RZ, 0x7610, R3 ;  /* 0x00007610ff037816 */ /* 0x000fe20000000003 */
[----:B------:R-:W-:Y:S01]  /*36680*/  @!P0 IMAD.MOV.U32 R4, RZ, RZ, R0 ;  /* 0x000000ffff048224 */ /* 0x000fe200078e0000 */
[----:B0-----:R-:W3:Y:S04]  /*36690*/  LDL R20, [R1+0x22d8] ;  /* 0x0022d80001147983 */ /* 0x001ee80000100800 */
[----:B------:R-:W3:Y:S04]  /*366a0*/  LDL R0, [R1+0x234c] ;  /* 0x00234c0001007983 */ /* 0x000ee80000100800 */
[----:B------:R0:W3:Y:S04]  /*366b0*/  @!P0 LDG.E.U16 R16, [R4.64] ;  /* 0x0000000604108981 */ /* 0x0000e8000c1e1500 */
[----:B--2---:R1:W2:Y:S01]  /*366c0*/  @!P0 LDG.E.U16 R3, [R6.64] ;  /* 0x0000000606038981 */ /* 0x0042a2000c1e1500 */
[----:B0-----:R-:W-:Y:S01]  /*366d0*/  PRMT R4, RZ, 0x7610, R4 ;  /* 0x00007610ff047816 */ /* 0x001fe20000000004 */
[----:B-1----:R-:W-:-:S02]  /*366e0*/  @!P0 IMAD.MOV.U32 R6, RZ, RZ, R12 ;  /* 0x000000ffff068224 */ /* 0x002fc400078e000c */
[----:B------:R-:W-:Y:S01]  /*366f0*/  @!P0 IMAD.MOV.U32 R7, RZ, RZ, R13 ;  /* 0x000000ffff078224 */ /* 0x000fe200078e000d */
[----:B------:R-:W-:Y:S01]  /*36700*/  PRMT R5, RZ, 0x7610, R5 ;  /* 0x00007610ff057816 */ /* 0x000fe20000000005 */
[----:B------:R-:W2:Y:S04]  /*36710*/  LDL R13, [R1+0x2298] ;  /* 0x00229800010d7983 */ /* 0x000ea80000100800 */
[----:B------:R0:W2:Y:S04]  /*36720*/  @!P0 LDG.E.U16 R4, [R6.64] ;  /* 0x0000000606048981 */ /* 0x0000a8000c1e1500 */
[----:B------:R-:W2:Y:S01]  /*36730*/  LDL R12, [R1+0x22d4] ;  /* 0x0022d400010c7983 */ /* 0x000ea20000100800 */
[----:B0-----:R-:W-:-:S03]  /*36740*/  PRMT R7, RZ, 0x7610, R7 ;  /* 0x00007610ff077816 */ /* 0x001fc60000000007 */
[----:B----4-:R0:W4:Y:S04]  /*36750*/  @!P0 LDG.E.U16 R5, [R8.64] ;  /* 0x0000000608058981 */ /* 0x010128000c1e1500 */
[----:B---3--:R1:W3:Y:S01]  /*36760*/  @!P0 LDG.E.U16 R7, [R10.64] ;  /* 0x000000060a078981 */ /* 0x0082e2000c1e1500 */
[----:B0-----:R-:W-:Y:S02]  /*36770*/  @!P0 IMAD.MOV.U32 R9, RZ, RZ, R15 ;  /* 0x000000ffff098224 */ /* 0x001fe400078e000f */
[----:B-1----:R-:W-:Y:S01]  /*36780*/  @!P0 IMAD.MOV.U32 R10, RZ, RZ, R14 ;  /* 0x000000ffff0a8224 */ /* 0x002fe200078e000e */
[----:B------:R-:W3:Y:S04]  /*36790*/  LDL R15, [R1+0x2318] ;  /* 0x00231800010f7983 */ /* 0x000ee80000100800 */
[----:B------:R-:W3:Y:S01]  /*367a0*/  LDL R14, [R1+0x2354] ;  /* 0x00235400010e7983 */ /* 0x000ee20000100800 */
[----:B------:R-:W-:Y:S01]  /*367b0*/  PRMT R6, RZ, 0x7610, R6 ;  /* 0x00007610ff067816 */ /* 0x000fe20000000006 */
[----:B------:R-:W-:-:S02]  /*367c0*/  @!P0 IMAD.MOV.U32 R8, RZ, RZ, R0 ;  /* 0x000000ffff088224 */ /* 0x000fc400078e0000 */
[----:B------:R-:W-:Y:S01]  /*367d0*/  @!P0 IMAD.MOV.U32 R11, RZ, RZ, R2 ;  /* 0x000000ffff0b8224 */ /* 0x000fe200078e0002 */
[----:B------:R-:W4:Y:S04]  /*367e0*/  LDL R0, [R1+0x2314] ;  /* 0x0023140001007983 */ /* 0x000f280000100800 */
[----:B------:R0:W4:Y:S02]  /*367f0*/  @!P0 LDG.E.U16 R6, [R8.64] ;  /* 0x0000000608068981 */ /* 0x000124000c1e1500 */
[----:B0-----:R-:W-:-:S06]  /*36800*/  PRMT R8, RZ, 0x7610, R8 ;  /* 0x00007610ff087816 */ /* 0x001fcc0000000008 */
[----:B------:R0:W4:Y:S04]  /*36810*/  @!P0 LDG.E.U16 R8, [R10.64] ;  /* 0x000000060a088981 */ /* 0x000128000c1e1500 */
[----:B------:R1:W-:Y:S01]  /*36820*/  STL [R1+0x25e4], R2 ;  /* 0x0025e40201007387 */ /* 0x0003e20000100800 */
[----:B0-----:R-:W-:-:S03]  /*36830*/  PRMT R11, RZ, 0x7610, R11 ;  /* 0x00007610ff0b7816 */ /* 0x001fc6000000000b */
[----:B-1----:R-:W4:Y:S01]  /*36840*/  LDL.LU R2, [R1+0x2360] ;  /* 0x0023600001027983 */ /* 0x002f220000300800 */
[----:B------:R-:W-:Y:S02]  /*36850*/  PRMT R9, RZ, 0x7610, R9 ;  /* 0x00007610ff097816 */ /* 0x000fe40000000009 */
[----:B------:R-:W-:Y:S01]  /*36860*/  PRMT R10, RZ, 0x7610, R10 ;  /* 0x00007610ff0a7816 */ /* 0x000fe2000000000a */
[----:B------:R-:W4:Y:S01]  /*36870*/  LDL R29, [R1+0x2260] ;  /* 0x00226000011d7983 */ /* 0x000f220000100800 */
[----:B------:R-:W4:Y:S04]  /*36880*/  LDL R28, [R1+0x229c] ;  /* 0x00229c00011c7983 */ /* 0x000f280000100800 */
[----:B--2---:R4:W2:Y:S04]  /*36890*/  @!P0 LDG.E.U16 R9, [R12.64] ;  /* 0x000000060c098981 */ /* 0x0048a8000c1e1500 */
[----:B------:R-:W2:Y:S04]  /*368a0*/  LDL R27, [R1+0x22a0] ;  /* 0x0022a000011b7983 */ /* 0x000ea80000100800 */
[----:B------:R-:W2:Y:S04]  /*368b0*/  LDL R26, [R1+0x22dc] ;  /* 0x0022dc00011a7983 */ /* 0x000ea80000100800 */
[----:B---3--:R0:W3:Y:S04]  /*368c0*/  @!P0 LDG.E.U16 R11, [R14.64] ;  /* 0x000000060e0b8981 */ /* 0x0080e8000c1e1500 */
[----:B0-----:R-:W2:Y:S04]  /*368d0*/  LDL R14, [R1+0x2358] ;  /* 0x00235800010e7983 */ /* 0x001ea80000100800 */
[----:B------:R-:W2:Y:S01]  /*368e0*/  LDL R15, [R1+0x2394] ;  /* 0x00239400010f7983 */ /* 0x000ea20000100800 */
[----:B----4-:R-:W-:-:S02]  /*368f0*/  @!P0 IMAD.MOV.U32 R12, RZ, RZ, R0 ;  /* 0x000000ffff0c8224 */ /* 0x010fc400078e0000 */
[----:B------:R-:W-:Y:S01]  /*36900*/  @!P0 IMAD.MOV.U32 R13, RZ, RZ, R20 ;  /* 0x000000ffff0d8224 */ /* 0x000fe200078e0014 */
[----:B------:R-:W4:Y:S04]  /*36910*/  LDL R0, [R1+0x231c] ;  /* 0x00231c0001007983 */ /* 0x000f280000100800 */
[----:B------:R-:W3:Y:S04]  /*36920*/  LDL R20, [R1+0x22e0] ;  /* 0x0022e00001147983 */ /* 0x000ee80000100800 */
[----:B------:R0:W3:Y:S02]  /*36930*/  @!P0 LDG.E.U16 R10, [R12.64] ;  /* 0x000000060c0a8981 */ /* 0x0000e4000c1e1500 */
[----:B0-----:R-:W-:-:S02]  /*36940*/  PRMT R12, RZ, 0x7610, R12 ;  /* 0x00007610ff0c7816 */ /* 0x001fc4000000000c */
[----:B--2---:R-:W-:-:S04]  /*36950*/  @!P0 LOP3.LUT R15, R15, R14, RZ, 0x3c, !PT ;  /* 0x0000000e0f0f8212 */ /* 0x004fc800078e3cff */
[----:B------:R-:W-:-:S04]  /*36960*/  @!P0 LOP3.LUT R14, R15, R14, RZ, 0x3c, !PT ;  /* 0x0000000e0f0e8212 */ /* 0x000fc800078e3cff */
[----:B------:R-:W-:-:S05]  /*36970*/  @!P0 LOP3.LUT R15, R15, R14, RZ, 0x3c, !PT ;  /* 0x0000000e0f0f8212 */ /* 0x000fca00078e3cff */
[----:B------:R0:W2:Y:S04]  /*36980*/  @!P0 LDG.E.U16 R12, [R14.64] ;  /* 0x000000060e0c8981 */ /* 0x0000a8000c1e1500 */
[----:B0-----:R-:W2:Y:S04]  /*36990*/  LDL R14, [R1+0x2398] ;  /* 0x00239800010e7983 */ /* 0x001ea80000100800 */
[----:B------:R-:W2:Y:S01]  /*369a0*/  LDL R15, [R1+0x23b4] ;  /* 0x0023b400010f7983 */ /* 0x000ea20000100800 */
[----:B------:R-:W-:Y:S02]  /*369b0*/  PRMT R13, RZ, 0x7610, R13 ;  /* 0x00007610ff0d7816 */ /* 0x000fe4000000000d */
[----:B------:R-:W-:-:S02]  /*369c0*/  PRMT R17, RZ, 0x7610, R17 ;  /* 0x00007610ff117816 */ /* 0x000fc40000000011 */
[----:B------:R-:W-:Y:S02]  /*369d0*/  PRMT R19, RZ, 0x7610, R19 ;  /* 0x00007610ff137816 */ /* 0x000fe40000000013 */
[----:B------:R-:W-:Y:S02]  /*369e0*/  PRMT R21, RZ, 0x7610, R21 ;  /* 0x00007610ff157816 */ /* 0x000fe40000000015 */
[----:B--2---:R-:W-:-:S04]  /*369f0*/  @!P0 LOP3.LUT R15, R15, R14, RZ, 0x3c, !PT ;  /* 0x0000000e0f0f8212 */ /* 0x004fc800078e3cff */
[----:B------:R-:W-:-:S04]  /*36a00*/  @!P0 LOP3.LUT R14, R15, R14, RZ, 0x3c, !PT ;  /* 0x0000000e0f0e8212 */ /* 0x000fc800078e3cff */
[----:B------:R-:W-:-:S05]  /*36a10*/  @!P0 LOP3.LUT R15, R15, R14, RZ, 0x3c, !PT ;  /* 0x0000000e0f0f8212 */ /* 0x000fca00078e3cff */
[----:B------:R0:W2:Y:S02]  /*36a20*/  @!P0 LDG.E.U16 R13, [R14.64] ;  /* 0x000000060e0d8981 */ /* 0x0000a4000c1e1500 */
[----:B0-----:R-:W-:Y:S02]  /*36a30*/  @!P0 IMAD.MOV.U32 R14, RZ, RZ, R28 ;  /* 0x000000ffff0e8224 */ /* 0x001fe400078e001c */
[----:B------:R-:W-:-:S05]  /*36a40*/  @!P0 IMAD.MOV.U32 R15, RZ, RZ, R29 ;  /* 0x000000ffff0f8224 */ /* 0x000fca00078e001d */
[----:B------:R0:W2:Y:S02]  /*36a50*/  @!P0 LDG.E.U16 R17, [R14.64] ;  /* 0x000000060e118981 */ /* 0x0000a4000c1e1500 */
[----:B0-----:R-:W-:Y:S02]  /*36a60*/  @!P0 IMAD.MOV.U32 R14, RZ, RZ, R26 ;  /* 0x000000ffff0e8224 */ /* 0x001fe400078e001a */
[----:B------:R-:W-:Y:S01]  /*36a70*/  @!P0 IMAD.MOV.U32 R15, RZ, RZ, R27 ;  /* 0x000000ffff0f8224 */ /* 0x000fe200078e001b */
[----:B------:R-:W2:Y:S01]  /*36a80*/  LDL.LU R26, [R1+0x34] ;  /* 0x00003400011a7983 */ /* 0x000ea20000300800 */
[----:B------:R-:W2:Y:S02]  /*36a90*/  LDL.LU R27, [R1+0x2c] ;  /* 0x00002c00011b7983 */ /* 0x000ea40000300800 */
[----:B------:R-:W2:Y:S02]  /*36aa0*/  LDL.LU R28, [R1+0x24] ;  /* 0x00002400011c7983 */ /* 0x000ea40000300800 */
[----:B------:R-:W2:Y:S01]  /*36ab0*/  LDL.LU R29, [R1+0x1c] ;  /* 0x00001c00011d7983 */ /* 0x000ea20000300800 */
[----:B------:R4:W2:Y:S02]  /*36ac0*/  @!P0 LDG.E.U16 R19, [R14.64] ;  /* 0x000000060e138981 */ /* 0x0008a4000c1e1500 */
[----:B----4-:R-:W-:-:S02]  /*36ad0*/  @!P0 IMAD.MOV.U32 R14, RZ, RZ, R0 ;  /* 0x000000ffff0e8224 */ /* 0x010fc400078e0000 */
[----:B---3--:R-:W-:Y:S01]  /*36ae0*/  @!P0 IMAD.MOV.U32 R15, RZ, RZ, R20 ;  /* 0x000000ffff0f8224 */ /* 0x008fe200078e0014 */
[----:B------:R-:W3:Y:S04]  /*36af0*/  LDL.LU R0, [R1+0x14] ;  /* 0x0000140001007983 */ /* 0x000ee80000300800 */
[----:B------:R0:W4:Y:S04]  /*36b00*/  @!P0 LDG.E.U16 R21, [R14.64] ;  /* 0x000000060e158981 */ /* 0x000128000c1e1500 */
[----:B0-----:R-:W2:Y:S04]  /*36b10*/  LDL R14, [R1+0x2320] ;  /* 0x00232000010e7983 */ /* 0x001ea80000100800 */
[----:B------:R-:W2:Y:S01]  /*36b20*/  LDL R15, [R1+0x235c] ;  /* 0x00235c00010f7983 */ /* 0x000ea20000100800 */
[----:B------:R-:W-:-:S02]  /*36b30*/  PRMT R23, RZ, 0x7610, R23 ;  /* 0x00007610ff177816 */ /* 0x000fc40000000017 */
[----:B--2---:R-:W-:-:S04]  /*36b40*/  @!P0 LOP3.LUT R15, R15, R14, RZ, 0x3c, !PT ;  /* 0x0000000e0f0f8212 */ /* 0x004fc800078e3cff */
[----:B------:R-:W-:-:S04]  /*36b50*/  @!P0 LOP3.LUT R14, R15, R14, RZ, 0x3c, !PT ;  /* 0x0000000e0f0e8212 */ /* 0x000fc800078e3cff */
[----:B------:R-:W-:-:S05]  /*36b60*/  @!P0 LOP3.LUT R15, R15, R14, RZ, 0x3c, !PT ;  /* 0x0000000e0f0f8212 */ /* 0x000fca00078e3cff */
[----:B------:R0:W2:Y:S04]  /*36b70*/  @!P0 LDG.E.U16 R23, [R14.64] ;  /* 0x000000060e178981 */ /* 0x0000a8000c1e1500 */
[----:B0-----:R-:W2:Y:S01]  /*36b80*/  LDL R15, [R1+0x239c] ;  /* 0x00239c00010f7983 */ /* 0x001ea20000100800 */
[----:B------:R0:W-:Y:S01]  /*36b90*/  STL [R1+0x25e8], R2 ;  /* 0x0025e80201007387 */ /* 0x0001e20000100800 */
[----:B------:R-:W-:Y:S02]  /*36ba0*/  PRMT R24, RZ, 0x7610, R24 ;  /* 0x00007610ff187816 */ /* 0x000fe40000000018 */
[----:B------:R-:W1:Y:S01]  /*36bb0*/  S2R R20, SR_TID.X ;  /* 0x0000000000147919 */ /* 0x000e620000002100 */
[----:B--2---:R-:W-:Y:S02]  /*36bc0*/  @!P0 IMAD.MOV.U32 R14, RZ, RZ, R15 ;  /* 0x000000ffff0e8224 */ /* 0x004fe400078e000f */
[----:B------:R-:W-:-:S02]  /*36bd0*/  @!P0 IMAD.MOV.U32 R15, RZ, RZ, R2 ;  /* 0x000000ffff0f8224 */ /* 0x000fc400078e0002 */
[----:B0-----:R-:W2:Y:S04]  /*36be0*/  LDL R2, [R1+0x23b0] ;  /* 0x0023b00001027983 */ /* 0x001ea80000100800 */
[----:B------:R0:W3:Y:S04]  /*36bf0*/  @!P0 LDG.E.U16 R24, [R14.64] ;  /* 0x000000060e188981 */ /* 0x0000e8000c1e1500 */
[----:B0-----:R-:W3:Y:S01]  /*36c00*/  LDL R15, [R1+0x23a0] ;  /* 0x0023a000010f7983 */ /* 0x001ee20000100800 */
[----:B-1----:R-:W-:-:S05]  /*36c10*/  LOP3.LUT R20, R20, 0x7f, RZ, 0xc0, !PT ;  /* 0x0000007f14147812 */ /* 0x002fca00078ec0ff */
[----:B------:R-:W-:-:S05]  /*36c20*/  IMAD.SHL.U32 R20, R20, 0x2, RZ ;  /* 0x0000000214147824 */ /* 0x000fca00078e00ff */
[----:B------:R-:W-:Y:S02]  /*36c30*/  LOP3.LUT R20, R20, 0x50, RZ, 0x3c, !PT ;  /* 0x0000005014147812 */ /* 0x000fe400078e3cff */
[----:B------:R-:W-:-:S03]  /*36c40*/  PRMT R25, RZ, 0x7610, R25 ;  /* 0x00007610ff197816 */ /* 0x000fc60000000019 */
[----:B------:R0:W-:Y:S01]  /*36c50*/  STS.U16 [R20+0x24d00], R22 ;  /* 0x024d001614007388 */ /* 0x0001e20000000400 */
[----:B------:R1:W-:Y:S02]  /*36c60*/  STS.U16 [R20+0x25500], R16 ;  /* 0x0255001014007388 */ /* 0x0003e40000000400 */
[----:B------:R0:W-:Y:S02]  /*36c70*/  STS.U16 [R20+0x25d00], R4 ;  /* 0x025d000414007388 */ /* 0x0001e40000000400 */
[----:B------:R0:W-:Y:S01]  /*36c80*/  STS.U16 [R20+0x26500], R5 ;  /* 0x0265000514007388 */ /* 0x0001e20000000400 */
[----:B------:R-:W-:Y:S01]  /*36c90*/  STS.U16 [R20+0x26d00], R6 ;  /* 0x026d000614007388 */ /* 0x000fe20000000400 */
[----:B------:R0:W-:Y:S02]  /*36ca0*/  STS.U16 [R20+0x27500], R7 ;  /* 0x0275000714007388 */ /* 0x0001e40000000400 */
[----:B------:R0:W-:Y:S02]  /*36cb0*/  STS.U16 [R20+0x27d00], R8 ;  /* 0x027d000814007388 */ /* 0x0001e40000000400 */
[----:B--2---:R-:W-:-:S02]  /*36cc0*/  @!P0 IMAD.MOV.U32 R14, RZ, RZ, R2 ;  /* 0x000000ffff0e8224 */ /* 0x004fc400078e0002 */
[----:B------:R-:W2:Y:S04]  /*36cd0*/  S2R R2, SR_TID.X ;  /* 0x0000000000027919 */ /* 0x000ea80000002100 */
[----:B---3--:R3:W4:Y:S04]  /*36ce0*/  @!P0 LDG.E.U16 R25, [R14.64] ;  /* 0x000000060e198981 */ /* 0x008728000c1e1500 */
[----:B---3--:R-:W3:Y:S01]  /*36cf0*/  LDL.LU R14, [R1+0x10] ;  /* 0x00001000010e7983 */ /* 0x008ee20000300800 */
[----:B------:R-:W3:Y:S02]  /*36d00*/  LDL.LU R15, [R1+0x8] ;  /* 0x00000800010f7983 */ /* 0x000ee40000300800 */
[----:B0-----:R-:W3:Y:S02]  /*36d10*/  LDL.LU R22, [R1+0x18] ;  /* 0x0000180001167983 */ /* 0x001ee40000300800 */
[----:B-1----:R-:W3:Y:S01]  /*36d20*/  LDL.LU R16, [R1+0x20] ;  /* 0x0000200001107983 */ /* 0x002ee20000300800 */
[----:B------:R-:W3:Y:S01]  /*36d30*/  LDL.LU R4, [R1+0x28] ;  /* 0x0000280001047983 */ /* 0x000ee20000300800 */
[----:B--2---:R-:W-:Y:S01]  /*36d40*/  LOP3.LUT R2, R2, 0x7f, RZ, 0xc0, !PT ;  /* 0x0000007f02027812 */ /* 0x004fe200078ec0ff */
[----:B------:R-:W2:Y:S02]  /*36d50*/  LDL.LU R5, [R1+0x30] ;  /* 0x0000300001057983 */ /* 0x000ea40000300800 */
[----:B------:R-:W2:Y:S01]  /*36d60*/  LDL.LU R7, [R1+0x4] ;  /* 0x0000040001077983 */ /* 0x000ea20000300800 */
[----:B------:R-:W2:Y:S01]  /*36d70*/  LDL.LU R20, [R1+0x720c] ;  /* 0x00720c0001147983 */ /* 0x000ea20000300800 */
[----:B------:R-:W2:Y:S02]  /*36d80*/  LDL.LU R8, [R1+0xc] ;  /* 0x00000c0001087983 */ /* 0x000ea40000300800 */
[----:B------:R-:W-:-:S05]  /*36d90*/  IMAD.SHL.U32 R6, R2, 0x2, RZ ;  /* 0x0000000202067824 */ /* 0x000fca00078e00ff */
[----:B------:R-:W-:-:S05]  /*36da0*/  LOP3.LUT R6, R6, 0x60, RZ, 0x3c, !PT ;  /* 0x0000006006067812 */ /* 0x000fca00078e3cff */
[----:B------:R0:W-:Y:S01]  /*36db0*/  STS.U16 [R6+0x20600], R26 ;  /* 0x0206001a06007388 */ /* 0x0001e20000000400 */
[----:B------:R1:W-:Y:S02]  /*36dc0*/  STS.U16 [R6+0x20e00], R27 ;  /* 0x020e001b06007388 */ /* 0x0003e40000000400 */
[----:B------:R1:W-:Y:S02]  /*36dd0*/  STS.U16 [R6+0x21600], R28 ;  /* 0x0216001c06007388 */ /* 0x0003e40000000400 */
[----:B------:R1:W-:Y:S01]  /*36de0*/  STS.U16 [R6+0x21e00], R29 ;  /* 0x021e001d06007388 */ /* 0x0003e20000000400 */
[----:B0-----:R-:W3:Y:S01]  /*36df0*/  LDL.LU R26, [R1+0x7208] ;  /* 0x00720800011a7983 */ /* 0x001ee20000300800 */
[----:B-1----:R-:W3:Y:S02]  /*36e00*/  LDL.LU R27, [R1+0x7204] ;  /* 0x00720400011b7983 */ /* 0x002ee40000300800 */
[----:B------:R-:W3:Y:S02]  /*36e10*/  LDL.LU R28, [R1+0x7200] ;  /* 0x00720000011c7983 */ /* 0x000ee40000300800 */
[----:B------:R-:W3:Y:S01]  /*36e20*/  LDL.LU R29, [R1+0x71fc] ;  /* 0x0071fc00011d7983 */ /* 0x000ee20000300800 */
[----:B------:R0:W-:Y:S04]  /*36e30*/  STS.U16 [R6+0x22600], R0 ;  /* 0x0226000006007388 */ /* 0x0001e80000000400 */
[----:B0-----:R-:W4:Y:S01]  /*36e40*/  LDL.LU R0, [R1+0x71f8] ;  /* 0x0071f80001007983 */ /* 0x001f220000300800 */
[----:B------:R-:W-:-:S05]  /*36e50*/  IMAD.SHL.U32 R2, R2, 0x2, RZ ;  /* 0x0000000202027824 */ /* 0x000fca00078e00ff */
[----:B------:R-:W-:Y:S01]  /*36e60*/  LOP3.LUT R2, R2, 0x70, RZ, 0x3c, !PT ;  /* 0x0000007002027812 */ /* 0x000fe200078e3cff */
[----:B--2---:R-:W-:Y:S01]  /*36e70*/  STS.U16 [R6+0x22e00], R8 ;  /* 0x022e000806007388 */ /* 0x004fe20000000400 */
[----:B------:R-:W-:Y:S03]  /*36e80*/  STS.U16 [R6+0x23600], R7 ;  /* 0x0236000706007388 */ /* 0x000fe60000000400 */
[----:B---3--:R0:W-:Y:S01]  /*36e90*/  STS.U16 [R6+0x23e00], R29 ;  /* 0x023e001d06007388 */ /* 0x0081e20000000400 */
        /* <DEDUP_REMOVED lines=14> */
[----:B----4-:R1:W-:Y:S01]  /*36f80*/  STS.U16 [R2+0x23700], R0 ;  /* 0x0237000002007388 */ /* 0x0103e20000000400 */
[----:B------:R-:W-:Y:S01]  /*36f90*/  STS.U16 [R2+0x23f00], R28 ;  /* 0x023f001c02007388 */ /* 0x000fe20000000400 */
[----:B------:R-:W-:Y:S03]  /*36fa0*/  STS.U16 [R2+0x24700], R26 ;  /* 0x0247001a02007388 */ /* 0x000fe60000000400 */
[----:B0-----:R-:W2:Y:S04]  /*36fb0*/  LDL R29, [R1+0x9d0] ;  /* 0x0009d000011d7983 */ /* 0x001ea80000100800 */
[----:B-1----:R-:W0:Y:S04]  /*36fc0*/  S2R R0, SR_TID.X ;  /* 0x0000000000007919 */ /* 0x002e280000002100 */
[----:B------:R-:W1:Y:S01]  /*36fd0*/  S2R R15, SR_TID.X ;  /* 0x00000000000f7919 */ /* 0x000e620000002100 */
[----:B------:R-:W-:Y:S02]  /*36fe0*/  STS.U16 [R2+0x24f00], R18 ;  /* 0x024f001202007388 */ /* 0x000fe40000000400 */
[----:B------:R-:W-:Y:S02]  /*36ff0*/  STS.U16 [R2+0x25700], R17 ;  /* 0x0257001102007388 */ /* 0x000fe40000000400 */
[----:B------:R-:W-:Y:S01]  /*37000*/  STS.U16 [R2+0x25f00], R19 ;  /* 0x025f001302007388 */ /* 0x000fe20000000400 */
[----:B------:R-:W-:Y:S01]  /*37010*/  STS.U16 [R2+0x26700], R21 ;  /* 0x0267001502007388 */ /* 0x000fe20000000400 */
[----:B------:R-:W-:Y:S02]  /*37020*/  STS.U16 [R2+0x26f00], R23 ;  /* 0x026f001702007388 */ /* 0x000fe40000000400 */
[----:B------:R-:W-:Y:S02]  /*37030*/  STS.U16 [R2+0x27700], R24 ;  /* 0x0277001802007388 */ /* 0x000fe40000000400 */
[----:B------:R-:W-:Y:S01]  /*37040*/  STS.U16 [R2+0x27f00], R25 ;  /* 0x027f001902007388 */ /* 0x000fe20000000400 */
[----:B------:R-:W-:Y:S01]  /*37050*/  BAR.SYNC.DEFER_BLOCKING 0x0 ;  /* 0x0000000000007b1d */ /* 0x000fe20000010000 */
[----:B0-----:R-:W-:Y:S01]  /*37060*/  LOP3.LUT R0, R0, 0x7, RZ, 0xc0, !PT ;  /* 0x0000000700007812 */ /* 0x001fe200078ec0ff */
[----:B-1----:R-:W-:-:S04]  /*37070*/  IMAD.SHL.U32 R15, R15, 0x2, RZ ;  /* 0x000000020f0f7824 */ /* 0x002fc800078e00ff */
[----:B------:R-:W-:-:S05]  /*37080*/  IMAD R0, R0, 0x110, RZ ;  /* 0x0000011000007824 */ /* 0x000fca00078e02ff */
[----:B------:R-:W-:-:S05]  /*37090*/  LOP3.LUT R0, R0, 0x30, R15, 0x78, !PT ;  /* 0x0000003000007812 */ /* 0x000fca00078e780f */
[----:B------:R-:W0:Y:S04]  /*370a0*/  LDSM.16.M88.4 R12, [R0+0x20000] ;  /* 0x02000000000c783b */ /* 0x000e280000000200 */
[----:B------:R-:W1:Y:S04]  /*370b0*/  LDSM.16.M88.4 R8, [R0+0x20800] ;  /* 0x020800000008783b */ /* 0x000e680000000200 */
[----:B------:R-:W3:Y:S04]  /*370c0*/  LDSM.16.M88.4 R4, [R0+0x21000] ;  /* 0x021000000004783b */ /* 0x000ee80000000200 */
[----:B------:R-:W4:Y:S04]  /*370d0*/  LDSM.16.M88.4 R24, [R0+0x21800] ;  /* 0x021800000018783b */ /* 0x000f280000000200 */
[----:B------:R-:W-:Y:S04]  /*370e0*/  LDSM.16.M88.4 R16, [R0+0x25000] ;  /* 0x025000000010783b */ /* 0x000fe80000000200 */
[----:B0-----:R-:W-:Y:S01]  /*370f0*/  STL.64 [R1+0x20], R12 ;  /* 0x0000200c01007387 */ /* 0x001fe20000100a00 */
[----:B------:R-:W-:Y:S02]  /*37100*/  STL.64 [R1+0x28], R14 ;  /* 0x0000280e01007387 */ /* 0x000fe40000100a00 */
[----:B-1----:R-:W-:Y:S02]  /*37110*/  STL.64 [R1+0x10], R8 ;  /* 0x0000100801007387 */ /* 0x002fe40000100a00 */
[----:B------:R-:W-:Y:S01]  /*37120*/  STL.64 [R1+0x18], R10 ;  /* 0x0000180a01007387 */ /* 0x000fe20000100a00 */
[----:B---3--:R-:W-:Y:S04]  /*37130*/  STL.64 [R1], R4 ;  /* 0x0000000401007387 */ /* 0x008fe80000100a00 */
[----:B------:R-:W0:Y:S01]  /*37140*/  LDSM.16.M88.4 R8, [R0+0x22000] ;  /* 0x022000000008783b */ /* 0x000e220000000200 */
[----:B------:R-:W-:-:S02]  /*37150*/  IMAD.MOV.U32 R3, RZ, RZ, R4 ;  /* 0x000000ffff037224 */ /* 0x000fc400078e0004 */
[----:B------:R-:W-:Y:S02]  /*37160*/  STL.64 [R1+0x8], R6 ;  /* 0x0000080601007387 */ /* 0x000fe40000100a00 */
[----:B------:R-:W-:Y:S01]  /*37170*/  IMAD.MOV.U32 R2, RZ, RZ, R5 ;  /* 0x000000ffff027224 */ /* 0x000fe200078e0005 */
[----:B------:R-:W-:Y:S04]  /*37180*/  LDSM.16.M88.4 R12, [R0+0x24000] ;  /* 0x02400000000c783b */ /* 0x000fe80000000200 */
[----:B------:R-:W1:Y:S04]  /*37190*/  LDSM.16.M88.4 R4, [R0+0x22800] ;  /* 0x022800000004783b */ /* 0x000e680000000200 */
[----:B----4-:R-:W-:Y:S01]  /*371a0*/  STL [R1+0x6ce4], R26 ;  /* 0x006ce41a01007387 */ /* 0x010fe20000100800 */
[----:B------:R-:W-:Y:S02]  /*371b0*/  STL [R1+0x6ad0], R27 ;  /* 0x006ad01b01007387 */ /* 0x000fe40000100800 */
[----:B------:R3:W-:Y:S02]  /*371c0*/  STL.64 [R1+0x71b0], R24 ;  /* 0x0071b01801007387 */ /* 0x0007e40000100a00 */
[----:B---3--:R-:W-:-:S02]  /*371d0*/  IMAD.MOV.U32 R24, RZ, RZ, R3 ;  /* 0x000000ffff187224 */ /* 0x008fc400078e0003 */
[----:B------:R-:W-:-:S05]  /*371e0*/  IMAD.MOV.U32 R25, RZ, RZ, R2 ;  /* 0x000000ffff197224 */ /* 0x000fca00078e0002 */
[----:B------:R3:W-:Y:S04]  /*371f0*/  STL.64 [R1+0x71c8], R24 ;  /* 0x0071c81801007387 */ /* 0x0007e80000100a00 */
[----:B0-----:R-:W-:Y:S01]  /*37200*/  STL [R1+0x6cdc], R10 ;  /* 0x006cdc0a01007387 */ /* 0x001fe20000100800 */
[----:B------:R-:W-:Y:S03]  /*37210*/  STL [R1+0x6cd8], R11 ;  /* 0x006cd80b01007387 */ /* 0x000fe60000100800 */
[----:B-1----:R-:W-:Y:S01]  /*37220*/  STL [R1+0x6cb4], R6 ;  /* 0x006cb40601007387 */ /* 0x002fe20000100800 */
[----:B------:R-:W-:Y:S02]  /*37230*/  STL [R1+0x6cb0], R7 ;  /* 0x006cb00701007387 */ /* 0x000fe40000100800 */
[----:B------:R-:W-:Y:S02]  /*37240*/  STL.64 [R1+0x7198], R4 ;  /* 0x0071980401007387 */ /* 0x000fe40000100a00 */
[----:B---3--:R-:W3:Y:S01]  /*37250*/  LDL.64 R24, [R1+0x10] ;  /* 0x0000100001187983 */ /* 0x008ee20000100a00 */
[----:B------:R-:W0:Y:S04]  /*37260*/  LDSM.16.M88.4 R4, [R0+0x23000] ;  /* 0x023000000004783b */ /* 0x000e280000000200 */
[----:B--2---:R-:W-:Y:S04]  /*37270*/  LDSM.16.MT88.4 R20, [R29] ;  /* 0x000000001d14783b */ /* 0x004fe80000004200 */
[----:B---3--:R1:W-:Y:S01]  /*37280*/  STL.64 [R1+0x71e0], R24 ;  /* 0x0071e01801007387 */ /* 0x0083e20000100a00 */
[----:B0-----:R-:W-:Y:S02]  /*37290*/  STL.64 [R1+0x30], R4 ;  /* 0x0000300401007387 */ /* 0x001fe40000100a00 */
[----:B------:R-:W-:Y:S02]  /*372a0*/  STL.64 [R1+0x38], R6 ;  /* 0x0000380601007387 */ /* 0x000fe40000100a00 */
[----:B------:R-:W0:Y:S04]  /*372b0*/  LDSM.16.M88.4 R4, [R0+0x23800] ;  /* 0x023800000004783b */ /* 0x000e280000000200 */
[----:B-1----:R-:W2:Y:S04]  /*372c0*/  LDL.64 R24, [R1+0x20] ;  /* 0x0000200001187983 */ /* 0x002ea80000100a00 */
[----:B0-----:R-:W-:Y:S01]  /*372d0*/  STL.64 [R1+0xc0], R4 ;  /* 0x0000c00401007387 */ /* 0x001fe20000100a00 */
[----:B------:R-:W-:Y:S02]  /*372e0*/  STL.64 [R1+0xc8], R6 ;  /* 0x0000c80601007387 */ /* 0x000fe40000100a00 */
[----:B------:R-:W0:Y:S04]  /*372f0*/  LDSM.16.M88.4 R4, [R0+0x24800] ;  /* 0x024800000004783b */ /* 0x000e280000000200 */
[----:B------:R-:W-:Y:S01]  /*37300*/  STL.64 [R1+0xb0], R12 ;  /* 0x0000b00c01007387 */ /* 0x000fe20000100a00 */
[----:B------:R-:W-:Y:S02]  /*37310*/  STL.64 [R1+0xb8], R14 ;  /* 0x0000b80e01007387 */ /* 0x000fe40000100a00 */
[----:B------:R-:W1:Y:S02]  /*37320*/  LDSM.16.M88.4 R12, [R0+0x25800] ;  /* 0x02580000000c783b */ /* 0x000e640000000200 */
[----:B0-----:R-:W-:Y:S02]  /*37330*/  STL.64 [R1+0xa0], R4 ;  /* 0x0000a00401007387 */ /* 0x001fe40000100a00 */
[----:B------:R-:W-:Y:S02]  /*37340*/  STL.64 [R1+0xa8], R6 ;  /* 0x0000a80601007387 */ /* 0x000fe40000100a00 */
[----:B------:R-:W0:Y:S04]  /*37350*/  LDSM.16.M88.4 R4, [R0+0x26000] ;  /* 0x026000000004783b */ /* 0x000e280000000200 */
[----:B------:R-:W-:Y:S01]  /*37360*/  STL.64 [R1+0x90], R16 ;  /* 0x0000901001007387 */ /* 0x000fe20000100a00 */
[----:B------:R-:W-:Y:S01]  /*37370*/  STL.64 [R1+0x98], R18 ;  /* 0x0000981201007387 */ /* 0x000fe20000100a00 */
[----:B-1----:R-:W-:Y:S02]  /*37380*/  STL.64 [R1+0x80], R12 ;  /* 0x0000800c01007387 */ /* 0x002fe40000100a00 */
[----:B------:R-:W-:Y:S02]  /*37390*/  STL.64 [R1+0x88], R14 ;  /* 0x0000880e01007387 */ /* 0x000fe40000100a00 */
[----:B------:R-:W1:Y:S01]  /*373a0*/  LDSM.16.M88.4 R16, [R0+0x26800] ;  /* 0x026800000010783b */ /* 0x000e620000000200 */
[----:B------:R-:W3:Y:S04]  /*373b0*/  LDSM.16.M88.4 R12, [R0+0x27000] ;  /* 0x02700000000c783b */ /* 0x000ee80000000200 */
[----:B0-----:R-:W-:Y:S01]  /*373c0*/  STL.64 [R1+0x70], R4 ;  /* 0x0000700401007387 */ /* 0x001fe20000100a00 */
[----:B------:R-:W-:Y:S02]  /*373d0*/  STL.64 [R1+0x78], R6 ;  /* 0x0000780601007387 */ /* 0x000fe40000100a00 */
[----:B------:R-:W0:Y:S01]  /*373e0*/  LDSM.16.M88.4 R4, [R0+0x27800] ;  /* 0x027800000004783b */ /* 0x000e220000000200 */
[----:B-1----:R-:W-:Y:S03]  /*373f0*/  STL.64 [R1+0x60], R16 ;  /* 0x0000601001007387 */ /* 0x002fe60000100a00 */
[----:B------:R-:W-:Y:S02]  /*37400*/  STL.64 [R1+0x68], R18 ;  /* 0x0000681201007387 */ /* 0x000fe40000100a00 */
[----:B---3--:R-:W-:Y:S02]  /*37410*/  STL.64 [R1+0x50], R12 ;  /* 0x0000500c01007387 */ /* 0x008fe40000100a00 */
[----:B------:R-:W-:Y:S02]  /*37420*/  STL.64 [R1+0x58], R14 ;  /* 0x0000580e01007387 */ /* 0x000fe40000100a00 */
[----:B------:R-:W1:Y:S01]  /*37430*/  LDSM.16.MT88.4 R12, [R29+0x80] ;  /* 0x000080001d0c783b */ /* 0x000e620000004200 */
[----:B0-----:R-:W-:-:S02]  /*37440*/  IMAD.MOV.U32 R11, RZ, RZ, R4 ;  /* 0x000000ffff0b7224 */ /* 0x001fc400078e0004 */
[----:B------:R-:W-:Y:S01]  /*37450*/  IMAD.MOV.U32 R10, RZ, RZ, R5 ;  /* 0x000000ffff0a7224 */ /* 0x000fe200078e0005 */
[----:B------:R-:W-:Y:S01]  /*37460*/  STL.64 [R1+0x40], R4 ;  /* 0x0000400401007387 */ /* 0x000fe20000100a00 */
[----:B------:R-:W-:Y:S03]  /*37470*/  STL.64 [R1+0x48], R6 ;  /* 0x0000480601007387 */ /* 0x000fe60000100a00 */
[----:B------:R-:W-:Y:S01]  /*37480*/  STL.64 [R1+0x71a8], R10 ;  /* 0x0071a80a01007387 */ /* 0x000fe20000100a00 */
[----:B------:R0:W-:Y:S03]  /*37490*/  STL.64 [R1+0x71a0], R8 ;  /* 0x0071a00801007387 */ /* 0x0001e60000100a00 */
[----:B0-----:R-:W3:Y:S01]  /*374a0*/  LDL.LU.64 R8, [R1+0xf60] ;  /* 0x000f600001087983 */ /* 0x001ee20000300a00 */
[----:B------:R-:W4:Y:S03]  /*374b0*/  LDL.LU.64 R10, [R1+0xf68] ;  /* 0x000f6800010a7983 */ /* 0x000f260000300a00 */
[----:B----4-:R-:W-:Y:S01]  /*374c0*/  STL.64 [R1+0x71c0], R10 ;  /* 0x0071c00a01007387 */ /* 0x010fe20000100a00 */
[----:B---3--:R0:W-:Y:S03]  /*374d0*/  STL.64 [R1+0x71b8], R8 ;  /* 0x0071b80801007387 */ /* 0x0081e60000100a00 */
        /* <DEDUP_REMOVED lines=9> */
[----:B------:R-:W3:Y:S02]  /*37570*/  LDL.LU.64 R10, [R1+0xf98] ;  /* 0x000f9800010a7983 */ /* 0x000ee40000300a00 */
[----:B------:R-:W4:Y:S02]  /*37580*/  LDL.LU.64 R4, [R1+0xdc0] ;  /* 0x000dc00001047983 */ /* 0x000f240000300a00 */
[----:B------:R-:W4:Y:S01]  /*37590*/  LDL.LU.64 R6, [R1+0xdc8] ;  /* 0x000dc80001067983 */ /* 0x000f220000300a00 */
[----:B------:R-:W4:Y:S01]  /*375a0*/  LDL.LU.64 R16, [R1+0xd90] ;  /* 0x000d900001107983 */ /* 0x000f220000300a00 */
[----:B------:R-:W4:Y:S02]  /*375b0*/  LDL.LU.64 R18, [R1+0xd98] ;  /* 0x000d980001127983 */ /* 0x000f240000300a00 */
[----:B-1----:R-:W-:Y:S02]  /*375c0*/  STL.64 [R1+0x7128], R14 ;  /* 0x0071280e01007387 */ /* 0x002fe40000100a00 */
[----:B------:R0:W-:Y:S02]  /*375d0*/  STL.64 [R1+0x7120], R12 ;  /* 0x0071200c01007387 */ /* 0x0001e40000100a00 */
[----:B--2---:R-:W-:-:S02]  /*375e0*/  IMAD.MOV.U32 R2, RZ, RZ, R24 ;  /* 0x000000ffff027224 */ /* 0x004fc400078e0018 */
[----:B------:R-:W-:Y:S01]  /*375f0*/  IMAD.MOV.U32 R0, RZ, RZ, R25 ;  /* 0x000000ffff007224 */ /* 0x000fe200078e0019 */
[----:B0-----:R-:W2:Y:S01]  /*37600*/  LDL.64 R12, [R1+0xc0] ;  /* 0x0000c000010c7983 */ /* 0x001ea20000100a00 */
[C---:B---3--:R-:W-:Y:S11]  /*37610*/  HMMA.16816.F32.BF16 R8, R20.reuse, R24, R8 ;  /* 0x000000181408723c */ /* 0x048ff60000041808 */
[----:B------:R-:W-:Y:S11]  /*37620*/  @!UPT UIADD3 URZ, URZ, URZ, URZ ;  /* 0x0000003f3f3ff290 */ /* 0x000ff6000fffe03f */
[----:B------:R-:W-:Y:S01]  /*37630*/  @!UPT UIADD3 URZ, URZ, URZ, URZ ;  /* 0x0000003f3f3ff290 */ /* 0x000fe2000fffe03f */
[----:B------:R-:W-:Y:S01]  /*37640*/  STL.64 [R1+0x4f0], R8 ;  /* 0x0004f00801007387 */ /* 0x000fe20000100a00 */
[----:B------:R0:W-:Y:S03]  /*37650*/  STL.64 [R1+0x4f8], R10 ;  /* 0x0004f80a01007387 */ /* 0x0001e60000100a00 */
[----:B0-----:R-:W3:Y:S01]  /*37660*/  LDL.LU.64 R10, [R1+0x71f0] ;  /* 0x0071f000010a7983 */ /* 0x001ee20000300a00 */
[----:B------:R-:W3:Y:S02]  /*37670*/  LDL.LU.64 R8, [R1+0x71e8] ;  /* 0x0071e80001087983 */ /* 0x000ee40000300a00 */
[----:B------:R-:W3:Y:S02]  /*37680*/  LDL.LU.64 R24, [R1+0x71e0] ;  /* 0x0071e00001187983 */ /* 0x000ee40000300a00 */
[C---:B---3--:R-:W-:Y:S01]  /*37690*/  HMMA.16816.F32.BF16 R8, R20.reuse, R24, R8 ;  /* 0x000000181408723c */ /* 0x048fe20000041808 */
[----:B------:R-:W-:Y:S11]  /*376a0*/  IMAD.MOV.U32 R3, RZ, RZ, R25 ;  /* 0x000000ffff037224 */ /* 0x000ff600078e0019 */
[----:B------:R-:W-:Y:S11]  /*376b0*/  @!UPT UIADD3 URZ, URZ, URZ, URZ ;  /* 0x0000003f3f3ff290 */ /* 0x000ff6000fffe03f */
[----:B------:R-:W-:Y:S01]  /*376c0*/  STL.64 [R1+0x4e0], R8 ;  /* 0x0004e00801007387 */ /* 0x000fe20000100a00 */
[----:B------:R0:W-:Y:S03]  /*376d0*/  STL.64 [R1+0x4e8], R10 ;  /* 0x0004e80a01007387 */ /* 0x0001e60000100a00 */
[----:B0-----:R-:W3:Y:S01]  /*376e0*/  LDL.LU.64 R10, [R1+0x71d8] ;  /* 0x0071d800010a7983 */ /* 0x001ee20000300a00 */
[----:B------:R-:W3:Y:S02]  /*376f0*/  LDL.LU.64 R8, [R1+0x71d0] ;  /* 0x0071d00001087983 */ /* 0x000ee40000300a00 */
[----:B------:R-:W3:Y:S02]  /*37700*/  LDL.LU.64 R24, [R1+0x71c8] ;  /* 0x0071c80001187983 */ /* 0x000ee40000300a00 */
[C---:B---3--:R-:W-:Y:S01]  /*37710*/  HMMA.16816.F32.BF16 R24, R20.reuse, R24, R8 ;  /* 0x000000181418723c */ /* 0x048fe20000041808 */
[----:B------:R-:W3:Y:S01]  /*37720*/  LDL.LU.64 R10, [R1+0x71c0] ;  /* 0x0071c000010a7983 */ /* 0x000ee20000300a00 */
[----:B------:R-:W3:Y:S11]  /*37730*/  LDL.LU.64 R8, [R1+0x71b8] ;  /* 0x0071b80001087983 */ /* 0x000ef60000300a00 */
[----:B------:R-:W-:Y:S10]  /*37740*/  @!UPT UIADD3 URZ, URZ, URZ, URZ ;  /* 0x0000003f3f3ff290 */ /* 0x000ff4000fffe03f */
[----:B------:R0:W-:Y:S01]  /*37750*/  STL.64 [R1+0x4d0], R24 ;  /* 0x0004d01801007387 */ /* 0x0001e20000100a00 */
[----:B------:R-:W-:Y:S03]  /*37760*/  STL.64 [R1+0x4d8], R26 ;  /* 0x0004d81a01007387 */ /* 0x000fe60000100a00 */
[----:B0-----:R-:W3:Y:S02]  /*37770*/  LDL.LU.64 R24, [R1+0x71b0] ;  /* 0x0071b00001187983 */ /* 0x001ee40000300a00 */
[C---:B---3--:R-:W-:Y:S11]  /*37780*/  HMMA.16816.F32.BF16 R8, R20.reuse, R24, R8 ;  /* 0x000000181408723c */ /* 0x048ff60000041808 */
[----:B------:R-:W-:Y:S11]  /*37790*/  @!UPT UIADD3 URZ, URZ, URZ, URZ ;  /* 0x0000003f3f3ff290 */ /* 0x000ff6000fffe03f */
[----:B------:R-:W-:Y:S01]  /*377a0*/  @!UPT UIADD3 URZ, URZ, URZ, URZ ;  /* 0x0000003f3f3ff290 */ /* 0x000fe2000fffe03f */
[----:B------:R-:W-:Y:S01]  /*377b0*/  STL.64 [R1+0x4c0], R8 ;  /* 0x0004c00801007387 */ /* 0x000fe20000100a00 */
[----:B------:R0:W-:Y:S03]  /*377c0*/  STL.64 [R1+0x4c8], R10 ;  /* 0x0004c80a01007387 */ /* 0x0001e60000100a00 */
[----:B0-----:R-:W3:Y:S01]  /*377d0*/  LDL.LU.64 R10, [R1+0x71a8] ;  /* 0x0071a800010a7983 */ /* 0x001ee20000300a00 */
[----:B------:R-:W4:Y:S02]  /*377e0*/  LDL.LU.64 R8, [R1+0x71a0] ;  /* 0x0071a00001087983 */ /* 0x000f240000300a00 */
[----:B------:R0:W-:Y:S02]  /*377f0*/  STL.64 [R1+0x7188], R24 ;  /* 0x0071881801007387 */ /* 0x0001e40000100a00 */
[----:B0-----:R-:W2:Y:S01]  /*37800*/  LDL.64 R24, [R1+0x30] ;  /* 0x0000300001187983 */ /* 0x001ea20000100a00 */
[C---:B----4-:R-:W-:Y:S11]  /*37810*/  HMMA.16816.F32.BF16 R4, R20.reuse, R8, R4 ;  /* 0x000000081404723c */ /* 0x050ff60000041804 */
[----:B------:R-:W-:Y:S11]  /*37820*/  @!UPT UIADD3 URZ, URZ, URZ, URZ ;  /* 0x0000003f3f3ff290 */ /* 0x000ff6000fffe03f */
[----:B------:R-:W-:Y:S01]  /*37830*/  @!UPT UIADD3 URZ, URZ, URZ, URZ ;  /* 0x0000003f3f3ff290 */ /* 0x000fe2000fffe03f */
[----:B------:R0:W-:Y:S01]  /*37840*/  STL.64 [R1+0x4b0], R4 ;  /* 0x0004b00401007387 */ /* 0x0001e20000100a00 */
[----:B------:R-:W-:Y:S03]  /*37850*/  STL.64 [R1+0x4b8], R6 ;  /* 0x0004b80601007387 */ /* 0x000fe60000100a00 */
[----:B0-----:R-:W4:Y:S02]  /*37860*/  LDL.LU.64 R4, [R1+0x7198] ;  /* 0x0071980001047983 */ /* 0x001f240000300a00 */
[----:B----4-:R-:W-:Y:S02]  /*37870*/  HMMA.16816.F32.BF16 R16, R20, R4, R16 ;  /* 0x000000041410723c */ /* 0x010fe40000041810 */
[----:B------:R-:W-:Y:S01]  /*37880*/  STL [R1+0x70ac], R4 ;  /* 0x0070ac0401007387 */ /* 0x000fe20000100800 */
[----:B------:R0:W-:Y:S11]  /*37890*/  STL [R1+0x70a8], R5 ;  /* 0x0070a80501007387 */ /* 0x0001f60000100800 */
[----:B------:R-:W-:Y:S09]  /*378a0*/  @!UPT UIADD3 URZ, URZ, URZ, URZ ;  /* 0x0000003f3f3ff290 */ /* 0x000ff2000fffe03f */
[----:B------:R-:W-:Y:S01]  /*378b0*/  STL.64 [R1+0x4a0], R16 ;  /* 0x0004a01001007387 */ /* 0x000fe20000100a00 */
[----:B------:R-:W-:Y:S02]  /*378c0*/  STL.64 [R1+0x4a8], R18 ;  /* 0x0004a81201007387 */ /* 0x000fe40000100a00 */
[----:B0-----:R-:W4:Y:S02]  /*378d0*/  LDL.LU.64 R4, [R1+0xdb0] ;  /* 0x000db00001047983 */ /* 0x001f240000300a00 */
[----:B------:R-:W4:Y:S01]  /*378e0*/  LDL.LU.64 R6, [R1+0xdb8] ;  /* 0x000db80001067983 */ /* 0x000f220000300a00 */
[----:B------:R-:W0:Y:S04]  /*378f0*/  LDSM.16.MT88.4 R16, [R29+0x100] ;  /* 0x000100001d10783b */ /* 0x000e280000004200 */
[----:B------:R-:W-:Y:S04]  /*37900*/  STL [R1+0x70b0], R29 ;  /* 0x0070b01d01007387 */ /* 0x000fe80000100800 */
[----:B0-----:R-:W-:Y:S01]  /*37910*/  STL.64 [R1+0x7000], R18 ;  /* 0x0070001201007387 */ /* 0x001fe20000100a00 */
[----:B------:R3:W-:Y:S02]  /*37920*/  STL.64 [R1+0x6ff8], R16 ;  /* 0x006ff81001007387 */ /* 0x0007e40000100a00 */
[----:B---3--:R-:W-:-:S02]  /*37930*/  IMAD.MOV.U32 R16, RZ, RZ, R11 ;  /* 0x000000ffff107224 */ /* 0x008fc400078e000b */
[----:B------:R-:W-:-:S05]  /*37940*/  IMAD.MOV.U32 R17, RZ, RZ, R10 ;  /* 0x000000ffff117224 */ /* 0x000fca00078e000a */
[----:B------:R0:W-:Y:S04]  /*37950*/  STL.64 [R1+0x7190], R16 ;  /* 0x0071901001007387 */ /* 0x0001e80000100a00 */
[----:B0-----:R-:W3:Y:S01]  /*37960*/  LDL.LU.64 R16, [R1+0xda0] ;  /* 0x000da00001107983 */ /* 0x001ee20000300a00 */
[----:B------:R-:W3:Y:S02]  /*37970*/  LDL.LU.64 R18, [R1+0xda8] ;  /* 0x000da80001127983 */ /* 0x000ee40000300a00 */
[----:B--2---:R-:W-:Y:S01]  /*37980*/  IMAD.MOV.U32 R10, RZ, RZ, R24 ;  /* 0x000000ffff0a7224 */ /* 0x004fe200078e0018 */
[C---:B----4-:R-:W-:Y:S11]  /*37990*/  HMMA.16816.F32.BF16 R4, R20.reuse, R24, R4 ;  /* 0x000000181404723c */ /* 0x050ff60000041804 */
[----:B------:R-:W-:Y:S11]  /*379a0*/  @!UPT UIADD3 URZ, URZ, URZ, URZ ;  /* 0x0000003f3f3ff290 */ /* 0x000ff6000fffe03f */
[----:B------:R-:W-:Y:S01]  /*379b0*/  @!UPT UIADD3 URZ, URZ, URZ, URZ ;  /* 0x0000003f3f3ff290 */ /* 0x000fe2000fffe03f */
[----:B------:R-:W-:Y:S01]  /*379c0*/  STL.64 [R1+0x820], R4 ;  /* 0x0008200401007387 */ /* 0x000fe20000100a00 */
[----:B------:R0:W-:Y:S02]  /*379d0*/  STL.64 [R1+0x828], R6 ;  /* 0x0008280601007387 */ /* 0x0001e40000100a00 */
[----:B0-----:R-:W-:Y:S02]  /*379e0*/  IMAD.MOV.U32 R7, RZ, RZ, R25 ;  /* 0x000000ffff077224 */ /* 0x001fe400078e0019 */
[----:B------:R-:W2:Y:S01]  /*379f0*/  LDL.LU.64 R24, [R1+0xbd0] ;  /* 0x000bd00001187983 */ /* 0x000ea20000300a00 */
[----:B------:R-:W2:Y:S02]  /*37a00*/  LDL.LU.64 R26, [R1+0xbd8] ;  /* 0x000bd800011a7983 */ /* 0x000ea40000300a00 */
[----:B------:R-:W-:Y:S02]  /*37a10*/  STL [R1+0x70b8], R7 ;  /* 0x0070b80701007387 */ /* 0x000fe40000100800 */
[----:B------:R-:W4:Y:S02]  /*37a20*/  LDL.64 R4, [R1+0xa0] ;  /* 0x0000a00001047983 */ /* 0x000f240000100a00 */
[----:B------:R-:W-:Y:S01]  /*37a30*/  IMAD.MOV.U32 R11, RZ, RZ, R13 ;  /* 0x000000ffff0b7224 */ /* 0x000fe200078e000d */
[----:B---3--:R-:W-:Y:S01]  /*37a40*/  HMMA.16816.F32.BF16 R16, R20, R12, R16 ;  /* 0x0000000c1410723c */ /* 0x008fe20000041810 */
[----:B----4-:R0:W-:Y:S04]  /*37a50*/  STL.64 [R1+0x7180], R4 ;  /* 0x0071800401007387 */ /* 0x0101e80000100a00 */
[----:B0-----:R-:W2:Y:S01]  /*37a60*/  LDL.64 R4, [R1+0xb0] ;  /* 0x0000b00001047983 */ /* 0x001ea20000100a00 */
[----:B------:R-:W-:Y:S11]  /*37a70*/  STL [R1+0x70b4], R10 ;  /* 0x0070b40a01007387 */ /* 0x000ff60000100800 */
[----:B------:R-:W-:Y:S06]  /*37a80*/  @!UPT UIADD3 URZ, URZ, URZ, URZ ;  /* 0x0000003f3f3ff290 */ /* 0x000fec000fffe03f */
[----:B------:R0:W-:Y:S02]  /*37a90*/  STL.64 [R1+0x810], R16 ;  /* 0x0008101001007387 */ /* 0x0001e40000100a00 */
[----:B------:R-:W-:Y:S01]  /*37aa0*/  STL.64 [R1+0x818], R18 ;  /* 0x0008181201007387 */ /* 0x000fe20000100a00 */
[----:B0-----:R-:W3:Y:S01]  /*37ab0*/  LDL.LU.64 R16, [R1+0x7190] ;  /* 0x0071900001107983 */ /* 0x001ee20000300a00 */
[----:B------:R-:W-:Y:S02]  /*37ac0*/  STL [R1+0x7168], R11 ;  /* 0x0071680b01007387 */ /* 0x000fe40000100800 */
[----:B------:R0:W-:Y:S02]  /*37ad0*/  STL.64 [R1+0x7160], R8 ;  /* 0x0071600801007387 */ /* 0x0001e40000100a00 */
[----:B0-----:R-:W4:Y:S01]  /*37ae0*/  LDL.64 R8, [R1+0x80] ;  /* 0x0000800001087983 */ /* 0x001f220000100a00 */
[----:B------:R-:W-:-:S03]  /*37af0*/  IMAD.MOV.U32 R18, RZ, RZ, R12 ;  /* 0x000000ffff127224 */ /* 0x000fc600078e000c */
[----:B----4-:R0:W-:Y:S01]  /*37b00*/  STL.64 [R1+0x7178], R8 ;  /* 0x0071780801007387 */ /* 0x0101e20000100a00 */
[----:B------:R-:W4:Y:S01]  /*37b10*/  LDL.64 R12, [R1+0x70] ;  /* 0x00007000010c7983 */ /* 0x000f220000100a00 */
[----:B--2---:R-:W-:Y:S01]  /*37b20*/  HMMA.16816.F32.BF16 R24, R20, R4, R24 ;  /* 0x000000041418723c */ /* 0x004fe20000041818 */
[----:B------:R-:W-:Y:S01]  /*37b30*/  IMAD.MOV.U32 R19, RZ, RZ, R5 ;  /* 0x000000ffff137224 */ /* 0x000fe200078e0005 */
[----:B0-----:R-:W2:Y:S04]  /*37b40*/  LDL.64 R8, [R1+0x90] ;  /* 0x0000900001087983 */ /* 0x001ea80000100a00 */
[----:B----4-:R0:W-:Y:S04]  /*37b50*/  STL.64 [R1+0x7170], R12 ;  /* 0x0071700c01007387 */ /* 0x0101e80000100a00 */
[----:B0-----:R-:W4:Y:S01]  /*37b60*/  LDL.LU.64 R12, [R1+0xbc0] ;  /* 0x000bc000010c7983 */ /* 0x001f220000300a00 */
[----:B------:R-:W4:Y:S02]  /*37b70*/  LDL.LU.64 R14, [R1+0xbc8] ;  /* 0x000bc800010e7983 */ /* 0x000f240000300a00 */
[----:B------:R-:W-:Y:S10]  /*37b80*/  STL [R1+0x70bc], R18 ;  /* 0x0070bc1201007387 */ /* 0x000ff40000100800 */
[----:B------:R0:W-:Y:S01]  /*37b90*/  STL.64 [R1+0x800], R24 ;  /* 0x0008001801007387 */ /* 0x0001e20000100a00 */
[----:B------:R1:W-:Y:S04]  /*37ba0*/  STL.64 [R1+0x808], R26 ;  /* 0x0008081a01007387 */ /* 0x0003e80000100a00 */
[----:B0-----:R-:W2:Y:S01]  /*37bb0*/  LDL.LU.64 R24, [R1+0x7188] ;  /* 0x0071880001187983 */ /* 0x001ea20000300a00 */
[----:B-1----:R-:W-:-:S02]  /*37bc0*/  IMAD.MOV.U32 R26, RZ, RZ, R4 ;  /* 0x000000ffff1a7224 */ /* 0x002fc400078e0004 */
[----:B------:R-:W4:Y:S02]  /*37bd0*/  LDL.LU.64 R4, [R1+0x7180] ;  /* 0x0071800001047983 */ /* 0x000f240000300a00 */
[----:B------:R-:W-:Y:S01]  /*37be0*/  STL [R1+0x7140], R19 ;  /* 0x0071401301007387 */ /* 0x000fe20000100800 */
[----:B---3--:R-:W-:Y:S01]  /*37bf0*/  STL.64 [R1+0x7138], R16 ;  /* 0x0071381001007387 */ /* 0x008fe20000100a00 */
[C---:B----4-:R-:W-:Y:S01]  /*37c00*/  HMMA.16816.F32.BF16 R12, R20.reuse, R4, R12 ;  /* 0x00000004140c723c */ /* 0x050fe2000004180c */
[----:B------:R-:W-:Y:S02]  /*37c10*/  IMAD.MOV.U32 R28, RZ, RZ, R4 ;  /* 0x000000ffff1c7224 */ /* 0x000fe400078e0004 */
[----:B------:R-:W-:Y:S11]  /*37c20*/  IMAD.MOV.U32 R27, RZ, RZ, R5 ;  /* 0x000000ffff1b7224 */ /* 0x000ff600078e0005 */
[----:B------:R-:W-:Y:S09]  /*37c30*/  @!UPT UIADD3 URZ, URZ, URZ, URZ ;  /* 0x0000003f3f3ff290 */ /* 0x000ff2000fffe03f */
[----:B------:R0:W-:Y:S01]  /*37c40*/  STL.64 [R1+0x7f0], R12 ;  /* 0x0007f00c01007387 */ /* 0x0001e20000100a00 */
[----:B------:R1:W-:Y:S02]  /*37c50*/  STL.64 [R1+0x7f8], R14 ;  /* 0x0007f80e01007387 */ /* 0x0003e40000100a00 */
[----:B------:R-:W3:Y:S02]  /*37c60*/  LDL.LU.64 R4, [R1+0xbb0] ;  /* 0x000bb00001047983 */ /* 0x000ee40000300a00 */
[----:B------:R-:W3:Y:S01]  /*37c70*/  LDL.LU.64 R6, [R1+0xbb8] ;  /* 0x000bb80001067983 */ /* 0x000ee20000300a00 */
[----:B0-----:R-:W4:Y:S01]  /*37c80*/  LDL.LU.64 R12, [R1+0xba0] ;  /* 0x000ba000010c7983 */ /* 0x001f220000300a00 */
[----:B-1----:R-:W4:Y:S02]  /*37c90*/  LDL.LU.64 R14, [R1+0xba8] ;  /* 0x000ba800010e7983 */ /* 0x002f240000300a00 */
[----:B------:R-:W3:Y:S02]  /*37ca0*/  LDL.LU.64 R16, [R1+0x9a0] ;  /* 0x0009a00001107983 */ /* 0x000ee40000300a00 */
[----:B------:R-:W3:Y:S01]  /*37cb0*/  LDL.LU.64 R18, [R1+0x9a8] ;  /* 0x0009a80001127983 */ /* 0x000ee20000300a00 */
[----:B------:R-:W-:Y:S01]  /*37cc0*/  STL.64 [R1+0x70d8], R26 ;  /* 0x0070d81a01007387 */ /* 0x000fe20000100a00 */
[----:B--2---:R0:W-:Y:S03]  /*37cd0*/  STL.64 [R1+0x70d0], R24 ;  /* 0x0070d01801007387 */ /* 0x0041e60000100a00 */
[----:B0-----:R-:W2:Y:S04]  /*37ce0*/  LDL.64 R24, [R1] ;  /* 0x0000000001187983 */ /* 0x001ea80000100a00 */
[----:B--2---:R0:W-:Y:S04]  /*37cf0*/  STL.64 [R1+0x70f0], R24 ;  /* 0x0070f01801007387 */ /* 0x0041e80000100a00 */
[----:B0-----:R-:W2:Y:S01]  /*37d00*/  LDL R24, [R1+0x10] ;  /* 0x0000100001187983 */ /* 0x001ea20000100800 */
[----:B------:R-:W-:Y:S01]  /*37d10*/  IMAD.MOV.U32 R25, RZ, RZ, R3 ;  /* 0x000000ffff197224 */ /* 0x000fe200078e0003 */
[----:B---3--:R-:W-:Y:S04]  /*37d20*/  HMMA.16816.F32.BF16 R4, R20, R8, R4 ;  /* 0x000000081404723c */ /* 0x008fe80000041804 */
[----:B--2---:R0:W-:Y:S02]  /*37d30*/  STL.64 [R1+0x7108], R24 ;  /* 0x0071081801007387 */ /* 0x0041e40000100a00 */
[----:B0-----:R-:W-:-:S02]  /*37d40*/  IMAD.MOV.U32 R24, RZ, RZ, R2 ;  /* 0x000000ffff187224 */ /* 0x001fc400078e0002 */
[----:B------:R-:W-:-:S05]  /*37d50*/  IMAD.MOV.U32 R25, RZ, RZ, R0 ;  /* 0x000000ffff197224 */ /* 0x000fca00078e0000 */
[----:B------:R0:W-:Y:S04]  /*37d60*/  STL.64 [R1+0x7130], R24 ;  /* 0x0071301801007387 */ /* 0x0001e80000100a00 */
[----:B0-----:R-:W2:Y:S04]  /*37d70*/  LDL.64 R24, [R1+0x50] ;  /* 0x0000500001187983 */ /* 0x001ea80000100a00 */
[----:B--2---:R0:W-:Y:S04]  /*37d80*/  STL.64 [R1+0x7148], R24 ;  /* 0x0071481801007387 */ /* 0x0041e80000100a00 */
[----:B0-----:R-:W2:Y:S01]  /*37d90*/  LDL.64 R24, [R1+0x60] ;  /* 0x0000600001187983 */ /* 0x001ea20000100a00 */
[----:B------:R0:W-:Y:S02]  /*37da0*/  STL.64 [R1+0x7e0], R4 ;  /* 0x0007e00401007387 */ /* 0x0001e40000100a00 */
[----:B------:R-:W-:Y:S02]  /*37db0*/  STL.64 [R1+0x7e8], R6 ;  /* 0x0007e80601007387 */ /* 0x000fe40000100a00 */
[----:B0-----:R-:W-:-:S02]  /*37dc0*/  IMAD.MOV.U32 R4, RZ, RZ, R8 ;  /* 0x000000ffff047224 */ /* 0x001fc400078e0008 */
[----:B------:R-:W-:Y:S02]  /*37dd0*/  IMAD.MOV.U32 R5, RZ, RZ, R9 ;  /* 0x000000ffff057224 */ /* 0x000fe400078e0009 */
[----:B------:R-:W4:Y:S02]  /*37de0*/  LDL.LU.64 R8, [R1+0x7178] ;  /* 0x0071780001087983 */ /* 0x000f240000300a00 */
[C---:B----4-:R-:W-:Y:S11]  /*37df0*/  HMMA.16816.F32.BF16 R12, R20.reuse, R8, R12 ;  /* 0x00000008140c723c */ /* 0x050ff6000004180c */
[----:B------:R-:W-:Y:S11]  /*37e00*/  @!UPT UIADD3 URZ, URZ, URZ, URZ ;  /* 0x0000003f3f3ff290 */ /* 0x000ff6000fffe03f */
[----:B------:R-:W-:Y:S01]  /*37e10*/  @!UPT UIADD3 URZ, URZ, URZ, URZ ;  /* 0x0000003f3f3ff290 */ /* 0x000fe2000fffe03f */
[----:B------:R0:W-:Y:S01]  /*37e20*/  STL.64 [R1+0x7d0], R12 ;  /* 0x0007d00c01007387 */ /* 0x0001e20000100a00 */
[----:B------:R-:W-:Y:S03]  /*37e30*/  STL.64 [R1+0x7d8], R14 ;  /* 0x0007d80e01007387 */ /* 0x000fe60000100a00 */
[----:B0-----:R-:W3:Y:S01]  /*37e40*/  LDL.LU.64 R12, [R1+0x7170] ;  /* 0x00717000010c7983 */ /* 0x001ee20000300a00 */
[----:B------:R-:W-:Y:S02]  /*37e50*/  IMAD.MOV.U32 R6, RZ, RZ, R8 ;  /* 0x000000ffff067224 */ /* 0x000fe400078e0008 */
[----:B------:R-:W-:Y:S02]  /*37e60*/  IMAD.MOV.U32 R3, RZ, RZ, R9 ;  /* 0x000000ffff037224 */ /* 0x000fe400078e0009 */
[----:B------:R-:W4:Y:S01]  /*37e70*/  LDL.LU R11, [R1+0x7168] ;  /* 0x00716800010b7983 */ /* 0x000f220000300800 */
[----:B------:R-:W2:Y:S01]  /*37e80*/  LDL.LU.64 R8, [R1+0x7160] ;  /* 0x0071600001087983 */ /* 0x000ea20000300a00 */
[----:B------:R-:W-:Y:S02]  /*37e90*/  STL [R1+0x7158], R6 ;  /* 0x0071580601007387 */ /* 0x000fe40000100800 */
[----:B------:R3:W-:Y:S02]  /*37ea0*/  STL.64 [R1+0x7150], R4 ;  /* 0x0071500401007387 */ /* 0x0007e40000100a00 */
[----:B---3--:R-:W-:Y:S01]  /*37eb0*/  HMMA.16816.F32.BF16 R4, R20, R12, R16 ;  /* 0x0000000c1404723c */ /* 0x008fe20000041810 */
[----:B------:R-:W-:-:S02]  /*37ec0*/  IMAD.MOV.U32 R10, RZ, RZ, R12 ;  /* 0x000000ffff0a7224 */ /* 0x000fc400078e000c */
[----:B------:R-:W-:Y:S11]  /*37ed0*/  IMAD.MOV.U32 R29, RZ, RZ, R13 ;  /* 0x000000ffff1d7224 */ /* 0x000ff600078e000d */
[----:B------:R-:W-:Y:S09]  /*37ee0*/  @!UPT UIADD3 URZ, URZ, URZ, URZ ;  /* 0x0000003f3f3ff290 */ /* 0x000ff2000fffe03f */
[----:B------:R0:W-:Y:S01]  /*37ef0*/  STL.64 [R1+0x7c0], R4 ;  /* 0x0007c00401007387 */ /* 0x0001e20000100a00 */
[----:B------:R1:W-:Y:S03]  /*37f00*/  STL.64 [R1+0x7c8], R6 ;  /* 0x0007c80601007387 */ /* 0x0003e60000100a00 */
[----:B0-----:R-:W3:Y:S01]  /*37f10*/  LDL.LU.64 R4, [R1+0x990] ;  /* 0x0009900001047983 */ /* 0x001ee20000300a00 */
[----:B-1----:R-:W3:Y:S02]  /*37f20*/  LDL.LU.64 R6, [R1+0x998] ;  /* 0x0009980001067983 */ /* 0x002ee40000300a00 */
[----:B------:R-:W3:Y:S02]  /*37f30*/  LDL.LU.64 R16, [R1+0x980] ;  /* 0x0009800001107983 */ /* 0x000ee40000300a00 */
[----:B------:R-:W3:Y:S01]  /*37f40*/  LDL.LU.64 R18, [R1+0x988] ;  /* 0x0009880001127983 */ /* 0x000ee20000300a00 */
[----:B------:R-:W3:Y:S01]  /*37f50*/  LDL.LU.64 R12, [R1+0x540] ;  /* 0x00054000010c7983 */ /* 0x000ee20000300a00 */
[----:B------:R-:W3:Y:S02]  /*37f60*/  LDL.LU.64 R14, [R1+0x548] ;  /* 0x00054800010e7983 */ /* 0x000ee40000300a00 */
[----:B----4-:R-:W-:Y:S02]  /*37f70*/  STL.64 [R1+0x70c8], R10 ;  /* 0x0070c80a01007387 */ /* 0x010fe40000100a00 */
[----:B--2---:R0:W-:Y:S02]  /*37f80*/  STL.64 [R1+0x70c0], R8 ;  /* 0x0070c00801007387 */ /* 0x0041e40000100a00 */
[----:B0-----:R-:W2:Y:S01]  /*37f90*/  LDL.LU.64 R8, [R1+0xf20] ;  /* 0x000f200001087983 */ /* 0x001ea20000300a00 */
[----:B------:R-:W4:Y:S03]  /*37fa0*/  LDL.LU.64 R10, [R1+0xf28] ;  /* 0x000f2800010a7983 */ /* 0x000f260000300a00 */
[----:B----4-:R-:W-:Y:S01]  /*37fb0*/  STL.64 [R1+0x70e8], R10 ;  /* 0x0070e80a01007387 */ /* 0x010fe20000100a00 */
[----:B--2---:R0:W-:Y:S03]  /*37fc0*/  STL.64 [R1+0x70e0], R8 ;  /* 0x0070e00801007387 */ /* 0x0041e60000100a00 */
[----:B0-----:R-:W2:Y:S01]  /*37fd0*/  LDL.LU.64 R8, [R1+0xf30] ;  /* 0x000f300001087983 */ /* 0x001ea20000300a00 */
[----:B------:R-:W4:Y:S01]  /*37fe0*/  LDL.LU.64 R10, [R1+0xf38] ;  /* 0x000f3800010a7983 */ /* 0x000f220000300a00 */
[----:B---3--:R-:W-:Y:S02]  /*37ff0*/  HMMA.16816.F32.BF16 R4, R20, R24, R4 ;  /* 0x000000181404723c */ /* 0x008fe40000041804 */
[----:B----4-:R-:W-:Y:S01]  /*38000*/  STL.64 [R1+0x7100], R10 ;  /* 0x0071000a01007387 */ /* 0x010fe20000100a00 */
[----:B--2---:R0:W-:Y:S03]  /*38010*/  STL.64 [R1+0x70f8], R8 ;  /* 0x0070f80801007387 */ /* 0x0041e60000100a00 */
[----:B0-----:R-:W2:Y:S01]  /*38020*/  LDL.LU.64 R8, [R1+0xf40] ;  /* 0x000f400001087983 */ /* 0x001ea20000300a00 */
[----:B------:R-:W3:Y:S02]  /*38030*/  LDL.LU.64 R10, [R1+0xf48] ;  /* 0x000f4800010a7983 */ /* 0x000ee40000300a00 */
[----:B------:R-:W-:-:S02]  /*38040*/  IMAD.MOV.U32 R2, RZ, RZ, R24 ;  /* 0x000000ffff027224 */ /* 0x000fc400078e0018 */
[----:B------:R-:W-:Y:S01]  /*38050*/  IMAD.MOV.U32 R0, RZ, RZ, R25 ;  /* 0x000000ffff007224 */ /* 0x000fe200078e0019 */
[----:B---3--:R-:W-:Y:S01]  /*38060*/  STL.64 [R1+0x7118], R10 ;  /* 0x0071180a01007387 */ /* 0x008fe20000100a00 */
[----:B--2---:R0:W-:Y:S03]  /*38070*/  STL.64 [R1+0x7110], R8 ;  /* 0x0071100801007387 */ /* 0x0041e60000100a00 */
[----:B0-----:R-:W2:Y:S01]  /*38080*/  LDL.LU.64 R8, [R1+0xf50] ;  /* 0x000f500001087983 */ /* 0x001ea20000300a00 */
[----:B------:R-:W2:Y:S06]  /*38090*/  LDL.LU.64 R10, [R1+0xf58] ;  /* 0x000f5800010a7983 */ /* 0x000eac0000300a00 */
[----:B------:R-:W-:Y:S02]  /*380a0*/  STL.64 [R1+0x7b0], R4 ;  /* 0x0007b00401007387 */ /* 0x000fe40000100a00 */
[----:B------:R0:W-:Y:S02]  /*380b0*/  STL.64 [R1+0x7b8], R6 ;  /* 0x0007b80601007387 */ /* 0x0001e40000100a00 */
[----:B0-----:R-:W3:Y:S01]  /*380c0*/  LDL.LU R6, [R1+0x7158] ;  /* 0x0071580001067983 */ /* 0x001ee20000300800 */
[----:B------:R-:W4:Y:S02]  /*380d0*/  LDL.LU.64 R4, [R1+0x7150] ;  /* 0x0071500001047983 */ /* 0x000f240000300a00 */
[----:B------:R-:W2:Y:S02]  /*380e0*/  LDL.LU.64 R24, [R1+0x7148] ;  /* 0x0071480001187983 */ /* 0x000ea40000300a00 */
[C---:B--2---:R-:W-:Y:S11]  /*380f0*/  HMMA.16816.F32.BF16 R16, R20.reuse, R24, R16 ;  /* 0x000000181410723c */ /* 0x044ff60000041810 */
[----:B------:R-:W-:Y:S11]  /*38100*/  @!UPT UIADD3 URZ, URZ, URZ, URZ ;  /* 0x0000003f3f3ff290 */ /* 0x000ff6000fffe03f */
[----:B------:R-:W-:Y:S01]  /*38110*/  @!UPT UIADD3 URZ, URZ, URZ, URZ ;  /* 0x0000003f3f3ff290 */ /* 0x000fe2000fffe03f */
[----:B------:R-:W-:Y:S01]  /*38120*/  STL.64 [R1+0x7a0], R16 ;  /* 0x0007a01001007387 */ /* 0x000fe20000100a00 */
[----:B------:R0:W-:Y:S03]  /*38130*/  STL.64 [R1+0x7a8], R18 ;  /* 0x0007a81201007387 */ /* 0x0001e60000100a00 */
[----:B0-----:R-:W2:Y:S01]  /*38140*/  LDL.LU R19, [R1+0x7140] ;  /* 0x0071400001137983 */ /* 0x001ea20000300800 */
[----:B------:R-:W2:Y:S02]  /*38150*/  LDL.LU.64 R16, [R1+0x7138] ;  /* 0x0071380001107983 */ /* 0x000ea40000300a00 */
[----:B------:R-:W-:Y:S02]  /*38160*/  IMAD.MOV.U32 R18, RZ, RZ, R24 ;  /* 0x000000ffff127224 */ /* 0x000fe400078e0018 */
[----:B------:R-:W-:Y:S02]  /*38170*/  IMAD.MOV.U32 R7, RZ, RZ, R25 ;  /* 0x000000ffff077224 */ /* 0x000fe400078e0019 */
[----:B------:R-:W3:Y:S01]  /*38180*/  LDL.LU.64 R24, [R1+0x7130] ;  /* 0x0071300001187983 */ /* 0x000ee20000300a00 */
[----:B--2---:R-:W-:Y:S03]  /*38190*/  HMMA.16816.F32.BF16 R20, R20, R16, R12 ;  /* 0x000000101414723c */ /* 0x004fe6000004180c */
[----:B------:R-:W3:Y:S01]  /*381a0*/  LDL.LU.64 R14, [R1+0x7128] ;  /* 0x00712800010e7983 */ /* 0x000ee20000300a00 */
[----:B------:R-:W3:Y:S11]  /*381b0*/  LDL.LU.64 R12, [R1+0x7120] ;  /* 0x00712000010c7983 */ /* 0x000ef60000300a00 */
[----:B------:R-:W-:Y:S08]  /*381c0*/  @!UPT UIADD3 URZ, URZ, URZ, URZ ;  /* 0x0000003f3f3ff290 */ /* 0x000ff0000fffe03f */
[----:B------:R0:W-:Y:S01]  /*381d0*/  STL.64 [R1+0x490], R20 ;  /* 0x0004901401007387 */ /* 0x0001e20000100a00 */
[----:B------:R1:W-:Y:S03]  /*381e0*/  STL.64 [R1+0x498], R22 ;  /* 0x0004981601007387 */ /* 0x0003e60000100a00 */
[----:B0-----:R-:W2:Y:S01]  /*381f0*/  LDL.LU.64 R20, [R1+0xd70] ;  /* 0x000d700001147983 */ /* 0x001ea20000300a00 */
[----:B-1----:R-:W2:Y:S02]  /*38200*/  LDL.LU.64 R22, [R1+0xd78] ;  /* 0x000d780001167983 */ /* 0x002ea40000300a00 */
[----:B------:R-:W-:Y:S01]  /*38210*/  STL.64 [R1+0x7010], R16 ;  /* 0x0070101001007387 */ /* 0x000fe20000100a00 */
[C---:B---3--:R-:W-:Y:S01]  /*38220*/  HMMA.16816.F32.BF16 R24, R12.reuse, R24, R8 ;  /* 0x000000180c18723c */ /* 0x048fe20000041808 */
[----:B------:R-:W3:Y:S01]  /*38230*/  LDL.LU.64 R10, [R1+0x7118] ;  /* 0x00711800010a7983 */ /* 0x000ee20000300a00 */
[----:B------:R-:W3:Y:S11]  /*38240*/  LDL.LU.64 R8, [R1+0x7110] ;  /* 0x0071100001087983 */ /* 0x000ef60000300a00 */
[----:B------:R-:W-:Y:S10]  /*38250*/  @!UPT UIADD3 URZ, URZ, URZ, URZ ;  /* 0x0000003f3f3ff290 */ /* 0x000ff4000fffe03f */
[----:B------:R0:W-:Y:S01]  /*38260*/  STL.64 [R1+0x480], R24 ;  /* 0x0004801801007387 */ /* 0x0001e20000100a00 */
[----:B------:R3:W-:Y:S03]  /*38270*/  STL.64 [R1+0x488], R26 ;  /* 0x0004881a01007387 */ /* 0x0007e60000100a00 */
[----:B0-----:R-:W3:Y:S02]  /*38280*/  LDL.LU.64 R24, [R1+0x7108] ;  /* 0x0071080001187983 */ /* 0x001ee40000300a00 */
[C---:B---3--:R-:W-:Y:S02]  /*38290*/  HMMA.16816.F32.BF16 R24, R12.reuse, R24, R8 ;  /* 0x000000180c18723c */ /* 0x048fe40000041808 */
[----:B------:R-:W3:Y:S01]  /*382a0*/  LDL.LU.64 R10, [R1+0x7100] ;  /* 0x00710000010a7983 */ /* 0x000ee20000300a00 */
[----:B------:R-:W3:Y:S11]  /*382b0*/  LDL.LU.64 R8, [R1+0x70f8] ;  /* 0x0070f80001087983 */ /* 0x000ef60000300a00 */
[----:B------:R-:W-:Y:S09]  /*382c0*/  @!UPT UIADD3 URZ, URZ, URZ, URZ ;  /* 0x0000003f3f3ff290 */ /* 0x000ff2000fffe03f */
[----:B------:R0:W-:Y:S01]  /*382d0*/  STL.64 [R1+0x470], R24 ;  /* 0x0004701801007387 */ /* 0x0001e20000100a00 */
[----:B------:R-:W-:Y:S03]  /*382e0*/  STL.64 [R1+0x478], R26 ;  /* 0x0004781a01007387 */ /* 0x000fe60000100a00 */
[----:B0-----:R-:W3:Y:S02]  /*382f0*/  LDL.LU.64 R24, [R1+0x70f0] ;  /* 0x0070f00001187983 */ /* 0x001ee40000300a00 */
[C---:B---3--:R-:W-:Y:S01]  /*38300*/  HMMA.16816.F32.BF16 R8, R12.reuse, R24, R8 ;  /* 0x000000180c08723c */ /* 0x048fe20000041808 */
[----:B------:R-:W-:Y:S02]  /*38310*/  IMAD.MOV.U32 R17, RZ, RZ, R24 ;  /* 0x000000ffff117224 */ /* 0x000fe400078e0018 */
[----:B------:R-:W-:Y:S11]  /*38320*/  IMAD.MOV.U32 R16, RZ, RZ, R25 ;  /* 0x000000ffff107224 */ /* 0x000ff600078e0019 */
[----:B------:R-:W-:Y:S09]  /*38330*/  @!UPT UIADD3 URZ, URZ, URZ, URZ ;  /* 0x0000003f3f3ff290 */ /* 0x000ff2000fffe03f */
[----:B------:R-:W-:Y:S01]  /*38340*/  STL.64 [R1+0x460], R8 ;  /* 0x0004600801007387 */ /* 0x000fe20000100a00 */
[----:B------:R0:W-:Y:S03]  /*38350*/  STL.64 [R1+0x468], R10 ;  /* 0x0004680a01007387 */ /* 0x0001e60000100a00 */
[----:B0-----:R-:W3:Y:S01]  /*38360*/  LDL.LU.64 R10, [R1+0x70e8] ;  /* 0x0070e800010a7983 */ /* 0x001ee20000300a00 */
[----:B------:R-:W3:Y:S02]  /*38370*/  LDL.LU.64 R8, [R1+0x70e0] ;  /* 0x0070e00001087983 */ /* 0x000ee40000300a00 */
[----:B------:R-:W2:Y:S02]  /*38380*/  LDL.LU.64 R26, [R1+0x70d8] ;  /* 0x0070d800011a7983 */ /* 0x000ea40000300a00 */
[----:B------:R-:W3:Y:S02]  /*38390*/  LDL.LU.64 R24, [R1+0x70d0] ;  /* 0x0070d00001187983 */ /* 0x000ee40000300a00 */
[C---:B---3--:R-:W-:Y:S11]  /*383a0*/  HMMA.16816.F32.BF16 R8, R12.reuse, R24, R8 ;  /* 0x000000180c08723c */ /* 0x048ff60000041808 */
[----:B------:R-:W-:Y:S11]  /*383b0*/  @!UPT UIADD3 URZ, URZ, URZ, URZ ;  /* 0x0000003f3f3ff290 */ /* 0x000ff6000fffe03f */
[----:B------:R-:W-:Y:S01]  /*383c0*/  @!UPT UIADD3 URZ, URZ, URZ, URZ ;  /* 0x0000003f3f3ff290 */ /* 0x000fe2000fffe03f */
[----:B------:R-:W-:Y:S01]  /*383d0*/  STL.64 [R1+0x450], R8 ;  /* 0x0004500801007387 */ /* 0x000fe20000100a00 */
[----:B------:R0:W-:Y:S03]  /*383e0*/  STL.64 [R1+0x458], R10 ;  /* 0x0004580a01007387 */ /* 0x0001e60000100a00 */
[----:B0-----:R-:W3:Y:S01]  /*383f0*/  LDL.LU.64 R10, [R1+0x70c8] ;  /* 0x0070c800010a7983 */ /* 0x001ee20000300a00 */
[----:B------:R-:W2:Y:S02]  /*38400*/  LDL.LU.64 R8, [R1+0x70c0] ;  /* 0x0070c00001087983 */ /* 0x000ea40000300a00 */
[----:B------:R0:W-:Y:S02]  /*38410*/  STL.64 [R1+0x6fc0], R24 ;  /* 0x006fc01801007387 */ /* 0x0001e40000100a00 */
[----:B0-----:R-:W-:Y:S02]  /*38420*/  IMAD.MOV.U32 R25, RZ, RZ, R16 ;  /* 0x000000ffff197224 */ /* 0x001fe400078e0010 */
[----:B------:R-:W-:Y:S01]  /*38430*/  IMAD.MOV.U32 R16, RZ, RZ, R18 ;  /* 0x000000ffff107224 */ /* 0x000fe200078e0012 */
[----:B--2---:R-:W-:Y:S11]  /*38440*/  HMMA.16816.F32.BF16 R20, R12, R8, R20 ;  /* 0x000000080c14723c */ /* 0x004ff60000041814 */
[----:B------:R-:W-:Y:S11]  /*38450*/  @!UPT UIADD3 URZ, URZ, URZ, URZ ;  /* 0x0000003f3f3ff290 */ /* 0x000ff6000fffe03f */
[----:B------:R-:W-:Y:S01]  /*38460*/  @!UPT UIADD3 URZ, URZ, URZ, URZ ;  /* 0x0000003f3f3ff290 */ /* 0x000fe2000fffe03f */
[----:B------:R-:W-:Y:S01]  /*38470*/  STL.64 [R1+0x440], R20 ;  /* 0x0004401401007387 */ /* 0x000fe20000100a00 */
[----:B------:R-:W-:Y:S02]  /*38480*/  STL.64 [R1+0x448], R22 ;  /* 0x0004481601007387 */ /* 0x000fe40000100a00 */
[----:B------:R-:W2:Y:S02]  /*38490*/  LDL.LU R18, [R1+0x70bc] ;  /* 0x0070bc0001127983 */ /* 0x000ea40000300800 */
[----:B------:R-:W-:Y:S02]  /*384a0*/  IMAD.MOV.U32 R24, RZ, RZ, R17 ;  /* 0x000000ffff187224 */ /* 0x000fe400078e0011 */
[----:B------:R-:W-:Y:S02]  /*384b0*/  IMAD.MOV.U32 R17, RZ, RZ, R7 ;  /* 0x000000ffff117224 */ /* 0x000fe400078e0007 */
[----:B------:R-:W2:Y:S03]  /*384c0*/  LDL.LU R7, [R1+0x70b8] ;  /* 0x0070b80001077983 */ /* 0x000ea60000300800 */
[----:B------:R3:W-:Y:S02]  /*384d0*/  STL.64 [R1+0x7028], R16 ;  /* 0x0070281001007387 */ /* 0x0007e40000100a00 */
[----:B---3--:R-:W-:-:S02]  /*384e0*/  IMAD.MOV.U32 R16, RZ, RZ, R10 ;  /* 0x000000ffff107224 */ /* 0x008fc400078e000a */
[----:B------:R-:W-:Y:S01]  /*384f0*/  IMAD.MOV.U32 R17, RZ, RZ, R29 ;  /* 0x000000ffff117224 */ /* 0x000fe200078e001d */
[----:B------:R-:W3:Y:S01]  /*38500*/  LDL.LU R10, [R1+0x70b4] ;  /* 0x0070b400010a7983 */ /* 0x000ee20000300800 */
[----:B------:R-:W3:Y:S03]  /*38510*/  LDL.LU R29, [R1+0x70b0] ;  /* 0x0070b000011d7983 */ /* 0x000ee60000300800 */
[----:B------:R4:W-:Y:S02]  /*38520*/  STL.64 [R1+0x7030], R16 ;  /* 0x0070301001007387 */ /* 0x0009e40000100a00 */
[----:B----4-:R-:W-:Y:S02]  /*38530*/  IMAD.MOV.U32 R16, RZ, RZ, R4 ;  /* 0x000000ffff107224 */ /* 0x010fe400078e0004 */
[----:B------:R-:W-:Y:S01]  /*38540*/  IMAD.MOV.U32 R17, RZ, RZ, R5 ;  /* 0x000000ffff117224 */ /* 0x000fe200078e0005 */
[----:B------:R-:W4:Y:S01]  /*38550*/  LDL.LU R4, [R1+0x70ac] ;  /* 0x0070ac0001047983 */ /* 0x000f220000300800 */
[----:B------:R-:W4:Y:S03]  /*38560*/  LDL.LU R5, [R1+0x70a8] ;  /* 0x0070a80001057983 */ /* 0x000f260000300800 */
[----:B------:R0:W-:Y:S02]  /*38570*/  STL.64 [R1+0x7048], R16 ;  /* 0x0070481001007387 */ /* 0x0001e40000100a00 */
[----:B0-----:R-:W-:-:S02]  /*38580*/  IMAD.MOV.U32 R16, RZ, RZ, R28 ;  /* 0x000000ffff107224 */ /* 0x001fc400078e001c */
[----:B------:R-:W-:-:S05]  /*38590*/  IMAD.MOV.U32 R17, RZ, RZ, R27 ;  /* 0x000000ffff117224 */ /* 0x000fca00078e001b */
[----:B------:R0:W-:Y:S02]  /*385a0*/  STL.64 [R1+0x7060], R16 ;  /* 0x0070601001007387 */ /* 0x0001e40000100a00 */
[----:B0-----:R-:W-:Y:S02]  /*385b0*/  IMAD.MOV.U32 R16, RZ, RZ, R26 ;  /* 0x000000ffff107224 */ /* 0x001fe400078e001a */
[----:B------:R-:W-:-:S05]  /*385c0*/  IMAD.MOV.U32 R17, RZ, RZ, R19 ;  /* 0x000000ffff117224 */ /* 0x000fca00078e0013 */
[----:B------:R0:W-:Y:S02]  /*385d0*/  STL.64 [R1+0x7078], R16 ;  /* 0x0070781001007387 */ /* 0x0001e40000100a00 */
[----:B0-----:R-:W-:Y:S02]  /*385e0*/  IMAD.MOV.U32 R17, RZ, RZ, R11 ;  /* 0x000000ffff117224 */ /* 0x001fe400078e000b */
[----:B--2---:R-:W-:-:S05]  /*385f0*/  IMAD.MOV.U32 R16, RZ, RZ, R18 ;  /* 0x000000ffff107224 */ /* 0x004fca00078e0012 */
[----:B------:R-:W-:Y:S01]  /*38600*/  STL.64 [R1+0x7090], R16 ;  /* 0x0070901001007387 */ /* 0x000fe20000100a00 */
[----:B------:R-:W4:Y:S02]  /*38610*/  LDL.LU.64 R20, [R1+0xd30] ;  /* 0x000d300001147983 */ /* 0x000f240000300a00 */
[----:B------:R-:W4:Y:S02]  /*38620*/  LDL.LU.64 R22, [R1+0xd38] ;  /* 0x000d380001167983 */ /* 0x000f240000300a00 */
[----:B------:R0:W-:Y:S02]  /*38630*/  STL.64 [R1+0x6fd8], R24 ;  /* 0x006fd81801007387 */ /* 0x0001e40000100a00 */
[----:B0-----:R-:W2:Y:S04]  /*38640*/  LDL.64 R24, [R1+0x10] ;  /* 0x0000100001187983 */ /* 0x001ea80000100a00 */
[----:B--2---:R0:W-:Y:S04]  /*38650*/  STL.64 [R1+0x6fe0], R24 ;  /* 0x006fe01801007387 */ /* 0x0041e80000100a00 */
[----:B0-----:R-:W2:Y:S04]  /*38660*/  LDL.64 R24, [R1+0x20] ;  /* 0x0000200001187983 */ /* 0x001ea80000100a00 */
[----:B--2---:R0:W-:Y:S04]  /*38670*/  STL.64 [R1+0x7008], R24 ;  /* 0x0070081801007387 */ /* 0x0041e80000100a00 */
[----:B0-----:R-:W2:Y:S01]  /*38680*/  LDL.LU.64 R24, [R1+0x970] ;  /* 0x0009700001187983 */ /* 0x001ea20000300a00 */
[----:B------:R-:W2:Y:S03]  /*38690*/  LDL.LU.64 R26, [R1+0x978] ;  /* 0x00097800011a7983 */ /* 0x000ea60000300a00 */
[----:B--2---:R-:W-:Y:S01]  /*386a0*/  STL.64 [R1+0x7040], R26 ;  /* 0x0070401a01007387 */ /* 0x004fe20000100a00 */
[----:B------:R0:W-:Y:S03]  /*386b0*/  STL.64 [R1+0x7038], R24 ;  /* 0x0070381801007387 */ /* 0x0001e60000100a00 */
        /* <DEDUP_REMOVED lines=13> */
[----:B------:R-:W2:Y:S01]  /*38790*/  LDL.LU.64 R26, [R1+0xd58] ;  /* 0x000d5800011a7983 */ /* 0x000ea20000300a00 */
[----:B----4-:R-:W-:Y:S01]  /*387a0*/  HMMA.16816.F32.BF16 R20, R12, R4, R20 ;  /* 0x000000040c14723c */ /* 0x010fe20000041814 */
[----:B---3--:R-:W-:-:S02]  /*387b0*/  IMAD.MOV.U32 R16, RZ, RZ, R10 ;  /* 0x000000ffff107224 */ /* 0x008fc400078e000a */
[----:B------:R-:W-:Y:S01]  /*387c0*/  IMAD.MOV.U32 R17, RZ, RZ, R7 ;  /* 0x000000ffff117224 */ /* 0x000fe200078e0007 */
[----:B--2---:R-:W-:Y:S01]  /*387d0*/  STL.64 [R1+0x70a0], R26 ;  /* 0x0070a01a01007387 */ /* 0x004fe20000100a00 */
[----:B------:R0:W-:Y:S03]  /*387e0*/  STL.64 [R1+0x7098], R24 ;  /* 0x0070981801007387 */ /* 0x0001e60000100a00 */
[----:B0-----:R-:W2:Y:S01]  /*387f0*/  LDL.LU.64 R24, [R1+0xd60] ;  /* 0x000d600001187983 */ /* 0x001ea20000300a00 */
[----:B------:R-:W2:Y:S02]  /*38800*/  LDL.LU.64 R26, [R1+0xd68] ;  /* 0x000d6800011a7983 */ /* 0x000ea40000300a00 */
[----:B------:R-:W-:Y:S02]  /*38810*/  STL.64 [R1+0x6fb8], R8 ;  /* 0x006fb80801007387 */ /* 0x000fe40000100a00 */
[----:B------:R-:W-:Y:S10]  /*38820*/  STL.64 [R1+0x6fb0], R4 ;  /* 0x006fb00401007387 */ /* 0x000ff40000100a00 */
[----:B------:R-:W-:Y:S01]  /*38830*/  STL.64 [R1+0x430], R20 ;  /* 0x0004301401007387 */ /* 0x000fe20000100a00 */
[----:B------:R-:W-:Y:S02]  /*38840*/  STL.64 [R1+0x438], R22 ;  /* 0x0004381601007387 */ /* 0x000fe40000100a00 */
[----:B------:R-:W0:Y:S02]  /*38850*/  LDSM.16.MT88.4 R20, [R29+0x180] ;  /* 0x000180001d14783b */ /* 0x000e240000004200 */
[----:B0-----:R-:W-:Y:S02]  /*38860*/  STL.64 [R1+0x6f48], R22 ;  /* 0x006f481601007387 */ /* 0x001fe40000100a00 */
[----:B------:R0:W-:Y:S02]  /*38870*/  STL.64 [R1+0x6f40], R20 ;  /* 0x006f401401007387 */ /* 0x0001e40000100a00 */
[----:B0-----:R-:W3:Y:S01]  /*38880*/  LDL.LU.64 R20, [R1+0xb60] ;  /* 0x000b600001147983 */ /* 0x001ee20000300a00 */
[----:B------:R-:W3:Y:S01]  /*38890*/  LDL.LU.64 R22, [R1+0xb68] ;  /* 0x000b680001167983 */ /* 0x000ee20000300a00 */
[C---:B--2---:R-:W-:Y:S02]  /*388a0*/  HMMA.16816.F32.BF16 R16, R12.reuse, R16, R24 ;  /* 0x000000100c10723c */ /* 0x044fe40000041818 */
[----:B------:R-:W2:Y:S01]  /*388b0*/  LDL.LU.64 R26, [R1+0x70a0] ;  /* 0x0070a000011a7983 */ /* 0x000ea20000300a00 */
[----:B------:R-:W2:Y:S11]  /*388c0*/  LDL.LU.64 R24, [R1+0x7098] ;  /* 0x0070980001187983 */ /* 0x000eb60000300a00 */
[----:B------:R-:W-:Y:S09]  /*388d0*/  @!UPT UIADD3 URZ, URZ, URZ, URZ ;  /* 0x0000003f3f3ff290 */ /* 0x000ff2000fffe03f */
[----:B------:R0:W-:Y:S01]  /*388e0*/  STL.64 [R1+0x790], R16 ;  /* 0x0007901001007387 */ /* 0x0001e20000100a00 */
[----:B------:R2:W-:Y:S03]  /*388f0*/  STL.64 [R1+0x798], R18 ;  /* 0x0007981201007387 */ /* 0x0005e60000100a00 */
[----:B0-----:R-:W2:Y:S02]  /*38900*/  LDL.LU.64 R16, [R1+0x7090] ;  /* 0x0070900001107983 */ /* 0x001ea40000300a00 */
        /* <DEDUP_REMOVED lines=21> */
[----:B--2---:R-:W-:Y:S02]  /*38a60*/  HMMA.16816.F32.BF16 R16, R12, R16, R24 ;  /* 0x000000100c10723c */ /* 0x004fe40000041818 */
[----:B------:R-:W2:Y:S01]  /*38a70*/  LDL.LU.64 R26, [R1+0x7040] ;  /* 0x00704000011a7983 */ /* 0x000ea20000300a00 */
[----:B------:R-:W2:Y:S11]  /*38a80*/  LDL.LU.64 R24, [R1+0x7038] ;  /* 0x0070380001187983 */ /* 0x000eb60000300a00 */
[----:B------:R-:W-:Y:S09]  /*38a90*/  @!UPT UIADD3 URZ, URZ, URZ, URZ ;  /* 0x0000003f3f3ff290 */ /* 0x000ff2000fffe03f */
[----:B------:R0:W-:Y:S01]  /*38aa0*/  STL.64 [R1+0x750], R16 ;  /* 0x0007501001007387 */ /* 0x0001e20000100a00 */
[----:B------:R1:W-:Y:S03]  /*38ab0*/  STL.64 [R1+0x758], R18 ;  /* 0x0007581201007387 */ /* 0x0003e60000100a00 */
[----:B0-----:R-:W2:Y:S01]  /*38ac0*/  LDL.LU.64 R16, [R1+0x7030] ;  /* 0x0070300001107983 */ /* 0x001ea20000300a00 */
[----:B------:R-:W-:Y:S02]  /*38ad0*/  IMAD.MOV.U32 R8, RZ, RZ, R6 ;  /* 0x000000ffff087224 */ /* 0x000fe400078e0006 */
[----:B------:R-:W-:-:S07]  /*38ae0*/  IMAD.MOV.U32 R9, RZ, RZ, R3 ;  /* 0x000000ffff097224 */ /* 0x000fce00078e0003 */
[C---:B---3--:R-:W-:Y:S08]  /*38af0*/  HMMA.16816.F32.BF16 R20, R12.reuse, R8, R20 ;  /* 0x000000080c14723c */ /* 0x048ff00000041814 */
[----:B--2---:R-:W-:Y:S01]  /*38b00*/  HMMA.16816.F32.BF16 R8, R12, R16, R24 ;  /* 0x000000100c08723c */ /* 0x004fe20000041818 */
[----:B------:R-:W2:Y:S11]  /*38b10*/  LDL.LU.64 R16, [R1+0x960] ;  /* 0x0009600001107983 */ /* 0x000eb60000300a00 */
[----:B------:R-:W-:Y:S03]  /*38b20*/  @!UPT UIADD3 URZ, URZ, URZ, URZ ;  /* 0x0000003f3f3ff290 */ /* 0x000fe6000fffe03f */
[----:B------:R-:W-:Y:S02]  /*38b30*/  STL.64 [R1+0x740], R20 ;  /* 0x0007401401007387 */ /* 0x000fe40000100a00 */
[----:B------:R-:W-:Y:S02]  /*38b40*/  STL.64 [R1+0x748], R22 ;  /* 0x0007481601007387 */ /* 0x000fe40000100a00 */
[----:B-1----:R-:W2:Y:S04]  /*38b50*/  LDL.LU.64 R18, [R1+0x968] ;  /* 0x0009680001127983 */ /* 0x002ea80000300a00 */
[----:B------:R-:W-:Y:S01]  /*38b60*/  STL.64 [R1+0x730], R8 ;  /* 0x0007300801007387 */ /* 0x000fe20000100a00 */
[----:B------:R-:W-:Y:S02]  /*38b70*/  STL.64 [R1+0x738], R10 ;  /* 0x0007380a01007387 */ /* 0x000fe40000100a00 */
[----:B------:R-:W3:Y:S02]  /*38b80*/  LDL.LU.64 R24, [R1+0x530] ;  /* 0x0005300001187983 */ /* 0x000ee40000300a00 */
[----:B------:R-:W4:Y:S02]  /*38b90*/  LDL.LU.64 R26, [R1+0x538] ;  /* 0x00053800011a7983 */ /* 0x000f240000300a00 */
[----:B----4-:R-:W-:Y:S01]  /*38ba0*/  STL.64 [R1+0x7020], R26 ;  /* 0x0070201a01007387 */ /* 0x010fe20000100a00 */
[----:B---3--:R0:W-:Y:S03]  /*38bb0*/  STL.64 [R1+0x7018], R24 ;  /* 0x0070181801007387 */ /* 0x0081e60000100a00 */
[----:B0-----:R-:W3:Y:S01]  /*38bc0*/  LDL.LU.64 R24, [R1+0x950] ;  /* 0x0009500001187983 */ /* 0x001ee20000300a00 */
[----:B------:R-:W3:Y:S02]  /*38bd0*/  LDL.LU.64 R26, [R1+0x958] ;  /* 0x00095800011a7983 */ /* 0x000ee40000300a00 */
[----:B------:R-:W4:Y:S02]  /*38be0*/  LDL.LU.64 R20, [R1+0xf00] ;  /* 0x000f000001147983 */ /* 0x000f240000300a00 */
[----:B------:R-:W2:Y:S02]  /*38bf0*/  LDL.LU.64 R22, [R1+0xf08] ;  /* 0x000f080001167983 */ /* 0x000ea40000300a00 */
[----:B--2---:R-:W-:Y:S01]  /*38c00*/  STL.64 [R1+0x6ff0], R22 ;  /* 0x006ff01601007387 */ /* 0x004fe20000100a00 */
[----:B----4-:R0:W-:Y:S03]  /*38c10*/  STL.64 [R1+0x6fe8], R20 ;  /* 0x006fe81401007387 */ /* 0x0101e60000100a00 */
[----:B0-----:R-:W2:Y:S01]  /*38c20*/  LDL.LU.64 R20, [R1+0xf10] ;  /* 0x000f100001147983 */ /* 0x001ea20000300a00 */
[----:B------:R-:W2:Y:S02]  /*38c30*/  LDL.LU.64 R22, [R1+0xf18] ;  /* 0x000f180001167983 */ /* 0x000ea40000300a00 */
[----:B------:R-:W4:Y:S02]  /*38c40*/  LDL.LU.64 R8, [R1+0xee0] ;  /* 0x000ee00001087983 */ /* 0x000f240000300a00 */
[----:B------:R-:W2:Y:S02]  /*38c50*/  LDL.LU.64 R10, [R1+0xee8] ;  /* 0x000ee800010a7983 */ /* 0x000ea40000300a00 */
[----:B------:R-:W-:-:S02]  /*38c60*/  IMAD.MOV.U32 R4, RZ, RZ, R2 ;  /* 0x000000ffff047224 */ /* 0x000fc400078e0002 */
[----:B------:R-:W-:-:S07]  /*38c70*/  IMAD.MOV.U32 R5, RZ, RZ, R0 ;  /* 0x000000ffff057224 */ /* 0x000fce00078e0000 */
[C---:B------:R-:W-:Y:S01]  /*38c80*/  HMMA.16816.F32.BF16 R4, R12.reuse, R4, R16 ;  /* 0x000000040c04723c */ /* 0x040fe20000041810 */
[----:B--2---:R-:W-:Y:S01]  /*38c90*/  STL.64 [R1+0x6fd0], R10 ;  /* 0x006fd00a01007387 */ /* 0x004fe20000100a00 */
[----:B----4-:R0:W-:Y:S03]  /*38ca0*/  STL.64 [R1+0x6fc8], R8 ;  /* 0x006fc80801007387 */ /* 0x0101e60000100a00 */
[----:B0-----:R-:W2:Y:S01]  /*38cb0*/  LDL.LU.64 R8, [R1+0xef0] ;  /* 0x000ef00001087983 */ /* 0x001ea20000300a00 */
[----:B------:R-:W2:Y:S02]  /*38cc0*/  LDL.LU.64 R10, [R1+0xef8] ;  /* 0x000ef800010a7983 */ /* 0x000ea40000300a00 */
[----:B------:R-:W3:Y:S11]  /*38cd0*/  LDL.LU.64 R16, [R1+0x7028] ;  /* 0x0070280001107983 */ /* 0x000ef60000300a00 */
[----:B------:R-:W-:Y:S04]  /*38ce0*/  @!UPT UIADD3 URZ, URZ, URZ, URZ ;  /* 0x0000003f3f3ff290 */ /* 0x000fe8000fffe03f */
[----:B------:R0:W-:Y:S01]  /*38cf0*/  STL.64 [R1+0x720], R4 ;  /* 0x0007200401007387 */ /* 0x0001e20000100a00 */
[----:B------:R1:W-:Y:S04]  /*38d00*/  STL.64 [R1+0x728], R6 ;  /* 0x0007280601007387 */ /* 0x0003e80000100a00 */
[----:B0-----:R-:W4:Y:S01]  /*38d10*/  LDL.LU.64 R4, [R1+0xd10] ;  /* 0x000d100001047983 */ /* 0x001f220000300a00 */
[----:B-1----:R-:W4:Y:S01]  /*38d20*/  LDL.LU.64 R6, [R1+0xd18] ;  /* 0x000d180001067983 */ /* 0x002f220000300a00 */
[C---:B---3--:R-:W-:Y:S02]  /*38d30*/  HMMA.16816.F32.BF16 R16, R12.reuse, R16, R24 ;  /* 0x000000100c10723c */ /* 0x048fe40000041818 */
[----:B------:R-:W3:Y:S01]  /*38d40*/  LDL.LU.64 R26, [R1+0x7020] ;  /* 0x00702000011a7983 */ /* 0x000ee20000300a00 */
[----:B------:R-:W3:Y:S11]  /*38d50*/  LDL.LU.64 R24, [R1+0x7018] ;  /* 0x0070180001187983 */ /* 0x000ef60000300a00 */
[----:B------:R-:W-:Y:S09]  /*38d60*/  @!UPT UIADD3 URZ, URZ, URZ, URZ ;  /* 0x0000003f3f3ff290 */ /* 0x000ff2000fffe03f */
[----:B------:R0:W-:Y:S01]  /*38d70*/  STL.64 [R1+0x710], R16 ;  /* 0x0007101001007387 */ /* 0x0001e20000100a00 */
[----:B------:R1:W-:Y:S03]  /*38d80*/  STL.64 [R1+0x718], R18 ;  /* 0x0007181201007387 */ /* 0x0003e60000100a00 */
[----:B0-----:R-:W3:Y:S02]  /*38d90*/  LDL.LU.64 R16, [R1+0x7010] ;  /* 0x0070100001107983 */ /* 0x001ee40000300a00 */
[----:B---3--:R-:W-:Y:S02]  /*38da0*/  HMMA.16816.F32.BF16 R12, R12, R16, R24 ;  /* 0x000000100c0c723c */ /* 0x008fe40000041818 */
[----:B------:R-:W3:Y:S01]  /*38db0*/  LDL.LU.64 R24, [R1+0x7008] ;  /* 0x0070080001187983 */ /* 0x000ee20000300a00 */
[----:B-1----:R-:W3:Y:S02]  /*38dc0*/  LDL.LU.64 R18, [R1+0x7000] ;  /* 0x0070000001127983 */ /* 0x002ee40000300a00 */
[----:B------:R-:W3:Y:S11]  /*38dd0*/  LDL.LU.64 R16, [R1+0x6ff8] ;  /* 0x006ff80001107983 */ /* 0x000ef60000300a00 */
[----:B------:R-:W-:Y:S07]  /*38de0*/  @!UPT UIADD3 URZ, URZ, URZ, URZ ;  /* 0x0000003f3f3ff290 */ /* 0x000fee000fffe03f */
[----:B------:R0:W-:Y:S01]  /*38df0*/  STL.64 [R1+0x420], R12 ;  /* 0x0004200c01007387 */ /* 0x0001e20000100a00 */
[----:B------:R1:W-:Y:S03]  /*38e00*/  STL.64 [R1+0x428], R14 ;  /* 0x0004280e01007387 */ /* 0x0003e60000100a00 */
[----:B0-----:R-:W2:Y:S01]  /*38e10*/  LDL.LU.64 R12, [R1+0xce0] ;  /* 0x000ce000010c7983 */ /* 0x001ea20000300a00 */
[----:B-1----:R-:W2:Y:S01]  /*38e20*/  LDL.LU.64 R14, [R1+0xce8] ;  /* 0x000ce800010e7983 */ /* 0x002ea20000300a00 */
        /* <DEDUP_REMOVED lines=8> */
[----:B------:R-:W3:Y:S02]  /*38eb0*/  LDL.LU.64 R24, [R1+0x6fe0] ;  /* 0x006fe00001187983 */ /* 0x000ee40000300a00 */
[C---:B---3--:R-:W-:Y:S11]  /*38ec0*/  HMMA.16816.F32.BF16 R20, R16.reuse, R24, R20 ;  /* 0x000000181014723c */ /* 0x048ff60000041814 */
[----:B------:R-:W-:Y:S11]  /*38ed0*/  @!UPT UIADD3 URZ, URZ, URZ, URZ ;  /* 0x0000003f3f3ff290 */ /* 0x000ff6000fffe03f */
[----:B------:R-:W-:Y:S01]  /*38ee0*/  @!UPT UIADD3 URZ, URZ, URZ, URZ ;  /* 0x0000003f3f3ff290 */ /* 0x000fe2000fffe03f */
[----:B------:R0:W-:Y:S01]  /*38ef0*/  STL.64 [R1+0x400], R20 ;  /* 0x0004001401007387 */ /* 0x0001e20000100a00 */
[----:B------:R-:W-:Y:S02]  /*38f00*/  STL.64 [R1+0x408], R22 ;  /* 0x0004081601007387 */ /* 0x000fe40000100a00 */
[----:B0-----:R-:W-:Y:S02]  /*38f10*/  IMAD.MOV.U32 R21, RZ, RZ, R24 ;  /* 0x000000ffff157224 */ /* 0x001fe400078e0018 */
[----:B------:R-:W-:Y:S02]  /*38f20*/  IMAD.MOV.U32 R20, RZ, RZ, R25 ;  /* 0x000000ffff147224 */ /* 0x000fe400078e0019 */
[----:B------:R-:W2:Y:S03]  /*38f30*/  LDL.LU.64 R24, [R1+0x6fd8] ;  /* 0x006fd80001187983 */ /* 0x000ea60000300a00 */
[----:B------:R0:W-:Y:S02]  /*38f40*/  STL.64 [R1+0x6f68], R20 ;  /* 0x006f681401007387 */ /* 0x0001e40000100a00 */
[----:B0-----:R-:W3:Y:S01]  /*38f50*/  LDL.64 R20, [R1+0x30] ;  /* 0x0000300001147983 */ /* 0x001ee20000100a00 */
[C---:B--2---:R-:W-:Y:S03]  /*38f60*/  HMMA.16816.F32.BF16 R24, R16.reuse, R24, R8 ;  /* 0x000000181018723c */ /* 0x044fe60000041808 */
[----:B------:R-:W2:Y:S01]  /*38f70*/  LDL.LU.64 R10, [R1+0x6fd0] ;  /* 0x006fd000010a7983 */ /* 0x000ea20000300a00 */
[----:B------:R-:W2:Y:S11]  /*38f80*/  LDL.LU.64 R8, [R1+0x6fc8] ;  /* 0x006fc80001087983 */ /* 0x000eb60000300a00 */
[----:B------:R-:W-:Y:S08]  /*38f90*/  @!UPT UIADD3 URZ, URZ, URZ, URZ ;  /* 0x0000003f3f3ff290 */ /* 0x000ff0000fffe03f */
[----:B------:R0:W-:Y:S01]  /*38fa0*/  STL.64 [R1+0x3f0], R24 ;  /* 0x0003f01801007387 */ /* 0x0001e20000100a00 */
[----:B------:R-:W-:Y:S03]  /*38fb0*/  STL.64 [R1+0x3f8], R26 ;  /* 0x0003f81a01007387 */ /* 0x000fe60000100a00 */
[----:B0-----:R-:W2:Y:S02]  /*38fc0*/  LDL.LU.64 R24, [R1+0x6fc0] ;  /* 0x006fc00001187983 */ /* 0x001ea40000300a00 */
[C---:B--2---:R-:W-:Y:S11]  /*38fd0*/  HMMA.16816.F32.BF16 R8, R16.reuse, R24, R8 ;  /* 0x000000181008723c */ /* 0x044ff60000041808 */
[----:B------:R-:W-:Y:S11]  /*38fe0*/  @!UPT UIADD3 URZ, URZ, URZ, URZ ;  /* 0x0000003f3f3ff290 */ /* 0x000ff6000fffe03f */
[----:B------:R-:W-:Y:S01]  /*38ff0*/  @!UPT UIADD3 URZ, URZ, URZ, URZ ;  /* 0x0000003f3f3ff290 */ /* 0x000fe2000fffe03f */
[----:B------:R0:W-:Y:S01]  /*39000*/  STL.64 [R1+0x3e0], R8 ;  /* 0x0003e00801007387 */ /* 0x0001e20000100a00 */
[----:B------:R-:W-:Y:S03]  /*39010*/  STL.64 [R1+0x3e8], R10 ;  /* 0x0003e80a01007387 */ /* 0x000fe60000100a00 */
[----:B0-----:R-:W4:Y:S01]  /*39020*/  LDL.LU.64 R8, [R1+0x6fb8] ;  /* 0x006fb80001087983 */ /* 0x001f220000300a00 */
[----:B------:R0:W-:Y:S03]  /*39030*/  STL.64 [R1+0x6f90], R24 ;  /* 0x006f901801007387 */ /* 0x0001e60000100a00 */
[----:B0-----:R-:W2:Y:S01]  /*39040*/  LDL.64 R24, [R1+0xc0] ;  /* 0x0000c00001187983 */ /* 0x001ea20000100a00 */
[C---:B----4-:R-:W-:Y:S11]  /*39050*/  HMMA.16816.F32.BF16 R4, R16.reuse, R8, R4 ;  /* 0x000000081004723c */ /* 0x050ff60000041804 */
[----:B------:R-:W-:Y:S11]  /*39060*/  @!UPT UIADD3 URZ, URZ, URZ, URZ ;  /* 0x0000003f3f3ff290 */ /* 0x000ff6000fffe03f */
[----:B------:R-:W-:Y:S01]  /*39070*/  @!UPT UIADD3 URZ, URZ, URZ, URZ ;  /* 0x0000003f3f3ff290 */ /* 0x000fe2000fffe03f */
[----:B------:R0:W-:Y:S01]  /*39080*/  STL.64 [R1+0x3d0], R4 ;  /* 0x0003d00401007387 */ /* 0x0001e20000100a00 */
[----:B------:R-:W-:Y:S03]  /*39090*/  STL.64 [R1+0x3d8], R6 ;  /* 0x0003d80601007387 */ /* 0x000fe60000100a00 */
[----:B0-----:R-:W4:Y:S02]  /*390a0*/  LDL.LU.64 R4, [R1+0x6fb0] ;  /* 0x006fb00001047983 */ /* 0x001f240000300a00 */
[----:B----4-:R-:W-:Y:S11]  /*390b0*/  HMMA.16816.F32.BF16 R12, R16, R4, R12 ;  /* 0x00000004100c723c */ /* 0x010ff6000004180c */
[----:B------:R-:W-:Y:S11]  /*390c0*/  @!UPT UIADD3 URZ, URZ, URZ, URZ ;  /* 0x0000003f3f3ff290 */ /* 0x000ff6000fffe03f */
[----:B------:R-:W-:Y:S01]  /*390d0*/  @!UPT UIADD3 URZ, URZ, URZ, URZ ;  /* 0x0000003f3f3ff290 */ /* 0x000fe2000fffe03f */
[----:B------:R-:W-:Y:S01]  /*390e0*/  STL.64 [R1+0x3c0], R12 ;  /* 0x0003c00c01007387 */ /* 0x000fe20000100a00 */
[----:B------:R-:W-:Y:S02]  /*390f0*/  STL.64 [R1+0x3c8], R14 ;  /* 0x0003c80e01007387 */ /* 0x000fe40000100a00 */
[----:B------:R-:W0:Y:S04]  /*39100*/  LDSM.16.MT88.4 R12, [R29+0x200] ;  /* 0x000200001d0c783b */ /* 0x000e280000004200 */
[----:B------:R-:W-:Y:S01]  /*39110*/  STL [R1+0x6ee0], R29 ;  /* 0x006ee01d01007387 */ /* 0x000fe20000100800 */
[----:B0-----:R-:W-:Y:S01]  /*39120*/  STL.64 [R1+0x6e00], R14 ;  /* 0x006e000e01007387 */ /* 0x001fe20000100a00 */
[----:B------:R0:W-:Y:S03]  /*39130*/  STL.64 [R1+0x6df8], R12 ;  /* 0x006df80c01007387 */ /* 0x0001e60000100a00 */
[----:B0-----:R-:W4:Y:S04]  /*39140*/  LDL.64 R12, [R1+0x50] ;  /* 0x00005000010c7983 */ /* 0x001f280000100a00 */
[----:B----4-:R0:W-:Y:S04]  /*39150*/  STL.64 [R1+0x6fa8], R12 ;  /* 0x006fa80c01007387 */ /* 0x0101e80000100a00 */
[----:B0-----:R-:W4:Y:S01]  /*39160*/  LDL.LU.64 R12, [R1+0xd00] ;  /* 0x000d0000010c7983 */ /* 0x001f220000300a00 */
[----:B------:R-:W4:Y:S02]  /*39170*/  LDL.LU.64 R14, [R1+0xd08] ;  /* 0x000d0800010e7983 */ /* 0x000f240000300a00 */
[----:B---3--:R-:W-:-:S02]  /*39180*/  IMAD.MOV.U32 R6, RZ, RZ, R20 ;  /* 0x000000ffff067224 */ /* 0x008fc400078e0014 */
[----:B------:R-:W-:Y:S01]  /*39190*/  IMAD.MOV.U32 R3, RZ, RZ, R21 ;  /* 0x000000ffff037224 */ /* 0x000fe200078e0015 */
[----:B----4-:R-:W-:Y:S11]  /*391a0*/  HMMA.16816.F32.BF16 R12, R16, R20, R12 ;  /* 0x00000014100c723c */ /* 0x010ff6000004180c */
[----:B------:R-:W-:Y:S11]  /*391b0*/  @!UPT UIADD3 URZ, URZ, URZ, URZ ;  /* 0x0000003f3f3ff290 */ /* 0x000ff6000fffe03f */
[----:B------:R-:W-:Y:S01]  /*391c0*/  @!UPT UIADD3 URZ, URZ, URZ, URZ ;  /* 0x0000003f3f3ff290 */ /* 0x000fe2000fffe03f */
[----:B------:R0:W-:Y:S01]  /*391d0*/  STL.64 [R1+0x700], R12 ;  /* 0x0007000c01007387 */ /* 0x0001e20000100a00 */
[----:B------:R1:W-:Y:S03]  /*391e0*/  STL.64 [R1+0x708], R14 ;  /* 0x0007080e01007387 */ /* 0x0003e60000100a00 */
[----:B0-----:R-:W3:Y:S01]  /*391f0*/  LDL.LU.64 R12, [R1+0xb50] ;  /* 0x000b5000010c7983 */ /* 0x001ee20000300a00 */
[----:B-1----:R-:W3:Y:S02]  /*39200*/  LDL.LU.64 R14, [R1+0xb58] ;  /* 0x000b5800010e7983 */ /* 0x002ee40000300a00 */
[----:B------:R-:W4:Y:S02]  /*39210*/  LDL.64 R20, [R1+0x70] ;  /* 0x0000700001147983 */ /* 0x000f240000100a00 */
[----:B----4-:R0:W-:Y:S04]  /*39220*/  STL.64 [R1+0x6f78], R20 ;  /* 0x006f781401007387 */ /* 0x0101e80000100a00 */
[----:B0-----:R-:W4:Y:S01]  /*39230*/  LDL.LU.64 R20, [R1+0xcf0] ;  /* 0x000cf00001147983 */ /* 0x001f220000300a00 */
[----:B------:R-:W4:Y:S02]  /*39240*/  LDL.LU.64 R22, [R1+0xcf8] ;  /* 0x000cf80001167983 */ /* 0x000f240000300a00 */
[----:B--2---:R-:W-:-:S02]  /*39250*/  IMAD.MOV.U32 R10, RZ, RZ, R24 ;  /* 0x000000ffff0a7224 */ /* 0x004fc400078e0018 */
[----:B------:R-:W-:Y:S02]  /*39260*/  STL [R1+0x6ee4], R3 ;  /* 0x006ee40301007387 */ /* 0x000fe40000100800 */
[----:B------:R-:W-:Y:S01]  /*39270*/  IMAD.MOV.U32 R7, RZ, RZ, R25 ;  /* 0x000000ffff077224 */ /* 0x000fe200078e0019 */
[C---:B----4-:R-:W-:Y:S11]  /*39280*/  HMMA.16816.F32.BF16 R20, R16.reuse, R24, R20 ;  /* 0x000000181014723c */ /* 0x050ff60000041814 */
[----:B------:R-:W-:Y:S11]  /*39290*/  @!UPT UIADD3 URZ, URZ, URZ, URZ ;  /* 0x0000003f3f3ff290 */ /* 0x000ff6000fffe03f */
[----:B------:R-:W-:Y:S01]  /*392a0*/  @!UPT UIADD3 URZ, URZ, URZ, URZ ;  /* 0x0000003f3f3ff290 */ /* 0x000fe2000fffe03f */
[----:B------:R-:W-:Y:S01]  /*392b0*/  STL.64 [R1+0x6f0], R20 ;  /* 0x0006f01401007387 */ /* 0x000fe20000100a00 */
[----:B------:R-:W-:Y:S02]  /*392c0*/  STL.64 [R1+0x6f8], R22 ;  /* 0x0006f81601007387 */ /* 0x000fe40000100a00 */
[----:B------:R-:W-:Y:S02]  /*392d0*/  STL [R1+0x6fa0], R10 ;  /* 0x006fa00a01007387 */ /* 0x000fe40000100800 */
[----:B------:R0:W-:Y:S02]  /*392e0*/  STL.64 [R1+0x6f98], R8 ;  /* 0x006f980801007387 */ /* 0x0001e40000100a00 */
[----:B0-----:R-:W3:Y:S01]  /*392f0*/  LDL.64 R8, [R1+0xb0] ;  /* 0x0000b00001087983 */ /* 0x001ee20000100a00 */
[----:B------:R-:W2:Y:S02]  /*39300*/  LDL.LU.64 R24, [R1+0xb30] ;  /* 0x000b300001187983 */ /* 0x000ea40000300a00 */
[----:B------:R-:W2:Y:S02]  /*39310*/  LDL.LU.64 R26, [R1+0xb38] ;  /* 0x000b3800011a7983 */ /* 0x000ea40000300a00 */
[----:B------:R-:W4:Y:S01]  /*39320*/  LDL.LU.64 R20, [R1+0xb20] ;  /* 0x000b200001147983 */ /* 0x000f220000300a00 */
[----:B------:R-:W2:Y:S01]  /*39330*/  LDL.LU.64 R22, [R1+0xb28] ;  /* 0x000b280001167983 */ /* 0x000ea20000300a00 */
[----:B---3--:R-:W-:Y:S03]  /*39340*/  HMMA.16816.F32.BF16 R12, R16, R8, R12 ;  /* 0x00000008100c723c */ /* 0x008fe6000004180c */
[----:B--2---:R-:W-:Y:S01]  /*39350*/  STL.64 [R1+0x6f88], R22 ;  /* 0x006f881601007387 */ /* 0x004fe20000100a00 */
[----:B----4-:R0:W-:Y:S03]  /*39360*/  STL.64 [R1+0x6f80], R20 ;  /* 0x006f801401007387 */ /* 0x0101e60000100a00 */
[----:B0-----:R-:W2:Y:S01]  /*39370*/  LDL.64 R20, [R1+0xa0] ;  /* 0x0000a00001147983 */ /* 0x001ea20000100a00 */
[----:B------:R-:W-:Y:S02]  /*39380*/  STL.64 [R1+0x6ed8], R6 ;  /* 0x006ed80601007387 */ /* 0x000fe40000100a00 */
[----:B------:R0:W-:Y:S02]  /*39390*/  STL.64 [R1+0x6ed0], R4 ;  /* 0x006ed00401007387 */ /* 0x0001e40000100a00 */
[----:B------:R-:W-:Y:S01]  /*393a0*/  IMAD.MOV.U32 R11, RZ, RZ, R9 ;  /* 0x000000ffff0b7224 */ /* 0x000fe200078e0009 */
[----:B0-----:R-:W3:Y:S10]  /*393b0*/  LDL.64 R4, [R1+0x90] ;  /* 0x0000900001047983 */ /* 0x001ef40000100a00 */
[----:B------:R0:W-:Y:S02]  /*393c0*/  STL.64 [R1+0x6e0], R12 ;  /* 0x0006e00c01007387 */ /* 0x0001e40000100a00 */
[----:B------:R1:W-:Y:S01]  /*393d0*/  STL.64 [R1+0x6e8], R14 ;  /* 0x0006e80e01007387 */ /* 0x0003e20000100a00 */
[----:B0-----:R-:W4:Y:S01]  /*393e0*/  LDL.LU.64 R12, [R1+0x6fa8] ;  /* 0x006fa800010c7983 */ /* 0x001f220000300a00 */
[----:B-1----:R-:W-:-:S02]  /*393f0*/  IMAD.MOV.U32 R14, RZ, RZ, R8 ;  /* 0x000000ffff0e7224 */ /* 0x002fc400078e0008 */
[----:B------:R-:W3:Y:S02]  /*39400*/  LDL.LU R10, [R1+0x6fa0] ;  /* 0x006fa000010a7983 */ /* 0x000ee40000300800 */
[----:B------:R-:W4:Y:S01]  /*39410*/  LDL.LU.64 R8, [R1+0x6f98] ;  /* 0x006f980001087983 */ /* 0x000f220000300a00 */
[----:B--2---:R-:W-:Y:S01]  /*39420*/  HMMA.16816.F32.BF16 R24, R16, R20, R24 ;  /* 0x000000141018723c */ /* 0x004fe20000041818 */
[----:B------:R-:W-:Y:S01]  /*39430*/  IMAD.MOV.U32 R15, RZ, RZ, R21 ;  /* 0x000000ffff0f7224 */ /* 0x000fe200078e0015 */
[----:B---3--:R-:W-:Y:S01]  /*39440*/  STL.64 [R1+0x6ef0], R10 ;  /* 0x006ef00a01007387 */ /* 0x008fe20000100a00 */
[----:B----4-:R0:W-:Y:S03]  /*39450*/  STL.64 [R1+0x6ee8], R8 ;  /* 0x006ee80801007387 */ /* 0x0101e60000100a00 */
[----:B0-----:R-:W2:Y:S11]  /*39460*/  LDL.64 R8, [R1+0x80] ;  /* 0x0000800001087983 */ /* 0x001eb60000100a00 */
[----:B------:R-:W-:Y:S06]  /*39470*/  @!UPT UIADD3 URZ, URZ, URZ, URZ ;  /* 0x0000003f3f3ff290 */ /* 0x000fec000fffe03f */
[----:B------:R0:W-:Y:S02]  /*39480*/  STL.64 [R1+0x6d0], R24 ;  /* 0x0006d01801007387 */ /* 0x0001e40000100a00 */
[----:B------:R1:W-:Y:S01]  /*39490*/  STL.64 [R1+0x6d8], R26 ;  /* 0x0006d81a01007387 */ /* 0x0003e20000100a00 */
[----:B0-----:R-:W3:Y:S01]  /*394a0*/  LDL.LU.64 R24, [R1+0x6f90] ;  /* 0x006f900001187983 */ /* 0x001ee20000300a00 */
[----:B-1----:R-:W-:Y:S02]  /*394b0*/  IMAD.MOV.U32 R26, RZ, RZ, R20 ;  /* 0x000000ffff1a7224 */ /* 0x002fe400078e0014 */
[----:B------:R-:W4:Y:S02]  /*394c0*/  LDL.LU.64 R22, [R1+0x6f88] ;  /* 0x006f880001167983 */ /* 0x000f240000300a00 */
[----:B------:R-:W4:Y:S01]  /*394d0*/  LDL.LU.64 R20, [R1+0x6f80] ;  /* 0x006f800001147983 */ /* 0x000f220000300a00 */
[----:B------:R-:W-:Y:S01]  /*394e0*/  STL.64 [R1+0x6f58], R14 ;  /* 0x006f580e01007387 */ /* 0x000fe20000100a00 */
[----:B------:R0:W-:Y:S03]  /*394f0*/  STL.64 [R1+0x6f50], R12 ;  /* 0x006f500c01007387 */ /* 0x0001e60000100a00 */
[----:B0-----:R-:W2:Y:S01]  /*39500*/  LDL.64 R12, [R1+0x60] ;  /* 0x00006000010c7983 */ /* 0x001ea20000100a00 */
[----:B------:R-:W-:-:S02]  /*39510*/  IMAD.MOV.U32 R28, RZ, RZ, R4 ;  /* 0x000000ffff1c7224 */ /* 0x000fc400078e0004 */
[----:B------:R-:W-:Y:S01]  /*39520*/  IMAD.MOV.U32 R27, RZ, RZ, R5 ;  /* 0x000000ffff1b7224 */ /* 0x000fe200078e0005 */
[C---:B----4-:R-:W-:Y:S01]  /*39530*/  HMMA.16816.F32.BF16 R20, R16.reuse, R4, R20 ;  /* 0x000000041014723c */ /* 0x050fe20000041814 */
[----:B--2---:R0:W-:Y:S04]  /*39540*/  STL.64 [R1+0x6f70], R12 ;  /* 0x006f700c01007387 */ /* 0x0041e80000100a00 */
[----:B0-----:R-:W2:Y:S01]  /*39550*/  LDL.LU.64 R12, [R1+0x940] ;  /* 0x00094000010c7983 */ /* 0x001ea20000300a00 */
[----:B------:R-:W2:Y:S11]  /*39560*/  LDL.LU.64 R14, [R1+0x948] ;  /* 0x00094800010e7983 */ /* 0x000eb60000300a00 */
[----:B------:R-:W-:Y:S06]  /*39570*/  @!UPT UIADD3 URZ, URZ, URZ, URZ ;  /* 0x0000003f3f3ff290 */ /* 0x000fec000fffe03f */
[----:B------:R0:W-:Y:S02]  /*39580*/  STL.64 [R1+0x6c0], R20 ;  /* 0x0006c01401007387 */ /* 0x0001e40000100a00 */
[----:B------:R-:W-:Y:S01]  /*39590*/  STL.64 [R1+0x6c8], R22 ;  /* 0x0006c81601007387 */ /* 0x000fe20000100a00 */
[----:B0-----:R-:W2:Y:S01]  /*395a0*/  LDL.LU.64 R20, [R1+0x6f78] ;  /* 0x006f780001147983 */ /* 0x001ea20000300a00 */
[----:B------:R-:W4:Y:S03]  /*395b0*/  LDL.64 R4, [R1+0x40] ;  /* 0x0000400001047983 */ /* 0x000f260000100a00 */
[----:B----4-:R0:W-:Y:S04]  /*395c0*/  STL.64 [R1+0x6f60], R4 ;  /* 0x006f600401007387 */ /* 0x0101e80000100a00 */
[----:B0-----:R-:W4:Y:S01]  /*395d0*/  LDL.LU.64 R4, [R1+0xb10] ;  /* 0x000b100001047983 */ /* 0x001f220000300a00 */
[----:B------:R-:W4:Y:S01]  /*395e0*/  LDL.LU.64 R6, [R1+0xb18] ;  /* 0x000b180001067983 */ /* 0x000f220000300a00 */
[----:B--2---:R-:W-:Y:S01]  /*395f0*/  HMMA.16816.F32.BF16 R12, R16, R20, R12 ;  /* 0x00000014100c723c */ /* 0x004fe2000004180c */
[----:B------:R-:W-:Y:S01]  /*39600*/  STL.64 [R1+0x6f00], R26 ;  /* 0x006f001a01007387 */ /* 0x000fe20000100a00 */
[----:B---3--:R0:W-:Y:S01]  /*39610*/  STL.64 [R1+0x6ef8], R24 ;  /* 0x006ef81801007387 */ /* 0x0081e20000100a00 */
[----:B------:R-:W-:-:S02]  /*39620*/  IMAD.MOV.U32 R3, RZ, RZ, R8 ;  /* 0x000000ffff037224 */ /* 0x000fc400078e0008 */
[----:B------:R-:W-:Y:S01]  /*39630*/  IMAD.MOV.U32 R29, RZ, RZ, R9 ;  /* 0x000000ffff1d7224 */ /* 0x000fe200078e0009 */
[----:B0-----:R-:W2:Y:S01]  /*39640*/  LDL.64 R24, [R1] ;  /* 0x0000000001187983 */ /* 0x001ea20000100a00 */
[----:B------:R-:W-:Y:S02]  /*39650*/  IMAD.MOV.U32 R27, RZ, RZ, R20 ;  /* 0x000000ffff1b7224 */ /* 0x000fe400078e0014 */
[----:B------:R-:W-:Y:S01]  /*39660*/  IMAD.MOV.U32 R26, RZ, RZ, R21 ;  /* 0x000000ffff1a7224 */ /* 0x000fe200078e0015 */
[C---:B----4-:R-:W-:Y:S11]  /*39670*/  HMMA.16816.F32.BF16 R4, R16.reuse, R8, R4 ;  /* 0x000000081004723c */ /* 0x050ff60000041804 */
[----:B------:R-:W-:Y:S11]  /*39680*/  @!UPT UIADD3 URZ, URZ, URZ, URZ ;  /* 0x0000003f3f3ff290 */ /* 0x000ff6000fffe03f */
[----:B------:R-:W-:Y:S01]  /*39690*/  @!UPT UIADD3 URZ, URZ, URZ, URZ ;  /* 0x0000003f3f3ff290 */ /* 0x000fe2000fffe03f */
[----:B------:R0:W-:Y:S01]  /*396a0*/  STL.64 [R1+0x6b0], R4 ;  /* 0x0006b00401007387 */ /* 0x0001e20000100a00 */
[----:B------:R1:W-:Y:S03]  /*396b0*/  STL.64 [R1+0x6b8], R6 ;  /* 0x0006b80601007387 */ /* 0x0003e60000100a00 */
[----:B0-----:R-:W3:Y:S01]  /*396c0*/  LDL.LU.64 R4, [R1+0x930] ;  /* 0x0009300001047983 */ /* 0x001ee20000300a00 */
[----:B-1----:R-:W3:Y:S02]  /*396d0*/  LDL.LU.64 R6, [R1+0x938] ;  /* 0x0009380001067983 */ /* 0x002ee40000300a00 */
[----:B------:R-:W4:Y:S02]  /*396e0*/  LDL.LU.64 R8, [R1+0x5b0] ;  /* 0x0005b00001087983 */ /* 0x000f240000300a00 */
[----:B------:R-:W4:Y:S01]  /*396f0*/  LDL.LU.64 R10, [R1+0x5b8] ;  /* 0x0005b800010a7983 */ /* 0x000f220000300a00 */
[----:B------:R0:W-:Y:S01]  /*39700*/  STL.64 [R1+0x6a0], R12 ;  /* 0x0006a00c01007387 */ /* 0x0001e20000100a00 */
[----:B------:R-:W-:Y:S03]  /*39710*/  STL.64 [R1+0x6a8], R14 ;  /* 0x0006a80e01007387 */ /* 0x000fe60000100a00 */
[----:B0-----:R-:W3:Y:S01]  /*39720*/  LDL.LU.64 R12, [R1+0x6f70] ;  /* 0x006f7000010c7983 */ /* 0x001ee20000300a00 */
[----:B------:R-:W4:Y:S02]  /*39730*/  LDL.LU.64 R20, [R1+0x6f68] ;  /* 0x006f680001147983 */ /* 0x000f240000300a00 */
[----:B------:R-:W-:Y:S02]  /*39740*/  STL.64 [R1+0x6f10], R26 ;  /* 0x006f101a01007387 */ /* 0x000fe40000100a00 */
[----:B--2---:R4:W-:Y:S01]  /*39750*/  STL.64 [R1+0x6f08], R24 ;  /* 0x006f081801007387 */ /* 0x0049e20000100a00 */
[----:B---3--:R-:W-:Y:S01]  /*39760*/  HMMA.16816.F32.BF16 R4, R16, R12, R4 ;  /* 0x0000000c1004723c */ /* 0x008fe20000041804 */
[----:B----4-:R-:W-:-:S02]  /*39770*/  IMAD.MOV.U32 R24, RZ, RZ, R21 ;  /* 0x000000ffff187224 */ /* 0x010fc400078e0015 */
[----:B------:R-:W-:-:S05]  /*39780*/  IMAD.MOV.U32 R25, RZ, RZ, R20 ;  /* 0x000000ffff197224 */ /* 0x000fca00078e0014 */
[----:B------:R0:W-:Y:S01]  /*39790*/  STL.64 [R1+0x6f28], R24 ;  /* 0x006f281801007387 */ /* 0x0001e20000100a00 */
[----:B------:R-:W2:Y:S02]  /*397a0*/  LDL.LU.64 R20, [R1+0x520] ;  /* 0x0005200001147983 */ /* 0x000ea40000300a00 */
[----:B------:R-:W2:Y:S02]  /*397b0*/  LDL.LU.64 R22, [R1+0x528] ;  /* 0x0005280001167983 */ /* 0x000ea40000300a00 */
[----:B0-----:R-:W-:Y:S02]  /*397c0*/  IMAD.MOV.U32 R24, RZ, RZ, R2 ;  /* 0x000000ffff187224 */ /* 0x001fe400078e0002 */
[----:B------:R-:W-:-:S08]  /*397d0*/  IMAD.MOV.U32 R25, RZ, RZ, R0 ;  /* 0x000000ffff197224 */ /* 0x000fd000078e0000 */
[----:B------:R0:W-:Y:S01]  /*397e0*/  STL.64 [R1+0x690], R4 ;  /* 0x0006900401007387 */ /* 0x0001e20000100a00 */
[----:B------:R-:W-:Y:S02]  /*397f0*/  STL.64 [R1+0x698], R6 ;  /* 0x0006980601007387 */ /* 0x000fe40000100a00 */
[----:B------:R-:W-:Y:S02]  /*39800*/  IMAD.MOV.U32 R2, RZ, RZ, R12 ;  /* 0x000000ffff027224 */ /* 0x000fe400078e000c */
[----:B------:R-:W-:Y:S01]  /*39810*/  IMAD.MOV.U32 R0, RZ, RZ, R13 ;  /* 0x000000ffff007224 */ /* 0x000fe200078e000d */
[----:B0-----:R-:W2:Y:S01]  /*39820*/  LDL.LU.64 R4, [R1+0x6f60] ;  /* 0x006f600001047983 */ /* 0x001ea20000300a00 */
[----:B------:R-:W3:Y:S02]  /*39830*/  LDL.LU.64 R14, [R1+0x6f58] ;  /* 0x006f5800010e7983 */ /* 0x000ee40000300a00 */
[----:B------:R-:W4:Y:S02]  /*39840*/  LDL.LU.64 R12, [R1+0x6f50] ;  /* 0x006f5000010c7983 */ /* 0x000f240000300a00 */
[----:B----4-:R-:W-:Y:S01]  /*39850*/  HMMA.16816.F32.BF16 R8, R16, R12, R8 ;  /* 0x0000000c1008723c */ /* 0x010fe20000041808 */
[----:B------:R-:W-:Y:S11]  /*39860*/  STL.64 [R1+0x6e08], R12 ;  /* 0x006e080c01007387 */ /* 0x000ff60000100a00 */
[----:B------:R-:W-:Y:S11]  /*39870*/  @!UPT UIADD3 URZ, URZ, URZ, URZ ;  /* 0x0000003f3f3ff290 */ /* 0x000ff6000fffe03f */
[----:B------:R0:W-:Y:S01]  /*39880*/  STL.64 [R1+0x680], R8 ;  /* 0x0006800801007387 */ /* 0x0001e20000100a00 */
[----:B------:R1:W-:Y:S03]  /*39890*/  STL.64 [R1+0x688], R10 ;  /* 0x0006880a01007387 */ /* 0x0003e60000100a00 */
[----:B0-----:R-:W4:Y:S01]  /*398a0*/  LDL.LU.64 R8, [R1+0xea0] ;  /* 0x000ea00001087983 */ /* 0x001f220000300a00 */
[----:B-1----:R-:W2:Y:S03]  /*398b0*/  LDL.LU.64 R10, [R1+0xea8] ;  /* 0x000ea800010a7983 */ /* 0x002ea60000300a00 */
[----:B--2---:R-:W-:Y:S01]  /*398c0*/  STL.64 [R1+0x6f20], R10 ;  /* 0x006f200a01007387 */ /* 0x004fe20000100a00 */
[----:B----4-:R0:W-:Y:S03]  /*398d0*/  STL.64 [R1+0x6f18], R8 ;  /* 0x006f180801007387 */ /* 0x0101e60000100a00 */
[----:B0-----:R-:W2:Y:S01]  /*398e0*/  LDL.LU.64 R8, [R1+0xec0] ;  /* 0x000ec00001087983 */ /* 0x001ea20000300a00 */
[----:B------:R-:W4:Y:S02]  /*398f0*/  LDL.LU.64 R10, [R1+0xec8] ;  /* 0x000ec800010a7983 */ /* 0x000f240000300a00 */
[----:B------:R-:W-:-:S02]  /*39900*/  IMAD.MOV.U32 R12, RZ, RZ, R2 ;  /* 0x000000ffff0c7224 */ /* 0x000fc400078e0002 */
[----:B------:R-:W-:Y:S01]  /*39910*/  IMAD.MOV.U32 R13, RZ, RZ, R0 ;  /* 0x000000ffff0d7224 */ /* 0x000fe200078e0000 */
[----:B------:R-:W-:Y:S01]  /*39920*/  HMMA.16816.F32.BF16 R16, R16, R4, R20 ;  /* 0x000000041010723c */ /* 0x000fe20000041814 */
[----:B----4-:R-:W-:Y:S01]  /*39930*/  STL.64 [R1+0x6f38], R10 ;  /* 0x006f380a01007387 */ /* 0x010fe20000100a00 */
[----:B--2---:R0:W-:Y:S03]  /*39940*/  STL.64 [R1+0x6f30], R8 ;  /* 0x006f300801007387 */ /* 0x0041e60000100a00 */
[----:B0-----:R-:W2:Y:S01]  /*39950*/  LDL.LU.64 R8, [R1+0xed0] ;  /* 0x000ed00001087983 */ /* 0x001ea20000300a00 */
[----:B------:R-:W2:Y:S02]  /*39960*/  LDL.LU.64 R10, [R1+0xed8] ;  /* 0x000ed800010a7983 */ /* 0x000ea40000300a00 */
[----:B------:R-:W-:Y:S02]  /*39970*/  STL.64 [R1+0x6e20], R12 ;  /* 0x006e200c01007387 */ /* 0x000fe40000100a00 */
[----:B------:R-:W2:Y:S01]  /*39980*/  LDL.LU.64 R22, [R1+0x6f48] ;  /* 0x006f480001167983 */ /* 0x000ea20000300a00 */
[----:B------:R-:W2:Y:S11]  /*39990*/  LDL.LU.64 R20, [R1+0x6f40] ;  /* 0x006f400001147983 */ /* 0x000eb60000300a00 */
[----:B------:R-:W-:Y:S01]  /*399a0*/  @!UPT UIADD3 URZ, URZ, URZ, URZ ;  /* 0x0000003f3f3ff290 */ /* 0x000fe2000fffe03f */
[----:B------:R0:W-:Y:S02]  /*399b0*/  STL.64 [R1+0x3b0], R16 ;  /* 0x0003b01001007387 */ /* 0x0001e40000100a00 */
[----:B------:R1:W-:Y:S02]  /*399c0*/  STL.64 [R1+0x3b8], R18 ;  /* 0x0003b81201007387 */ /* 0x0003e40000100a00 */
[----:B------:R-:W-:Y:S02]  /*399d0*/  IMAD.MOV.U32 R2, RZ, RZ, R4 ;  /* 0x000000ffff027224 */ /* 0x000fe400078e0004 */
[----:B------:R-:W-:Y:S01]  /*399e0*/  IMAD.MOV.U32 R0, RZ, RZ, R5 ;  /* 0x000000ffff007224 */ /* 0x000fe200078e0005 */
[----:B0-----:R-:W4:Y:S01]  /*399f0*/  LDL.LU.64 R16, [R1+0xeb0] ;  /* 0x000eb00001107983 */ /* 0x001f220000300a00 */
[----:B-1----:R-:W4:Y:S02]  /*39a00*/  LDL.LU.64 R18, [R1+0xeb8] ;  /* 0x000eb80001127983 */ /* 0x002f240000300a00 */
[----:B------:R-:W3:Y:S02]  /*39a10*/  LDL.LU.64 R4, [R1+0xcd0] ;  /* 0x000cd00001047983 */ /* 0x000ee40000300a00 */
[----:B------:R-:W3:Y:S01]  /*39a20*/  LDL.LU.64 R6, [R1+0xcd8] ;  /* 0x000cd80001067983 */ /* 0x000ee20000300a00 */
[C---:B--2---:R-:W-:Y:S01]  /*39a30*/  HMMA.16816.F32.BF16 R24, R20.reuse, R24, R8 ;  /* 0x000000181418723c */ /* 0x044fe20000041808 */
[----:B------:R-:W2:Y:S01]  /*39a40*/  LDL.LU.64 R10, [R1+0x6f38] ;  /* 0x006f3800010a7983 */ /* 0x000ea20000300a00 */
[----:B------:R-:W2:Y:S11]  /*39a50*/  LDL.LU.64 R8, [R1+0x6f30] ;  /* 0x006f300001087983 */ /* 0x000eb60000300a00 */
[----:B------:R-:W-:Y:S10]  /*39a60*/  @!UPT UIADD3 URZ, URZ, URZ, URZ ;  /* 0x0000003f3f3ff290 */ /* 0x000ff4000fffe03f */
[----:B------:R0:W-:Y:S01]  /*39a70*/  STL.64 [R1+0x3a0], R24 ;  /* 0x0003a01801007387 */ /* 0x0001e20000100a00 */
[----:B------:R2:W-:Y:S03]  /*39a80*/  STL.64 [R1+0x3a8], R26 ;  /* 0x0003a81a01007387 */ /* 0x0005e60000100a00 */
[----:B0-----:R-:W2:Y:S02]  /*39a90*/  LDL.LU.64 R24, [R1+0x6f28] ;  /* 0x006f280001187983 */ /* 0x001ea40000300a00 */
[C---:B--2---:R-:W-:Y:S02]  /*39aa0*/  HMMA.16816.F32.BF16 R24, R20.reuse, R24, R8 ;  /* 0x000000181418723c */ /* 0x044fe40000041808 */
[----:B------:R-:W2:Y:S01]  /*39ab0*/  LDL.LU.64 R10, [R1+0x6f20] ;  /* 0x006f2000010a7983 */ /* 0x000ea20000300a00 */
[----:B------:R-:W2:Y:S11]  /*39ac0*/  LDL.LU.64 R8, [R1+0x6f18] ;  /* 0x006f180001087983 */ /* 0x000eb60000300a00 */
[----:B------:R-:W-:Y:S09]  /*39ad0*/  @!UPT UIADD3 URZ, URZ, URZ, URZ ;  /* 0x0000003f3f3ff290 */ /* 0x000ff2000fffe03f */
[----:B------:R-:W-:Y:S01]  /*39ae0*/  STL.64 [R1+0x390], R24 ;  /* 0x0003901801007387 */ /* 0x000fe20000100a00 */
[----:B------:R0:W-:Y:S03]  /*39af0*/  STL.64 [R1+0x398], R26 ;  /* 0x0003981a01007387 */ /* 0x0001e60000100a00 */
[----:B0-----:R-:W2:Y:S01]  /*39b00*/  LDL.LU.64 R26, [R1+0x6f10] ;  /* 0x006f1000011a7983 */ /* 0x001ea20000300a00 */
[----:B------:R-:W4:Y:S02]  /*39b10*/  LDL.LU.64 R24, [R1+0x6f08] ;  /* 0x006f080001187983 */ /* 0x000f240000300a00 */
[----:B----4-:R-:W-:Y:S01]  /*39b20*/  HMMA.16816.F32.BF16 R16, R20, R24, R16 ;  /* 0x000000181410723c */ /* 0x010fe20000041810 */
[----:B--2---:R-:W-:Y:S02]  /*39b30*/  IMAD.MOV.U32 R12, RZ, RZ, R27 ;  /* 0x000000ffff0c7224 */ /* 0x004fe400078e001b */
[----:B------:R-:W-:-:S05]  /*39b40*/  IMAD.MOV.U32 R13, RZ, RZ, R26 ;  /* 0x000000ffff0d7224 */ /* 0x000fca00078e001a */
[----:B------:R-:W-:Y:S11]  /*39b50*/  STL.64 [R1+0x6e38], R12 ;  /* 0x006e380c01007387 */ /* 0x000ff60000100a00 */
[----:B------:R-:W-:Y:S04]  /*39b60*/  @!UPT UIADD3 URZ, URZ, URZ, URZ ;  /* 0x0000003f3f3ff290 */ /* 0x000fe8000fffe03f */
[----:B------:R0:W-:Y:S01]  /*39b70*/  STL.64 [R1+0x380], R16 ;  /* 0x0003801001007387 */ /* 0x0001e20000100a00 */
[----:B------:R-:W-:Y:S02]  /*39b80*/  STL.64 [R1+0x388], R18 ;  /* 0x0003881201007387 */ /* 0x000fe40000100a00 */
[----:B------:R-:W2:Y:S02]  /*39b90*/  LDL.LU.64 R26, [R1+0x6f00] ;  /* 0x006f0000011a7983 */ /* 0x000ea40000300a00 */
[----:B0-----:R-:W-:Y:S02]  /*39ba0*/  IMAD.MOV.U32 R17, RZ, RZ, R24 ;  /* 0x000000ffff117224 */ /* 0x001fe400078e0018 */
[----:B------:R-:W-:Y:S02]  /*39bb0*/  IMAD.MOV.U32 R16, RZ, RZ, R25 ;  /* 0x000000ffff107224 */ /* 0x000fe400078e0019 */
[----:B------:R-:W4:Y:S03]  /*39bc0*/  LDL.LU.64 R24, [R1+0x6ef8] ;  /* 0x006ef80001187983 */ /* 0x000f260000300a00 */
[----:B------:R0:W-:Y:S02]  /*39bd0*/  STL.64 [R1+0x6ec8], R16 ;  /* 0x006ec81001007387 */ /* 0x0001e40000100a00 */
[----:B0-----:R-:W2:Y:S01]  /*39be0*/  LDL.LU.64 R16, [R1+0xca0] ;  /* 0x000ca00001107983 */ /* 0x001ea20000300a00 */
[----:B------:R-:W2:Y:S01]  /*39bf0*/  LDL.LU.64 R18, [R1+0xca8] ;  /* 0x000ca80001127983 */ /* 0x000ea20000300a00 */
[C---:B----4-:R-:W-:Y:S11]  /*39c00*/  HMMA.16816.F32.BF16 R8, R20.reuse, R24, R8 ;  /* 0x000000181408723c */ /* 0x050ff60000041808 */
[----:B------:R-:W-:Y:S11]  /*39c10*/  @!UPT UIADD3 URZ, URZ, URZ, URZ ;  /* 0x0000003f3f3ff290 */ /* 0x000ff6000fffe03f */
[----:B------:R-:W-:Y:S01]  /*39c20*/  @!UPT UIADD3 URZ, URZ, URZ, URZ ;  /* 0x0000003f3f3ff290 */ /* 0x000fe2000fffe03f */
[----:B------:R-:W-:Y:S01]  /*39c30*/  STL.64 [R1+0x370], R8 ;  /* 0x0003700801007387 */ /* 0x000fe20000100a00 */
[----:B------:R0:W-:Y:S03]  /*39c40*/  STL.64 [R1+0x378], R10 ;  /* 0x0003780a01007387 */ /* 0x0001e60000100a00 */
[----:B0-----:R-:W4:Y:S01]  /*39c50*/  LDL.LU.64 R10, [R1+0x6ef0] ;  /* 0x006ef000010a7983 */ /* 0x001f220000300a00 */
[----:B------:R-:W3:Y:S02]  /*39c60*/  LDL.LU.64 R8, [R1+0x6ee8] ;  /* 0x006ee80001087983 */ /* 0x000ee40000300a00 */
[----:B------:R-:W-:Y:S02]  /*39c70*/  IMAD.MOV.U32 R12, RZ, RZ, R3 ;  /* 0x000000ffff0c7224 */ /* 0x000fe400078e0003 */
[----:B------:R-:W-:Y:S01]  /*39c80*/  IMAD.MOV.U32 R13, RZ, RZ, R29 ;  /* 0x000000ffff0d7224 */ /* 0x000fe200078e001d */
[----:B------:R-:W2:Y:S01]  /*39c90*/  LDL.LU R3, [R1+0x6ee4] ;  /* 0x006ee40001037983 */ /* 0x000ea20000300800 */
[----:B------:R-:W2:Y:S03]  /*39ca0*/  LDL.LU R29, [R1+0x6ee0] ;  /* 0x006ee000011d7983 */ /* 0x000ea60000300800 */
[----:B------:R-:W-:Y:S01]  /*39cb0*/  STL.64 [R1+0x6e50], R12 ;  /* 0x006e500c01007387 */ /* 0x000fe20000100a00 */
[----:B------:R-:W-:Y:S01]  /*39cc0*/  STL.64 [R1+0x6dd0], R24 ;  /* 0x006dd01801007387 */ /* 0x000fe20000100a00 */
[C---:B---3--:R-:W-:Y:S11]  /*39cd0*/  HMMA.16816.F32.BF16 R4, R20.reuse, R8, R4 ;  /* 0x000000081404723c */ /* 0x048ff60000041804 */
[----:B------:R-:W-:Y:S11]  /*39ce0*/  @!UPT UIADD3 URZ, URZ, URZ, URZ ;  /* 0x0000003f3f3ff290 */ /* 0x000ff6000fffe03f */
[----:B------:R-:W-:Y:S01]  /*39cf0*/  @!UPT UIADD3 URZ, URZ, URZ, URZ ;  /* 0x0000003f3f3ff290 */ /* 0x000fe2000fffe03f */
[----:B------:R-:W-:Y:S01]  /*39d00*/  STL.64 [R1+0x360], R4 ;  /* 0x0003600401007387 */ /* 0x000fe20000100a00 */
[----:B------:R0:W-:Y:S03]  /*39d10*/  STL.64 [R1+0x368], R6 ;  /* 0x0003680601007387 */ /* 0x0001e60000100a00 */
[----:B0-----:R-:W3:Y:S01]  /*39d20*/  LDL.LU.64 R6, [R1+0x6ed8] ;  /* 0x006ed80001067983 */ /* 0x001ee20000300a00 */
[----:B------:R-:W3:Y:S02]  /*39d30*/  LDL.LU.64 R4, [R1+0x6ed0] ;  /* 0x006ed00001047983 */ /* 0x000ee40000300a00 */
[----:B------:R-:W-:Y:S02]  /*39d40*/  IMAD.MOV.U32 R12, RZ, RZ, R28 ;  /* 0x000000ffff0c7224 */ /* 0x000fe400078e001c */
[----:B--2---:R-:W-:Y:S01]  /*39d50*/  IMAD.MOV.U32 R13, RZ, RZ, R27 ;  /* 0x000000ffff0d7224 */ /* 0x004fe200078e001b */
[----:B------:R-:W-:Y:S01]  /*39d60*/  STL.64 [R1+0x6df0], R8 ;  /* 0x006df00801007387 */ /* 0x000fe20000100a00 */
[----:B---3--:R-:W-:Y:S11]  /*39d70*/  HMMA.16816.F32.BF16 R16, R20, R4, R16 ;  /* 0x000000041410723c */ /* 0x008ff60000041810 */
[----:B------:R-:W-:Y:S11]  /*39d80*/  @!UPT UIADD3 URZ, URZ, URZ, URZ ;  /* 0x0000003f3f3ff290 */ /* 0x000ff6000fffe03f */
[----:B------:R-:W-:Y:S01]  /*39d90*/  @!UPT UIADD3 URZ, URZ, URZ, URZ ;  /* 0x0000003f3f3ff290 */ /* 0x000fe2000fffe03f */
[----:B------:R0:W-:Y:S01]  /*39da0*/  STL.64 [R1+0x350], R16 ;  /* 0x0003501001007387 */ /* 0x0001e20000100a00 */
[----:B------:R-:W-:Y:S03]  /*39db0*/  STL.64 [R1+0x358], R18 ;  /* 0x0003581201007387 */ /* 0x000fe60000100a00 */
[----:B0-----:R-:W2:Y:S01]  /*39dc0*/  LDL.LU.64 R16, [R1+0x6ec8] ;  /* 0x006ec80001107983 */ /* 0x001ea20000300a00 */
[----:B------:R0:W-:Y:S02]  /*39dd0*/  STL.64 [R1+0x6e68], R12 ;  /* 0x006e680c01007387 */ /* 0x0001e40000100a00 */
[----:B0-----:R-:W-:Y:S02]  /*39de0*/  IMAD.MOV.U32 R12, RZ, RZ, R26 ;  /* 0x000000ffff0c7224 */ /* 0x001fe400078e001a */
[----:B------:R-:W-:-:S05]  /*39df0*/  IMAD.MOV.U32 R13, RZ, RZ, R15 ;  /* 0x000000ffff0d7224 */ /* 0x000fca00078e000f */
[----:B------:R0:W-:Y:S02]  /*39e00*/  STL.64 [R1+0x6e80], R12 ;  /* 0x006e800c01007387 */ /* 0x0001e40000100a00 */
[----:B0-----:R-:W-:Y:S02]  /*39e10*/  IMAD.MOV.U32 R12, RZ, RZ, R14 ;  /* 0x000000ffff0c7224 */ /* 0x001fe400078e000e */
[----:B----4-:R-:W-:-:S05]  /*39e20*/  IMAD.MOV.U32 R13, RZ, RZ, R11 ;  /* 0x000000ffff0d7224 */ /* 0x010fca00078e000b */
[----:B------:R0:W-:Y:S02]  /*39e30*/  STL.64 [R1+0x6e98], R12 ;  /* 0x006e980c01007387 */ /* 0x0001e40000100a00 */
[----:B0-----:R-:W-:Y:S02]  /*39e40*/  IMAD.MOV.U32 R12, RZ, RZ, R10 ;  /* 0x000000ffff0c7224 */ /* 0x001fe400078e000a */
[----:B------:R-:W-:-:S05]  /*39e50*/  IMAD.MOV.U32 R13, RZ, RZ, R7 ;  /* 0x000000ffff0d7224 */ /* 0x000fca00078e0007 */
[----:B------:R-:W-:Y:S01]  /*39e60*/  STL.64 [R1+0x6eb0], R12 ;  /* 0x006eb00c01007387 */ /* 0x000fe20000100a00 */
[----:B------:R-:W3:Y:S02]  /*39e70*/  LDL.LU.64 R8, [R1+0x510] ;  /* 0x0005100001087983 */ /* 0x000ee40000300a00 */
[----:B------:R-:W4:Y:S02]  /*39e80*/  LDL.LU.64 R10, [R1+0x518] ;  /* 0x00051800010a7983 */ /* 0x000f240000300a00 */
        /* <DEDUP_REMOVED lines=27> */
[----:B------:R-:W4:Y:S02]  /*3a040*/  LDL.LU.64 R10, [R1+0xcb8] ;  /* 0x000cb800010a7983 */ /* 0x000f240000300a00 */
[----:B--2---:R-:W-:-:S02]  /*3a050*/  IMAD.MOV.U32 R24, RZ, RZ, R17 ;  /* 0x000000ffff187224 */ /* 0x004fc400078e0011 */
[----:B------:R-:W-:Y:S02]  /*3a060*/  IMAD.MOV.U32 R25, RZ, RZ, R16 ;  /* 0x000000ffff197224 */ /* 0x000fe400078e0010 */
[----:B------:R-:W0:Y:S04]  /*3a070*/  LDSM.16.MT88.4 R16, [R29+0x280] ;  /* 0x000280001d10783b */ /* 0x000e280000004200 */
[----:B----4-:R-:W-:Y:S01]  /*3a080*/  STL.64 [R1+0x6ec0], R10 ;  /* 0x006ec00a01007387 */ /* 0x010fe20000100a00 */
[----:B---3--:R1:W-:Y:S03]  /*3a090*/  STL.64 [R1+0x6eb8], R8 ;  /* 0x006eb80801007387 */ /* 0x0083e60000100a00 */
[----:B-1----:R-:W2:Y:S01]  /*3a0a0*/  LDL.LU.64 R8, [R1+0xcc0] ;  /* 0x000cc00001087983 */ /* 0x002ea20000300a00 */
[----:B------:R-:W2:Y:S02]  /*3a0b0*/  LDL.LU.64 R10, [R1+0xcc8] ;  /* 0x000cc800010a7983 */ /* 0x000ea40000300a00 */
[----:B------:R-:W-:-:S02]  /*3a0c0*/  IMAD.MOV.U32 R12, RZ, RZ, R6 ;  /* 0x000000ffff0c7224 */ /* 0x000fc400078e0006 */
[----:B------:R-:W-:Y:S01]  /*3a0d0*/  IMAD.MOV.U32 R13, RZ, RZ, R3 ;  /* 0x000000ffff0d7224 */ /* 0x000fe200078e0003 */
[----:B------:R-:W-:Y:S01]  /*3a0e0*/  STL.64 [R1+0x6de8], R24 ;  /* 0x006de81801007387 */ /* 0x000fe20000100a00 */
[----:B------:R1:W-:Y:S03]  /*3a0f0*/  STL.64 [R1+0x6dc8], R4 ;  /* 0x006dc80401007387 */ /* 0x0003e60000100a00 */
[----:B-1----:R-:W3:Y:S01]  /*3a100*/  LDL.LU.64 R4, [R1+0x580] ;  /* 0x0005800001047983 */ /* 0x002ee20000300a00 */
[----:B------:R-:W3:Y:S02]  /*3a110*/  LDL.LU.64 R6, [R1+0x588] ;  /* 0x0005880001067983 */ /* 0x000ee40000300a00 */
[----:B0-----:R-:W-:Y:S02]  /*3a120*/  STL.64 [R1+0x6d38], R18 ;  /* 0x006d381201007387 */ /* 0x001fe40000100a00 */
[----:B------:R-:W-:Y:S01]  /*3a130*/  STL.64 [R1+0x6d30], R16 ;  /* 0x006d301001007387 */ /* 0x000fe20000100a00 */
[----:B------:R-:W4:Y:S01]  /*3a140*/  LDL.64 R24, [R1+0x10] ;  /* 0x0000100001187983 */ /* 0x000f220000100a00 */
[C---:B--2---:R-:W-:Y:S03]  /*3a150*/  HMMA.16816.F32.BF16 R12, R20.reuse, R12, R8 ;  /* 0x0000000c140c723c */ /* 0x044fe60000041808 */
[----:B------:R-:W2:Y:S01]  /*3a160*/  LDL.LU.64 R10, [R1+0x6ec0] ;  /* 0x006ec000010a7983 */ /* 0x000ea20000300a00 */
[----:B------:R-:W2:Y:S11]  /*3a170*/  LDL.LU.64 R8, [R1+0x6eb8] ;  /* 0x006eb80001087983 */ /* 0x000eb60000300a00 */
[----:B------:R-:W-:Y:S08]  /*3a180*/  @!UPT UIADD3 URZ, URZ, URZ, URZ ;  /* 0x0000003f3f3ff290 */ /* 0x000ff0000fffe03f */
        /* <DEDUP_REMOVED lines=51> */
[----:B0-----:R-:W3:Y:S01]  /*3a4c0*/  LDL.LU.64 R12, [R1+0x6e08] ;  /* 0x006e0800010c7983 */ /* 0x001ee20000300a00 */
[----:B------:R-:W-:Y:S02]  /*3a4d0*/  IMAD.MOV.U32 R16, RZ, RZ, R2 ;  /* 0x000000ffff107224 */ /* 0x000fe400078e0002 */
[----:B------:R-:W-:Y:S01]  /*3a4e0*/  IMAD.MOV.U32 R17, RZ, RZ, R0 ;  /* 0x000000ffff117224 */ /* 0x000fe200078e0000 */
[C---:B---3--:R-:W-:Y:S01]  /*3a4f0*/  HMMA.16816.F32.BF16 R4, R20.reuse, R12, R4 ;  /* 0x0000000c1404723c */ /* 0x048fe20000041804 */
[----:B------:R-:W-:Y:S02]  /*3a500*/  IMAD.MOV.U32 R2, RZ, RZ, R12 ;  /* 0x000000ffff027224 */ /* 0x000fe400078e000c */
[----:B------:R-:W-:Y:S11]  /*3a510*/  IMAD.MOV.U32 R0, RZ, RZ, R13 ;  /* 0x000000ffff007224 */ /* 0x000ff600078e000d */
[----:B------:R-:W-:Y:S09]  /*3a520*/  @!UPT UIADD3 URZ, URZ, URZ, URZ ;  /* 0x0000003f3f3ff290 */ /* 0x000ff2000fffe03f */
[----:B------:R-:W-:Y:S01]  /*3a530*/  STL.64 [R1+0x670], R4 ;  /* 0x0006700401007387 */ /* 0x000fe20000100a00 */
[----:B------:R2:W-:Y:S02]  /*3a540*/  STL.64 [R1+0x678], R6 ;  /* 0x0006780601007387 */ /* 0x0005e40000100a00 */
[----:B-1----:R-:W3:Y:S02]  /*3a550*/  LDL.LU.64 R14, [R1+0x6e00] ;  /* 0x006e0000010e7983 */ /* 0x002ee40000300a00 */
[----:B------:R-:W3:Y:S01]  /*3a560*/  LDL.LU.64 R12, [R1+0x6df8] ;  /* 0x006df800010c7983 */ /* 0x000ee20000300a00 */
[----:B--2---:R-:W-:Y:S01]  /*3a570*/  HMMA.16816.F32.BF16 R4, R20, R16, R8 ;  /* 0x000000101404723c */ /* 0x004fe20000041808 */
[----:B------:R-:W3:Y:S01]  /*3a580*/  LDL.64 R20, [R1+0x20] ;  /* 0x0000200001147983 */ /* 0x000ee20000100a00 */
[----:B------:R-:W4:Y:S11]  /*3a590*/  LDL.LU.64 R8, [R1+0xe80] ;  /* 0x000e800001087983 */ /* 0x000f360000300a00 */
[----:B------:R-:W-:Y:S10]  /*3a5a0*/  @!UPT UIADD3 URZ, URZ, URZ, URZ ;  /* 0x0000003f3f3ff290 */ /* 0x000ff4000fffe03f */
[----:B------:R0:W-:Y:S01]  /*3a5b0*/  STL.64 [R1+0x2c0], R4 ;  /* 0x0002c00401007387 */ /* 0x0001e20000100a00 */
[----:B------:R1:W-:Y:S02]  /*3a5c0*/  STL.64 [R1+0x2c8], R6 ;  /* 0x0002c80601007387 */ /* 0x0003e40000100a00 */
[----:B------:R-:W4:Y:S01]  /*3a5d0*/  LDL.LU.64 R10, [R1+0xe88] ;  /* 0x000e8800010a7983 */ /* 0x000f220000300a00 */
[----:B0-----:R-:W2:Y:S01]  /*3a5e0*/  LDL.LU.64 R4, [R1+0xe60] ;  /* 0x000e600001047983 */ /* 0x001ea20000300a00 */
[----:B-1----:R-:W2:Y:S03]  /*3a5f0*/  LDL.LU.64 R6, [R1+0xe68] ;  /* 0x000e680001067983 */ /* 0x002ea60000300a00 */
[----:B--2---:R-:W-:Y:S01]  /*3a600*/  STL.64 [R1+0x6de0], R6 ;  /* 0x006de00601007387 */ /* 0x004fe20000100a00 */
[----:B------:R0:W-:Y:S03]  /*3a610*/  STL.64 [R1+0x6dd8], R4 ;  /* 0x006dd80401007387 */ /* 0x0001e60000100a00 */
[----:B0-----:R-:W2:Y:S01]  /*3a620*/  LDL.LU.64 R4, [R1+0xe70] ;  /* 0x000e700001047983 */ /* 0x001ea20000300a00 */
[----:B------:R-:W2:Y:S02]  /*3a630*/  LDL.LU.64 R6, [R1+0xe78] ;  /* 0x000e780001067983 */ /* 0x000ea40000300a00 */
[----:B------:R0:W-:Y:S02]  /*3a640*/  STL.64 [R1+0x6d48], R16 ;  /* 0x006d481001007387 */ /* 0x0001e40000100a00 */
[----:B0-----:R-:W3:Y:S01]  /*3a650*/  LDL.LU.64 R16, [R1+0xe90] ;  /* 0x000e900001107983 */ /* 0x001ee20000300a00 */
[----:B------:R-:W3:Y:S02]  /*3a660*/  LDL.LU.64 R18, [R1+0xe98] ;  /* 0x000e980001127983 */ /* 0x000ee40000300a00 */
[C---:B---3--:R-:W-:Y:S11]  /*3a670*/  HMMA.16816.F32.BF16 R16, R12.reuse, R20, R16 ;  /* 0x000000140c10723c */ /* 0x048ff60000041810 */
[----:B------:R-:W-:Y:S11]  /*3a680*/  @!UPT UIADD3 URZ, URZ, URZ, URZ ;  /* 0x0000003f3f3ff290 */ /* 0x000ff6000fffe03f */
[----:B------:R-:W-:Y:S01]  /*3a690*/  @!UPT UIADD3 URZ, URZ, URZ, URZ ;  /* 0x0000003f3f3ff290 */ /* 0x000fe2000fffe03f */
[----:B------:R-:W-:Y:S01]  /*3a6a0*/  STL.64 [R1+0x2b0], R16 ;  /* 0x0002b01001007387 */ /* 0x000fe20000100a00 */
[----:B------:R0:W-:Y:S02]  /*3a6b0*/  STL.64 [R1+0x2b8], R18 ;  /* 0x0002b81201007387 */ /* 0x0001e40000100a00 */
[----:B0-----:R-:W-:Y:S02]  /*3a6c0*/  IMAD.MOV.U32 R19, RZ, RZ, R20 ;  /* 0x000000ffff137224 */ /* 0x001fe400078e0014 */
[----:B------:R-:W-:Y:S02]  /*3a6d0*/  IMAD.MOV.U32 R18, RZ, RZ, R21 ;  /* 0x000000ffff127224 */ /* 0x000fe400078e0015 */
[----:B------:R-:W3:Y:S01]  /*3a6e0*/  LDL.LU.64 R20, [R1+0xc60] ;  /* 0x000c600001147983 */ /* 0x000ee20000300a00 */
[----:B------:R-:W3:Y:S02]  /*3a6f0*/  LDL.LU.64 R22, [R1+0xc68] ;  /* 0x000c680001167983 */ /* 0x000ee40000300a00 */
[----:B------:R-:W-:Y:S02]  /*3a700*/  STL.64 [R1+0x6d98], R18 ;  /* 0x006d981201007387 */ /* 0x000fe40000100a00 */
[----:B------:R-:W2:Y:S01]  /*3a710*/  LDL.64 R16, [R1+0xb0] ;  /* 0x0000b00001107983 */ /* 0x000ea20000100a00 */
[----:B----4-:R-:W-:Y:S01]  /*3a720*/  HMMA.16816.F32.BF16 R8, R12, R24, R8 ;  /* 0x000000180c08723c */ /* 0x010fe20000041808 */
[----:B--2---:R0:W-:Y:S04]  /*3a730*/  STL.64 [R1+0x6da8], R16 ;  /* 0x006da81001007387 */ /* 0x0041e80000100a00 */
[----:B0-----:R-:W2:Y:S04]  /*3a740*/  LDL.64 R16, [R1+0xc0] ;  /* 0x0000c00001107983 */ /* 0x001ea80000100a00 */
[----:B--2---:R0:W-:Y:S04]  /*3a750*/  STL.64 [R1+0x6db8], R16 ;  /* 0x006db81001007387 */ /* 0x0041e80000100a00 */
[----:B0-----:R-:W2:Y:S10]  /*3a760*/  LDL.64 R16, [R1+0x30] ;  /* 0x0000300001107983 */ /* 0x001eb40000100a00 */
[----:B------:R0:W-:Y:S02]  /*3a770*/  STL.64 [R1+0x2a0], R8 ;  /* 0x0002a00801007387 */ /* 0x0001e40000100a00 */
[----:B------:R1:W-:Y:S01]  /*3a780*/  STL.64 [R1+0x2a8], R10 ;  /* 0x0002a80a01007387 */ /* 0x0003e20000100a00 */
[----:B0-----:R-:W4:Y:S01]  /*3a790*/  LDL.LU.64 R8, [R1+0x6df0] ;  /* 0x006df00001087983 */ /* 0x001f220000300a00 */
[----:B-1----:R-:W-:-:S02]  /*3a7a0*/  IMAD.MOV.U32 R11, RZ, RZ, R24 ;  /* 0x000000ffff0b7224 */ /* 0x002fc400078e0018 */
[----:B------:R-:W-:Y:S02]  /*3a7b0*/  IMAD.MOV.U32 R10, RZ, RZ, R25 ;  /* 0x000000ffff0a7224 */ /* 0x000fe400078e0019 */
[----:B------:R-:W2:Y:S02]  /*3a7c0*/  LDL.LU.64 R24, [R1+0x6de8] ;  /* 0x006de80001187983 */ /* 0x000ea40000300a00 */
[C---:B--2---:R-:W-:Y:S02]  /*3a7d0*/  HMMA.16816.F32.BF16 R24, R12.reuse, R24, R4 ;  /* 0x000000180c18723c */ /* 0x044fe40000041804 */
[----:B------:R-:W2:Y:S01]  /*3a7e0*/  LDL.LU.64 R6, [R1+0x6de0] ;  /* 0x006de00001067983 */ /* 0x000ea20000300a00 */
[----:B------:R-:W2:Y:S11]  /*3a7f0*/  LDL.LU.64 R4, [R1+0x6dd8] ;  /* 0x006dd80001047983 */ /* 0x000eb60000300a00 */
[----:B------:R-:W-:Y:S09]  /*3a800*/  @!UPT UIADD3 URZ, URZ, URZ, URZ ;  /* 0x0000003f3f3ff290 */ /* 0x000ff2000fffe03f */
        /* <DEDUP_REMOVED lines=8> */
[----:B0-----:R-:W3:Y:S01]  /*3a890*/  LDL.LU.64 R4, [R1+0x6dc8] ;  /* 0x006dc80001047983 */ /* 0x001ee20000300a00 */
[----:B------:R0:W-:Y:S03]  /*3a8a0*/  STL.64 [R1+0x6dc0], R24 ;  /* 0x006dc01801007387 */ /* 0x0001e60000100a00 */
[----:B0-----:R-:W4:Y:S01]  /*3a8b0*/  LDL.LU.64 R24, [R1+0xc90] ;  /* 0x000c900001187983 */ /* 0x001f220000300a00 */
[----:B------:R-:W4:Y:S02]  /*3a8c0*/  LDL.LU.64 R26, [R1+0xc98] ;  /* 0x000c9800011a7983 */ /* 0x000f240000300a00 */
[----:B----4-:R-:W-:Y:S11]  /*3a8d0*/  HMMA.16816.F32.BF16 R24, R12, R8, R24 ;  /* 0x000000080c18723c */ /* 0x010ff60000041818 */
[----:B------:R-:W-:Y:S11]  /*3a8e0*/  @!UPT UIADD3 URZ, URZ, URZ, URZ ;  /* 0x0000003f3f3ff290 */ /* 0x000ff6000fffe03f */
[----:B------:R-:W-:Y:S01]  /*3a8f0*/  @!UPT UIADD3 URZ, URZ, URZ, URZ ;  /* 0x0000003f3f3ff290 */ /* 0x000fe2000fffe03f */
[----:B------:R0:W-:Y:S01]  /*3a900*/  STL.64 [R1+0x270], R24 ;  /* 0x0002701801007387 */ /* 0x0001e20000100a00 */
[----:B------:R1:W-:Y:S03]  /*3a910*/  STL.64 [R1+0x278], R26 ;  /* 0x0002781a01007387 */ /* 0x0003e60000100a00 */
[----:B0-----:R-:W2:Y:S01]  /*3a920*/  LDL.LU.64 R24, [R1+0xc80] ;  /* 0x000c800001187983 */ /* 0x001ea20000300a00 */
[----:B-1----:R-:W2:Y:S02]  /*3a930*/  LDL.LU.64 R26, [R1+0xc88] ;  /* 0x000c8800011a7983 */ /* 0x002ea40000300a00 */
[----:B------:R-:W-:Y:S02]  /*3a940*/  STL [R1+0x6ce0], R9 ;  /* 0x006ce00901007387 */ /* 0x000fe40000100800 */
[----:B------:R0:W-:Y:S01]  /*3a950*/  STL [R1+0x6d80], R8 ;  /* 0x006d800801007387 */ /* 0x0001e20000100800 */
[----:B------:R-:W-:Y:S04]  /*3a960*/  STL.64 [R1+0x6d88], R10 ;  /* 0x006d880a01007387 */ /* 0x000fe80000100a00 */
[----:B0-----:R-:W4:Y:S01]  /*3a970*/  LDL.64 R8, [R1+0xa0] ;  /* 0x0000a00001087983 */ /* 0x001f220000100a00 */
[----:B------:R-:W-:-:S03]  /*3a980*/  IMAD.MOV.U32 R3, RZ, RZ, R17 ;  /* 0x000000ffff037224 */ /* 0x000fc600078e0011 */
[----:B----4-:R3:W-:Y:S02]  /*3a990*/  STL.64 [R1+0x6da0], R8 ;  /* 0x006da00801007387 */ /* 0x0107e40000100a00 */
[C---:B---3--:R-:W-:Y:S02]  /*3a9a0*/  HMMA.16816.F32.BF16 R8, R12.reuse, R4, R20 ;  /* 0x000000040c08723c */ /* 0x048fe40000041814 */
[----:B------:R-:W0:Y:S06]  /*3a9b0*/  LDSM.16.MT88.4 R20, [R29+0x300] ;  /* 0x000300001d14783b */ /* 0x000e2c0000004200 */
[----:B--2---:R-:W-:Y:S01]  /*3a9c0*/  HMMA.16816.F32.BF16 R24, R12, R16, R24 ;  /* 0x000000100c18723c */ /* 0x004fe20000041818 */
[----:B------:R1:W-:Y:S04]  /*3a9d0*/  STL.64 [R1+0x6db0], R4 ;  /* 0x006db00401007387 */ /* 0x0003e80000100a00 */
[----:B-1----:R-:W2:Y:S10]  /*3a9e0*/  LDL.LU.64 R4, [R1+0xc70] ;  /* 0x000c700001047983 */ /* 0x002eb40000300a00 */
[----:B------:R1:W-:Y:S01]  /*3a9f0*/  STL.64 [R1+0x260], R8 ;  /* 0x0002600801007387 */ /* 0x0003e20000100a00 */
[----:B------:R3:W-:Y:S02]  /*3aa00*/  STL.64 [R1+0x268], R10 ;  /* 0x0002680a01007387 */ /* 0x0007e40000100a00 */
[----:B------:R-:W2:Y:S01]  /*3aa10*/  LDL.LU.64 R6, [R1+0xc78] ;  /* 0x000c780001067983 */ /* 0x000ea20000300a00 */
[----:B-1----:R-:W4:Y:S01]  /*3aa20*/  LDL.LU.64 R8, [R1+0xa70] ;  /* 0x000a700001087983 */ /* 0x002f220000300a00 */
[----:B---3--:R-:W4:Y:S02]  /*3aa30*/  LDL.LU.64 R10, [R1+0xa78] ;  /* 0x000a7800010a7983 */ /* 0x008f240000300a00 */
[----:B------:R-:W-:Y:S01]  /*3aa40*/  STL [R1+0x6cb8], R29 ;  /* 0x006cb81d01007387 */ /* 0x000fe20000100800 */
[----:B0-----:R-:W-:Y:S01]  /*3aa50*/  STL.64 [R1+0x6be8], R22 ;  /* 0x006be81601007387 */ /* 0x001fe20000100a00 */
[----:B------:R0:W-:Y:S02]  /*3aa60*/  STL.64 [R1+0x6be0], R20 ;  /* 0x006be01401007387 */ /* 0x0001e40000100a00 */
[----:B0-----:R-:W-:-:S02]  /*3aa70*/  IMAD.MOV.U32 R20, RZ, RZ, R2 ;  /* 0x000000ffff147224 */ /* 0x001fc400078e0002 */
[----:B------:R-:W-:-:S05]  /*3aa80*/  IMAD.MOV.U32 R21, RZ, RZ, R0 ;  /* 0x000000ffff157224 */ /* 0x000fca00078e0000 */
[----:B------:R0:W-:Y:S04]  /*3aa90*/  STL.64 [R1+0x6d90], R20 ;  /* 0x006d901401007387 */ /* 0x0001e80000100a00 */
[----:B0-----:R-:W3:Y:S01]  /*3aaa0*/  LDL.LU.64 R20, [R1+0xa60] ;  /* 0x000a600001147983 */ /* 0x001ee20000300a00 */
[----:B------:R-:W3:Y:S02]  /*3aab0*/  LDL.LU.64 R22, [R1+0xa68] ;  /* 0x000a680001167983 */ /* 0x000ee40000300a00 */
[----:B------:R0:W-:Y:S02]  /*3aac0*/  STL.64 [R1+0x250], R24 ;  /* 0x0002501801007387 */ /* 0x0001e40000100a00 */
[----:B------:R1:W-:Y:S01]  /*3aad0*/  STL.64 [R1+0x258], R26 ;  /* 0x0002581a01007387 */ /* 0x0003e20000100a00 */
[----:B0-----:R-:W2:Y:S01]  /*3aae0*/  LDL.LU.64 R24, [R1+0x6dc0] ;  /* 0x006dc00001187983 */ /* 0x001ea20000300a00 */
[----:B-1----:R-:W-:-:S02]  /*3aaf0*/  IMAD.MOV.U32 R27, RZ, RZ, R16 ;  /* 0x000000ffff1b7224 */ /* 0x002fc400078e0010 */
[----:B------:R-:W2:Y:S02]  /*3ab00*/  LDL.LU.64 R16, [R1+0x6db8] ;  /* 0x006db80001107983 */ /* 0x000ea40000300a00 */
[----:B------:R-:W-:Y:S01]  /*3ab10*/  STL [R1+0x6cc0], R3 ;  /* 0x006cc00301007387 */ /* 0x000fe20000100800 */
[----:B------:R-:W-:Y:S01]  /*3ab20*/  STL [R1+0x6cbc], R27 ;  /* 0x006cbc1b01007387 */ /* 0x000fe20000100800 */
[C---:B--2---:R-:W-:Y:S01]  /*3ab30*/  HMMA.16816.F32.BF16 R4, R12.reuse, R16, R4 ;  /* 0x000000100c04723c */ /* 0x044fe20000041804 */
[----:B------:R-:W-:Y:S11]  /*3ab40*/  IMAD.MOV.U32 R28, RZ, RZ, R17 ;  /* 0x000000ffff1c7224 */ /* 0x000ff600078e0011 */
[----:B------:R-:W-:Y:S11]  /*3ab50*/  @!UPT UIADD3 URZ, URZ, URZ, URZ ;  /* 0x0000003f3f3ff290 */ /* 0x000ff6000fffe03f */
[----:B------:R0:W-:Y:S01]  /*3ab60*/  STL.64 [R1+0x660], R4 ;  /* 0x0006600401007387 */ /* 0x0001e20000100a00 */
[----:B------:R1:W-:Y:S03]  /*3ab70*/  STL.64 [R1+0x668], R6 ;  /* 0x0006680601007387 */ /* 0x0003e60000100a00 */
[----:B0-----:R-:W2:Y:S01]  /*3ab80*/  LDL.LU.64 R4, [R1+0x6db0] ;  /* 0x006db00001047983 */ /* 0x001ea20000300a00 */
[----:B-1----:R-:W-:Y:S02]  /*3ab90*/  IMAD.MOV.U32 R7, RZ, RZ, R16 ;  /* 0x000000ffff077224 */ /* 0x002fe400078e0010 */
        /* <DEDUP_REMOVED lines=9> */
[----:B------:R-:W4:Y:S01]  /*3ac30*/  LDL.LU.64 R18, [R1+0x6d98] ;  /* 0x006d980001127983 */ /* 0x000f220000300a00 */
[----:B------:R-:W4:Y:S01]  /*3ac40*/  LDL.64 R16, [R1+0x80] ;  /* 0x0000800001107983 */ /* 0x000f220000100a00 */
[----:B------:R-:W-:Y:S02]  /*3ac50*/  STL.64 [R1+0x6cd0], R6 ;  /* 0x006cd00601007387 */ /* 0x000fe40000100a00 */
[----:B--2---:R0:W-:Y:S02]  /*3ac60*/  STL.64 [R1+0x6cc8], R4 ;  /* 0x006cc80401007387 */ /* 0x0041e40000100a00 */
[----:B0-----:R-:W2:Y:S01]  /*3ac70*/  LDL.64 R4, [R1+0x90] ;  /* 0x0000900001047983 */ /* 0x001ea20000100a00 */
[----:B---3--:R-:W-:Y:S01]  /*3ac80*/  HMMA.16816.F32.BF16 R20, R12, R8, R20 ;  /* 0x000000080c14723c */ /* 0x008fe20000041814 */
[----:B------:R-:W-:Y:S11]  /*3ac90*/  IMAD.MOV.U32 R27, RZ, RZ, R9 ;  /* 0x000000ffff1b7224 */ /* 0x000ff600078e0009 */
[----:B------:R-:W-:Y:S11]  /*3aca0*/  @!UPT UIADD3 URZ, URZ, URZ, URZ ;  /* 0x0000003f3f3ff290 */ /* 0x000ff6000fffe03f */
[----:B------:R0:W-:Y:S01]  /*3acb0*/  STL.64 [R1+0x640], R20 ;  /* 0x0006401401007387 */ /* 0x0001e20000100a00 */
[----:B------:R-:W-:Y:S03]  /*3acc0*/  STL.64 [R1+0x648], R22 ;  /* 0x0006481601007387 */ /* 0x000fe60000100a00 */
[----:B0-----:R-:W3:Y:S01]  /*3acd0*/  LDL.LU.64 R20, [R1+0x6d90] ;  /* 0x006d900001147983 */ /* 0x001ee20000300a00 */
[----:B------:R-:W3:Y:S02]  /*3ace0*/  LDL.LU.64 R10, [R1+0x6d88] ;  /* 0x006d8800010a7983 */ /* 0x000ee40000300a00 */
[----:B------:R-:W-:Y:S02]  /*3acf0*/  STL [R1+0x6d68], R27 ;  /* 0x006d681b01007387 */ /* 0x000fe40000100800 */
[----:B------:R0:W-:Y:S02]  /*3ad00*/  STL.64 [R1+0x6d60], R24 ;  /* 0x006d601801007387 */ /* 0x0001e40000100a00 */
[----:B0-----:R-:W3:Y:S01]  /*3ad10*/  LDL.LU.64 R24, [R1+0xa50] ;  /* 0x000a500001187983 */ /* 0x001ee20000300a00 */
[----:B------:R-:W3:Y:S02]  /*3ad20*/  LDL.LU.64 R26, [R1+0xa58] ;  /* 0x000a5800011a7983 */ /* 0x000ee40000300a00 */
[----:B--2---:R-:W-:-:S02]  /*3ad30*/  IMAD.MOV.U32 R2, RZ, RZ, R4 ;  /* 0x000000ffff027224 */ /* 0x004fc400078e0004 */
[----:B------:R-:W-:Y:S01]  /*3ad40*/  IMAD.MOV.U32 R0, RZ, RZ, R5 ;  /* 0x000000ffff007224 */ /* 0x000fe200078e0005 */
[----:B---3--:R-:W-:Y:S11]  /*3ad50*/  HMMA.16816.F32.BF16 R24, R12, R4, R24 ;  /* 0x000000040c18723c */ /* 0x008ff60000041818 */
[----:B------:R-:W-:Y:S11]  /*3ad60*/  @!UPT UIADD3 URZ, URZ, URZ, URZ ;  /* 0x0000003f3f3ff290 */ /* 0x000ff6000fffe03f */
[----:B------:R-:W-:Y:S01]  /*3ad70*/  @!UPT UIADD3 URZ, URZ, URZ, URZ ;  /* 0x0000003f3f3ff290 */ /* 0x000fe2000fffe03f */
[----:B------:R-:W-:Y:S01]  /*3ad80*/  STL.64 [R1+0x630], R24 ;  /* 0x0006301801007387 */ /* 0x000fe20000100a00 */
[----:B------:R-:W-:Y:S02]  /*3ad90*/  STL.64 [R1+0x638], R26 ;  /* 0x0006381a01007387 */ /* 0x000fe40000100a00 */
[----:B------:R-:W2:Y:S02]  /*3ada0*/  LDL.LU.64 R4, [R1+0xe20] ;  /* 0x000e200001047983 */ /* 0x000ea40000300a00 */
[----:B------:R-:W3:Y:S02]  /*3adb0*/  LDL.LU.64 R6, [R1+0xe28] ;  /* 0x000e280001067983 */ /* 0x000ee40000300a00 */
[----:B---3--:R-:W-:Y:S01]  /*3adc0*/  STL.64 [R1+0x6cf0], R6 ;  /* 0x006cf00601007387 */ /* 0x008fe20000100a00 */
[----:B--2---:R0:W-:Y:S03]  /*3add0*/  STL.64 [R1+0x6ce8], R4 ;  /* 0x006ce80401007387 */ /* 0x0041e60000100a00 */
[----:B0-----:R-:W2:Y:S01]  /*3ade0*/  LDL.LU.64 R4, [R1+0xe30] ;  /* 0x000e300001047983 */ /* 0x001ea20000300a00 */
[----:B------:R-:W3:Y:S02]  /*3adf0*/  LDL.LU.64 R6, [R1+0xe38] ;  /* 0x000e380001067983 */ /* 0x000ee40000300a00 */
[----:B------:R-:W-:Y:S01]  /*3ae00*/  IMAD.MOV.U32 R3, RZ, RZ, R8 ;  /* 0x000000ffff037224 */ /* 0x000fe200078e0008 */
[----:B---3--:R-:W-:Y:S01]  /*3ae10*/  STL.64 [R1+0x6d00], R6 ;  /* 0x006d000601007387 */ /* 0x008fe20000100a00 */
[----:B--2---:R0:W-:Y:S02]  /*3ae20*/  STL.64 [R1+0x6cf8], R4 ;  /* 0x006cf80401007387 */ /* 0x0041e40000100a00 */
[----:B------:R-:W2:Y:S02]  /*3ae30*/  LDL.LU.64 R8, [R1+0x570] ;  /* 0x0005700001087983 */ /* 0x000ea40000300a00 */
[----:B0-----:R-:W-:-:S02]  /*3ae40*/  IMAD.MOV.U32 R4, RZ, RZ, R11 ;  /* 0x000000ffff047224 */ /* 0x001fc400078e000b */
[----:B------:R-:W-:Y:S02]  /*3ae50*/  IMAD.MOV.U32 R5, RZ, RZ, R10 ;  /* 0x000000ffff057224 */ /* 0x000fe400078e000a */
[----:B------:R-:W2:Y:S01]  /*3ae60*/  LDL.LU.64 R10, [R1+0x578] ;  /* 0x00057800010a7983 */ /* 0x000ea20000300a00 */
[----:B------:R-:W3:Y:S02]  /*3ae70*/  LDL.LU.64 R24, [R1+0x560] ;  /* 0x0005600001187983 */ /* 0x000ee40000300a00 */
[----:B------:R-:W2:Y:S02]  /*3ae80*/  LDL.LU.64 R26, [R1+0x568] ;  /* 0x00056800011a7983 */ /* 0x000ea40000300a00 */
[----:B--2---:R-:W-:Y:S01]  /*3ae90*/  STL.64 [R1+0x6d78], R26 ;  /* 0x006d781a01007387 */ /* 0x004fe20000100a00 */
[----:B---3--:R0:W-:Y:S03]  /*3aea0*/  STL.64 [R1+0x6d70], R24 ;  /* 0x006d701801007387 */ /* 0x0081e60000100a00 */
[----:B0-----:R-:W2:Y:S01]  /*3aeb0*/  LDL.64 R24, [R1+0x70] ;  /* 0x0000700001187983 */ /* 0x001ea20000100a00 */
[----:B------:R4:W-:Y:S02]  /*3aec0*/  STL.64 [R1+0x6d18], R4 ;  /* 0x006d180401007387 */ /* 0x0009e40000100a00 */
[----:B----4-:R-:W-:-:S02]  /*3aed0*/  IMAD.MOV.U32 R4, RZ, RZ, R19 ;  /* 0x000000ffff047224 */ /* 0x010fc400078e0013 */
[----:B------:R-:W-:-:S05]  /*3aee0*/  IMAD.MOV.U32 R5, RZ, RZ, R18 ;  /* 0x000000ffff057224 */ /* 0x000fca00078e0012 */
[----:B------:R0:W-:Y:S04]  /*3aef0*/  STL.64 [R1+0x6d40], R4 ;  /* 0x006d400401007387 */ /* 0x0001e80000100a00 */
[----:B0-----:R-:W3:Y:S01]  /*3af00*/  LDL.LU.64 R4, [R1+0xa40] ;  /* 0x000a400001047983 */ /* 0x001ee20000300a00 */
[----:B------:R-:W3:Y:S02]  /*3af10*/  LDL.LU.64 R6, [R1+0xa48] ;  /* 0x000a480001067983 */ /* 0x000ee40000300a00 */
[----:B------:R-:W-:Y:S02]  /*3af20*/  IMAD.MOV.U32 R23, RZ, RZ, R16 ;  /* 0x000000ffff177224 */ /* 0x000fe400078e0010 */
[----:B------:R-:W-:Y:S01]  /*3af30*/  IMAD.MOV.U32 R22, RZ, RZ, R17 ;  /* 0x000000ffff167224 */ /* 0x000fe200078e0011 */
[C---:B--2---:R-:W-:Y:S08]  /*3af40*/  HMMA.16816.F32.BF16 R8, R12.reuse, R24, R8 ;  /* 0x000000180c08723c */ /* 0x044ff00000041808 */
[----:B---3--:R-:W-:Y:S11]  /*3af50*/  HMMA.16816.F32.BF16 R4, R12, R16, R4 ;  /* 0x000000100c04723c */ /* 0x008ff60000041804 */
[----:B------:R-:W-:Y:S11]  /*3af60*/  @!UPT UIADD3 URZ, URZ, URZ, URZ ;  /* 0x0000003f3f3ff290 */ /* 0x000ff6000fffe03f */
[----:B------:R-:W-:Y:S01]  /*3af70*/  @!UPT UIADD3 URZ, URZ, URZ, URZ ;  /* 0x0000003f3f3ff290 */ /* 0x000fe2000fffe03f */
[----:B------:R-:W-:Y:S01]  /*3af80*/  STL.64 [R1+0x620], R4 ;  /* 0x0006200401007387 */ /* 0x000fe20000100a00 */
[----:B------:R-:W-:Y:S02]  /*3af90*/  STL.64 [R1+0x628], R6 ;  /* 0x0006280601007387 */ /* 0x000fe40000100a00 */
[----:B------:R-:W-:Y:S02]  /*3afa0*/  STL.64 [R1+0x6d58], R22 ;  /* 0x006d581601007387 */ /* 0x000fe40000100a00 */
[----:B------:R0:W-:Y:S02]  /*3afb0*/  STL.64 [R1+0x6d50], R20 ;  /* 0x006d501401007387 */ /* 0x0001e40000100a00 */
[----:B0-----:R-:W2:Y:S01]  /*3afc0*/  LDL.64 R20, [R1+0x60] ;  /* 0x0000600001147983 */ /* 0x001ea20000100a00 */
[----:B------:R-:W3:Y:S02]  /*3afd0*/  LDL.LU.64 R16, [R1+0x550] ;  /* 0x0005500001107983 */ /* 0x000ee40000300a00 */
[----:B------:R-:W3:Y:S02]  /*3afe0*/  LDL.LU.64 R18, [R1+0x558] ;  /* 0x0005580001127983 */ /* 0x000ee40000300a00 */
[----:B------:R-:W4:Y:S01]  /*3aff0*/  LDL.LU.64 R4, [R1+0x500] ;  /* 0x0005000001047983 */ /* 0x000f220000300a00 */
[----:B------:R-:W4:Y:S01]  /*3b000*/  LDL.LU.64 R6, [R1+0x508] ;  /* 0x0005080001067983 */ /* 0x000f220000300a00 */
[----:B------:R0:W-:Y:S02]  /*3b010*/  STL.64 [R1+0x610], R8 ;  /* 0x0006100801007387 */ /* 0x0001e40000100a00 */
[----:B------:R1:W-:Y:S01]  /*3b020*/  STL.64 [R1+0x618], R10 ;  /* 0x0006180a01007387 */ /* 0x0003e20000100a00 */
[----:B0-----:R-:W2:Y:S01]  /*3b030*/  LDL.LU R8, [R1+0x6d80] ;  /* 0x006d800001087983 */ /* 0x001ea20000300800 */
[----:B-1----:R-:W-:-:S02]  /*3b040*/  IMAD.MOV.U32 R10, RZ, RZ, R24 ;  /* 0x000000ffff0a7224 */ /* 0x002fc400078e0018 */
[----:B------:R-:W-:Y:S02]  /*3b050*/  IMAD.MOV.U32 R11, RZ, RZ, R25 ;  /* 0x000000ffff0b7224 */ /* 0x000fe400078e0019 */
[----:B------:R-:W2:Y:S01]  /*3b060*/  LDL.LU.64 R26, [R1+0x6d78] ;  /* 0x006d7800011a7983 */ /* 0x000ea20000300a00 */
[----:B------:R-:W2:Y:S02]  /*3b070*/  LDL.LU.64 R24, [R1+0x6d70] ;  /* 0x006d700001187983 */ /* 0x000ea40000300a00 */
[C---:B--2---:R-:W-:Y:S01]  /*3b080*/  HMMA.16816.F32.BF16 R24, R12.reuse, R20, R24 ;  /* 0x000000140c18723c */ /* 0x044fe20000041818 */
[----:B------:R-:W-:Y:S11]  /*3b090*/  IMAD.MOV.U32 R9, RZ, RZ, R21 ;  /* 0x000000ffff097224 */ /* 0x000ff600078e0015 */
[----:B------:R-:W-:Y:S11]  /*3b0a0*/  @!UPT UIADD3 URZ, URZ, URZ, URZ ;  /* 0x0000003f3f3ff290 */ /* 0x000ff6000fffe03f */
[----:B------:R-:W-:Y:S01]  /*3b0b0*/  STL.64 [R1+0x600], R24 ;  /* 0x0006001801007387 */ /* 0x000fe20000100a00 */
[----:B------:R0:W-:Y:S03]  /*3b0c0*/  STL.64 [R1+0x608], R26 ;  /* 0x0006081a01007387 */ /* 0x0001e60000100a00 */
[----:B0-----:R-:W2:Y:S01]  /*3b0d0*/  LDL.LU R27, [R1+0x6d68] ;  /* 0x006d6800011b7983 */ /* 0x001ea20000300800 */
[----:B------:R-:W2:Y:S02]  /*3b0e0*/  LDL.LU.64 R24, [R1+0x6d60] ;  /* 0x006d600001187983 */ /* 0x000ea40000300a00 */
[----:B------:R-:W-:Y:S02]  /*3b0f0*/  IMAD.MOV.U32 R26, RZ, RZ, R20 ;  /* 0x000000ffff1a7224 */ /* 0x000fe400078e0014 */
[----:B------:R-:W2:Y:S01]  /*3b100*/  LDL.LU.64 R22, [R1+0x6d58] ;  /* 0x006d580001167983 */ /* 0x000ea20000300a00 */
[----:B------:R-:W3:Y:S01]  /*3b110*/  LDL.LU.64 R20, [R1+0x6d50] ;  /* 0x006d500001147983 */ /* 0x000ee20000300a00 */
[----:B------:R-:W-:Y:S02]  /*3b120*/  STL.64 [R1+0x6d28], R10 ;  /* 0x006d280a01007387 */ /* 0x000fe40000100a00 */
[----:B------:R0:W-:Y:S02]  /*3b130*/  STL.64 [R1+0x6d20], R8 ;  /* 0x006d200801007387 */ /* 0x0001e40000100a00 */
[----:B0-----:R-:W4:Y:S01]  /*3b140*/  LDL.LU.64 R8, [R1+0xe50] ;  /* 0x000e500001087983 */ /* 0x001f220000300a00 */
[----:B------:R-:W4:Y:S01]  /*3b150*/  LDL.LU.64 R10, [R1+0xe58] ;  /* 0x000e5800010a7983 */ /* 0x000f220000300a00 */
[C---:B---3--:R-:W-:Y:S02]  /*3b160*/  HMMA.16816.F32.BF16 R16, R12.reuse, R20, R16 ;  /* 0x000000140c10723c */ /* 0x048fe40000041810 */
[----:B--2---:R-:W-:Y:S01]  /*3b170*/  STL.64 [R1+0x6d10], R26 ;  /* 0x006d101a01007387 */ /* 0x004fe20000100a00 */
[----:B------:R0:W-:Y:S03]  /*3b180*/  STL.64 [R1+0x6d08], R24 ;  /* 0x006d081801007387 */ /* 0x0001e60000100a00 */
[----:B0-----:R-:W2:Y:S01]  /*3b190*/  LDL.LU.64 R24, [R1+0xe40] ;  /* 0x000e400001187983 */ /* 0x001ea20000300a00 */
[----:B------:R-:W2:Y:S11]  /*3b1a0*/  LDL.LU.64 R26, [R1+0xe48] ;  /* 0x000e4800011a7983 */ /* 0x000eb60000300a00 */
[----:B------:R-:W-:Y:S05]  /*3b1b0*/  @!UPT UIADD3 URZ, URZ, URZ, URZ ;  /* 0x0000003f3f3ff290 */ /* 0x000fea000fffe03f */
[----:B------:R0:W-:Y:S01]  /*3b1c0*/  STL.64 [R1+0x5f0], R16 ;  /* 0x0005f01001007387 */ /* 0x0001e20000100a00 */
[----:B------:R1:W-:Y:S03]  /*3b1d0*/  STL.64 [R1+0x5f8], R18 ;  /* 0x0005f81201007387 */ /* 0x0003e60000100a00 */
[----:B0-----:R-:W4:Y:S01]  /*3b1e0*/  LDL.LU.64 R16, [R1+0x6d48] ;  /* 0x006d480001107983 */ /* 0x001f220000300a00 */
[----:B------:R-:W-:Y:S01]  /*3b1f0*/  STL.64 [R1+0x6bf8], R20 ;  /* 0x006bf81401007387 */ /* 0x000fe20000100a00 */
[----:B----4-:R-:W-:Y:S02]  /*3b200*/  HMMA.16816.F32.BF16 R12, R12, R16, R4 ;  /* 0x000000100c0c723c */ /* 0x010fe40000041804 */
[----:B------:R-:W3:Y:S01]  /*3b210*/  LDL.LU.64 R4, [R1+0x6d40] ;  /* 0x006d400001047983 */ /* 0x000ee20000300a00 */
[----:B-1----:R-:W3:Y:S02]  /*3b220*/  LDL.LU.64 R18, [R1+0x6d38] ;  /* 0x006d380001127983 */ /* 0x002ee40000300a00 */
[----:B------:R-:W3:Y:S11]  /*3b230*/  LDL.LU.64 R16, [R1+0x6d30] ;  /* 0x006d300001107983 */ /* 0x000ef60000300a00 */
[----:B------:R-:W-:Y:S07]  /*3b240*/  @!UPT UIADD3 URZ, URZ, URZ, URZ ;  /* 0x0000003f3f3ff290 */ /* 0x000fee000fffe03f */
[----:B------:R0:W-:Y:S01]  /*3b250*/  STL.64 [R1+0x240], R12 ;  /* 0x0002400c01007387 */ /* 0x0001e20000100a00 */
[----:B------:R-:W-:Y:S03]  /*3b260*/  STL.64 [R1+0x248], R14 ;  /* 0x0002480e01007387 */ /* 0x000fe60000100a00 */
[----:B0-----:R-:W4:Y:S04]  /*3b270*/  LDL R12, [R1] ;  /* 0x00000000010c7983 */ /* 0x001f280000100800 */
[----:B------:R-:W4:Y:S01]  /*3b280*/  LDL R13, [R1+0x4] ;  /* 0x00000400010d7983 */ /* 0x000f220000100800 */
[C---:B---3--:R-:W-:Y:S03]  /*3b290*/  HMMA.16816.F32.BF16 R4, R16.reuse, R4, R8 ;  /* 0x000000041004723c */ /* 0x048fe60000041808 */
[----:B------:R-:W3:Y:S01]  /*3b2a0*/  LDL.LU.64 R10, [R1+0x6d28] ;  /* 0x006d2800010a7983 */ /* 0x000ee20000300a00 */
        /* <DEDUP_REMOVED lines=11> */
[----:B0-----:R-:W4:Y:S01]  /*3b360*/  LDL.LU.64 R6, [R1+0x6d00] ;  /* 0x006d000001067983 */ /* 0x001f220000300a00 */
[----:B------:R-:W4:Y:S02]  /*3b370*/  LDL.LU.64 R4, [R1+0x6cf8] ;  /* 0x006cf80001047983 */ /* 0x000f240000300a00 */
[C---:B----4-:R-:W-:Y:S01]  /*3b380*/  HMMA.16816.F32.BF16 R12, R16.reuse, R12, R4 ;  /* 0x0000000c100c723c */ /* 0x050fe20000041804 */
[----:B------:R-:W4:Y:S01]  /*3b390*/  LDL.LU.64 R6, [R1+0x6cf0] ;  /* 0x006cf00001067983 */ /* 0x000f220000300a00 */
[----:B------:R-:W4:Y:S11]  /*3b3a0*/  LDL.LU.64 R4, [R1+0x6ce8] ;  /* 0x006ce80001047983 */ /* 0x000f360000300a00 */
[----:B------:R-:W-:Y:S10]  /*3b3b0*/  @!UPT UIADD3 URZ, URZ, URZ, URZ ;  /* 0x0000003f3f3ff290 */ /* 0x000ff4000fffe03f */
[----:B------:R-:W-:Y:S01]  /*3b3c0*/  STL.64 [R1+0x5c0], R12 ;  /* 0x0005c00c01007387 */ /* 0x000fe20000100a00 */
[----:B------:R4:W-:Y:S02]  /*3b3d0*/  STL.64 [R1+0x5c8], R14 ;  /* 0x0005c80e01007387 */ /* 0x0009e40000100a00 */
[----:B--2---:R-:W-:Y:S01]  /*3b3e0*/  IMAD.MOV.U32 R20, RZ, RZ, R26 ;  /* 0x000000ffff147224 */ /* 0x004fe200078e001a */
[----:B----4-:R-:W-:Y:S01]  /*3b3f0*/  HMMA.16816.F32.BF16 R12, R16, R24, R4 ;  /* 0x00000018100c723c */ /* 0x010fe20000041804 */
[----:B------:R-:W2:Y:S01]  /*3b400*/  LDL.LU.64 R4, [R1+0xc50] ;  /* 0x000c500001047983 */ /* 0x000ea20000300a00 */
[----:B------:R-:W2:Y:S11]  /*3b410*/  LDL.LU.64 R6, [R1+0xc58] ;  /* 0x000c580001067983 */ /* 0x000eb60000300a00 */
[----:B------:R-:W-:Y:S10]  /*3b420*/  @!UPT UIADD3 URZ, URZ, URZ, URZ ;  /* 0x0000003f3f3ff290 */ /* 0x000ff4000fffe03f */
[----:B------:R0:W-:Y:S01]  /*3b430*/  STL.64 [R1+0x5b0], R12 ;  /* 0x0005b00c01007387 */ /* 0x0001e20000100a00 */
[----:B------:R1:W-:Y:S02]  /*3b440*/  STL.64 [R1+0x5b8], R14 ;  /* 0x0005b80e01007387 */ /* 0x0003e40000100a00 */
[----:B------:R-:W4:Y:S02]  /*3b450*/  LDL.LU R26, [R1+0x6ce4] ;  /* 0x006ce400011a7983 */ /* 0x000f240000300800 */
[----:B------:R-:W-:Y:S02]  /*3b460*/  IMAD.MOV.U32 R21, RZ, RZ, R9 ;  /* 0x000000ffff157224 */ /* 0x000fe400078e0009 */
[----:B------:R-:W2:Y:S04]  /*3b470*/  LDL.LU R9, [R1+0x6ce0] ;  /* 0x006ce00001097983 */ /* 0x000ea80000300800 */
[----:B0-----:R-:W2:Y:S01]  /*3b480*/  LDL.LU.64 R12, [R1+0xc20] ;  /* 0x000c2000010c7983 */ /* 0x001ea20000300a00 */
[----:B-1----:R-:W2:Y:S02]  /*3b490*/  LDL.LU.64 R14, [R1+0xc28] ;  /* 0x000c2800010e7983 */ /* 0x002ea40000300a00 */
[----:B------:R3:W-:Y:S02]  /*3b4a0*/  STL.64 [R1+0x6c10], R20 ;  /* 0x006c101401007387 */ /* 0x0007e40000100a00 */
[----:B---3--:R-:W-:-:S02]  /*3b4b0*/  IMAD.MOV.U32 R20, RZ, RZ, R10 ;  /* 0x000000ffff147224 */ /* 0x008fc400078e000a */
[----:B------:R-:W-:Y:S01]  /*3b4c0*/  IMAD.MOV.U32 R21, RZ, RZ, R11 ;  /* 0x000000ffff157224 */ /* 0x000fe200078e000b */
[----:B------:R-:W3:Y:S01]  /*3b4d0*/  LDL.LU R10, [R1+0x6cdc] ;  /* 0x006cdc00010a7983 */ /* 0x000ee20000300800 */
[----:B------:R-:W3:Y:S03]  /*3b4e0*/  LDL.LU R11, [R1+0x6cd8] ;  /* 0x006cd800010b7983 */ /* 0x000ee60000300800 */
[----:B------:R-:W-:Y:S04]  /*3b4f0*/  STL.64 [R1+0x6c28], R20 ;  /* 0x006c281401007387 */ /* 0x000fe80000100a00 */
[----:B----4-:R-:W-:Y:S01]  /*3b500*/  STL [R1+0x6ba8], R26 ;  /* 0x006ba81a01007387 */ /* 0x010fe20000100800 */
[----:B------:R0:W-:Y:S03]  /*3b510*/  STL.64 [R1+0x6ba0], R24 ;  /* 0x006ba01801007387 */ /* 0x0001e60000100a00 */
[----:B0-----:R-:W4:Y:S04]  /*3b520*/  LDL.LU.64 R24, [R1] ;  /* 0x0000000001187983 */ /* 0x001f280000300a00 */
[----:B----4-:R0:W-:Y:S04]  /*3b530*/  STL.64 [R1+0x6bc0], R24 ;  /* 0x006bc01801007387 */ /* 0x0101e80000100a00 */
[----:B0-----:R-:W4:Y:S01]  /*3b540*/  LDL.LU.64 R24, [R1+0x10] ;  /* 0x0000100001187983 */ /* 0x001f220000300a00 */
[----:B--2---:R-:W-:Y:S03]  /*3b550*/  HMMA.16816.F32.BF16 R4, R16, R8, R4 ;  /* 0x000000081004723c */ /* 0x004fe60000041804 */
[----:B----4-:R0:W-:Y:S04]  /*3b560*/  STL.64 [R1+0x6bc8], R24 ;  /* 0x006bc81801007387 */ /* 0x0101e80000100a00 */
[----:B0-----:R-:W2:Y:S01]  /*3b570*/  LDL.LU.64 R24, [R1+0x20] ;  /* 0x0000200001187983 */ /* 0x001ea20000300a00 */
[----:B------:R-:W-:-:S02]  /*3b580*/  IMAD.MOV.U32 R20, RZ, RZ, R23 ;  /* 0x000000ffff147224 */ /* 0x000fc400078e0017 */
[----:B------:R-:W-:Y:S01]  /*3b590*/  IMAD.MOV.U32 R21, RZ, RZ, R22 ;  /* 0x000000ffff157224 */ /* 0x000fe200078e0016 */
[----:B--2---:R-:W-:Y:S11]  /*3b5a0*/  STL.64 [R1+0x6bf0], R24 ;  /* 0x006bf01801007387 */ /* 0x004ff60000100a00 */
[----:B------:R-:W-:Y:S01]  /*3b5b0*/  @!UPT UIADD3 URZ, URZ, URZ, URZ ;  /* 0x0000003f3f3ff290 */ /* 0x000fe2000fffe03f */
[----:B------:R-:W-:Y:S02]  /*3b5c0*/  STL.64 [R1+0x5a0], R4 ;  /* 0x0005a00401007387 */ /* 0x000fe40000100a00 */
[----:B------:R0:W-:Y:S02]  /*3b5d0*/  STL.64 [R1+0x5a8], R6 ;  /* 0x0005a80601007387 */ /* 0x0001e40000100a00 */
[----:B0-----:R-:W2:Y:S01]  /*3b5e0*/  LDL.LU.64 R6, [R1+0x6cd0] ;  /* 0x006cd00001067983 */ /* 0x001ea20000300a00 */
[----:B------:R-:W4:Y:S02]  /*3b5f0*/  LDL.LU.64 R4, [R1+0x6cc8] ;  /* 0x006cc80001047983 */ /* 0x000f240000300a00 */
[----:B------:R0:W-:Y:S02]  /*3b600*/  STL.64 [R1+0x6c40], R20 ;  /* 0x006c401401007387 */ /* 0x0001e40000100a00 */
[----:B---3--:R-:W-:Y:S01]  /*3b610*/  STL.64 [R1+0x6b98], R10 ;  /* 0x006b980a01007387 */ /* 0x008fe20000100a00 */
[----:B------:R4:W-:Y:S04]  /*3b620*/  STL.64 [R1+0x6b90], R8 ;  /* 0x006b900801007387 */ /* 0x0009e80000100a00 */
[----:B0-----:R-:W3:Y:S01]  /*3b630*/  LDL.LU.64 R20, [R1+0xa10] ;  /* 0x000a100001147983 */ /* 0x001ee20000300a00 */
[----:B------:R-:W2:Y:S01]  /*3b640*/  LDL.LU.64 R22, [R1+0xa18] ;  /* 0x000a180001167983 */ /* 0x000ea20000300a00 */
[----:B----4-:R-:W-:Y:S11]  /*3b650*/  HMMA.16816.F32.BF16 R8, R16, R4, R12 ;  /* 0x000000041008723c */ /* 0x010ff6000004180c */
[----:B------:R-:W-:Y:S11]  /*3b660*/  @!UPT UIADD3 URZ, URZ, URZ, URZ ;  /* 0x0000003f3f3ff290 */ /* 0x000ff6000fffe03f */
[----:B------:R-:W-:Y:S01]  /*3b670*/  @!UPT UIADD3 URZ, URZ, URZ, URZ ;  /* 0x0000003f3f3ff290 */ /* 0x000fe2000fffe03f */
[----:B------:R-:W-:Y:S01]  /*3b680*/  STL.64 [R1+0x590], R8 ;  /* 0x0005900801007387 */ /* 0x000fe20000100a00 */
[----:B------:R-:W-:Y:S02]  /*3b690*/  STL.64 [R1+0x598], R10 ;  /* 0x0005980a01007387 */ /* 0x000fe40000100a00 */
[----:B--2---:R-:W-:Y:S02]  /*3b6a0*/  STL.64 [R1+0x6c50], R22 ;  /* 0x006c501601007387 */ /* 0x004fe40000100a00 */
[----:B---3--:R0:W-:Y:S02]  /*3b6b0*/  STL.64 [R1+0x6c48], R20 ;  /* 0x006c481401007387 */ /* 0x0081e40000100a00 */
[----:B0-----:R-:W-:Y:S02]  /*3b6c0*/  IMAD.MOV.U32 R20, RZ, RZ, R3 ;  /* 0x000000ffff147224 */ /* 0x001fe400078e0003 */
[----:B------:R-:W-:Y:S01]  /*3b6d0*/  IMAD.MOV.U32 R21, RZ, RZ, R27 ;  /* 0x000000ffff157224 */ /* 0x000fe200078e001b */
[----:B------:R-:W2:Y:S01]  /*3b6e0*/  LDL.LU R3, [R1+0x6cc0] ;  /* 0x006cc00001037983 */ /* 0x000ea20000300800 */
[----:B------:R-:W3:Y:S03]  /*3b6f0*/  LDL.LU R27, [R1+0x6cbc] ;  /* 0x006cbc00011b7983 */ /* 0x000ee60000300800 */
[----:B------:R0:W-:Y:S02]  /*3b700*/  STL.64 [R1+0x6c68], R20 ;  /* 0x006c681401007387 */ /* 0x0001e40000100a00 */
[----:B0-----:R-:W-:-:S02]  /*3b710*/  IMAD.MOV.U32 R20, RZ, RZ, R29 ;  /* 0x000000ffff147224 */ /* 0x001fc400078e001d */
[----:B------:R-:W-:Y:S01]  /*3b720*/  IMAD.MOV.U32 R21, RZ, RZ, R6 ;  /* 0x000000ffff157224 */ /* 0x000fe200078e0006 */
[----:B------:R-:W4:Y:S01]  /*3b730*/  LDL.LU R29, [R1+0x6cb8] ;  /* 0x006cb800011d7983 */ /* 0x000f220000300800 */
[----:B------:R-:W2:Y:S03]  /*3b740*/  LDL.LU R6, [R1+0x6cb4] ;  /* 0x006cb40001067983 */ /* 0x000ea60000300800 */
[----:B------:R0:W-:Y:S02]  /*3b750*/  STL.64 [R1+0x6c80], R20 ;  /* 0x006c801401007387 */ /* 0x0001e40000100a00 */
[----:B0-----:R-:W-:Y:S02]  /*3b760*/  IMAD.MOV.U32 R20, RZ, RZ, R7 ;  /* 0x000000ffff147224 */ /* 0x001fe400078e0007 */
[----:B------:R-:W-:Y:S01]  /*3b770*/  IMAD.MOV.U32 R21, RZ, RZ, R28 ;  /* 0x000000ffff157224 */ /* 0x000fe200078e001c */
[----:B------:R-:W2:Y:S04]  /*3b780*/  LDL.LU R7, [R1+0x6cb0] ;  /* 0x006cb00001077983 */ /* 0x000ea80000300800 */
[----:B------:R3:W-:Y:S01]  /*3b790*/  STL.64 [R1+0x6c98], R20 ;  /* 0x006c981401007387 */ /* 0x0007e20000100a00 */
[----:B------:R-:W2:Y:S02]  /*3b7a0*/  LDL.LU.64 R24, [R1+0x900] ;  /* 0x0009000001187983 */ /* 0x000ea40000300a00 */
[----:B---3--:R-:W-:-:S02]  /*3b7b0*/  IMAD.MOV.U32 R20, RZ, RZ, R27 ;  /* 0x000000ffff147224 */ /* 0x008fc400078e001b */
[----:B------:R-:W3:Y:S04]  /*3b7c0*/  LDL.LU.64 R26, [R1+0x908] ;  /* 0x00090800011a7983 */ /* 0x000ee80000300a00 */
[----:B----4-:R-:W0:Y:S04]  /*3b7d0*/  LDSM.16.MT88.4 R12, [R29+0x380] ;  /* 0x000380001d0c783b */ /* 0x010e280000004200 */
[----:B---3--:R-:W-:Y:S01]  /*3b7e0*/  STL.64 [R1+0x6c08], R26 ;  /* 0x006c081a01007387 */ /* 0x008fe20000100a00 */
[----:B--2---:R1:W-:Y:S03]  /*3b7f0*/  STL.64 [R1+0x6c00], R24 ;  /* 0x006c001801007387 */ /* 0x0043e60000100a00 */
[----:B-1----:R-:W2:Y:S01]  /*3b800*/  LDL.LU.64 R24, [R1+0x910] ;  /* 0x0009100001187983 */ /* 0x002ea20000300a00 */
[----:B------:R-:W3:Y:S03]  /*3b810*/  LDL.LU.64 R26, [R1+0x918] ;  /* 0x00091800011a7983 */ /* 0x000ee60000300a00 */
        /* <DEDUP_REMOVED lines=19> */
[----:B------:R-:W3:Y:S02]  /*3b950*/  LDL.LU.64 R26, [R1+0xc38] ;  /* 0x000c3800011a7983 */ /* 0x000ee40000300a00 */
[----:B------:R-:W-:Y:S01]  /*3b960*/  IMAD.MOV.U32 R21, RZ, RZ, R3 ;  /* 0x000000ffff157224 */ /* 0x000fe200078e0003 */
[----:B---3--:R-:W-:Y:S01]  /*3b970*/  STL.64 [R1+0x6ca8], R26 ;  /* 0x006ca81a01007387 */ /* 0x008fe20000100a00 */
[----:B--2---:R1:W-:Y:S03]  /*3b980*/  STL.64 [R1+0x6ca0], R24 ;  /* 0x006ca01801007387 */ /* 0x0043e60000100a00 */
[----:B-1----:R-:W2:Y:S01]  /*3b990*/  LDL.LU.64 R24, [R1+0xc40] ;  /* 0x000c400001187983 */ /* 0x002ea20000300a00 */
[----:B------:R-:W2:Y:S02]  /*3b9a0*/  LDL.LU.64 R26, [R1+0xc48] ;  /* 0x000c4800011a7983 */ /* 0x000ea40000300a00 */
[----:B------:R-:W3:Y:S02]  /*3b9b0*/  LDL.LU.64 R8, [R1+0x840] ;  /* 0x0008400001087983 */ /* 0x000ee40000300a00 */
[----:B------:R-:W3:Y:S01]  /*3b9c0*/  LDL.LU.64 R10, [R1+0x848] ;  /* 0x00084800010a7983 */ /* 0x000ee20000300a00 */
[----:B------:R-:W-:Y:S01]  /*3b9d0*/  STL.64 [R1+0x6bb8], R6 ;  /* 0x006bb80601007387 */ /* 0x000fe20000100a00 */
[----:B------:R-:W-:Y:S02]  /*3b9e0*/  STL.64 [R1+0x6bb0], R4 ;  /* 0x006bb00401007387 */ /* 0x000fe40000100a00 */
[----:B0-----:R-:W-:Y:S02]  /*3b9f0*/  STL.64 [R1+0x6b48], R14 ;  /* 0x006b480e01007387 */ /* 0x001fe40000100a00 */
[----:B------:R0:W-:Y:S02]  /*3ba00*/  STL.64 [R1+0x6b40], R12 ;  /* 0x006b400c01007387 */ /* 0x0001e40000100a00 */
[----:B0-----:R-:W3:Y:S01]  /*3ba10*/  LDL.LU.64 R12, [R1+0x40] ;  /* 0x00004000010c7983 */ /* 0x001ee20000300a00 */
        /* <DEDUP_REMOVED lines=25> */
[----:B------:R-:W-:Y:S01]  /*3bbb0*/  STL.64 [R1+0x550], R20 ;  /* 0x0005501401007387 */ /* 0x000fe20000100a00 */
[----:B------:R0:W-:Y:S03]  /*3bbc0*/  STL.64 [R1+0x558], R22 ;  /* 0x0005581601007387 */ /* 0x0001e60000100a00 */
[----:B0-----:R-:W4:Y:S01]  /*3bbd0*/  LDL.LU.64 R22, [R1+0x6c50] ;  /* 0x006c500001167983 */ /* 0x001f220000300a00 */
[----:B------:R-:W4:Y:S02]  /*3bbe0*/  LDL.LU.64 R20, [R1+0x6c48] ;  /* 0x006c480001147983 */ /* 0x000f240000300a00 */
[----:B------:R-:W-:Y:S02]  /*3bbf0*/  IMAD.MOV.U32 R4, RZ, RZ, R2 ;  /* 0x000000ffff047224 */ /* 0x000fe400078e0002 */
[----:B------:R-:W-:-:S07]  /*3bc00*/  IMAD.MOV.U32 R5, RZ, RZ, R0 ;  /* 0x000000ffff057224 */ /* 0x000fce00078e0000 */
[C---:B----4-:R-:W-:Y:S01]  /*3bc10*/  HMMA.16816.F32.BF16 R4, R16.reuse, R4, R20 ;  /* 0x000000041004723c */ /* 0x050fe20000041814 */
[----:B------:R-:W2:Y:S11]  /*3bc20*/  LDL.LU.64 R20, [R1+0x6c40] ;  /* 0x006c400001147983 */ /* 0x000eb60000300a00 */
[----:B------:R-:W-:Y:S11]  /*3bc30*/  @!UPT UIADD3 URZ, URZ, URZ, URZ ;  /* 0x0000003f3f3ff290 */ /* 0x000ff6000fffe03f */
[----:B------:R0:W-:Y:S01]  /*3bc40*/  STL.64 [R1+0x540], R4 ;  /* 0x0005400401007387 */ /* 0x0001e20000100a00 */
[----:B------:R1:W-:Y:S03]  /*3bc50*/  STL.64 [R1+0x548], R6 ;  /* 0x0005480601007387 */ /* 0x0003e60000100a00 */
[----:B0-----:R-:W4:Y:S01]  /*3bc60*/  LDL.LU.64 R4, [R1+0xdf0] ;  /* 0x000df00001047983 */ /* 0x001f220000300a00 */
[----:B-1----:R-:W3:Y:S01]  /*3bc70*/  LDL.LU.64 R6, [R1+0xdf8] ;  /* 0x000df80001067983 */ /* 0x002ee20000300a00 */
[C---:B--2---:R-:W-:Y:S02]  /*3bc80*/  HMMA.16816.F32.BF16 R20, R16.reuse, R20, R24 ;  /* 0x000000141014723c */ /* 0x044fe40000041818 */
[----:B---3--:R-:W-:Y:S01]  /*3bc90*/  STL.64 [R1+0x6bd8], R6 ;  /* 0x006bd80601007387 */ /* 0x008fe20000100a00 */
[----:B----4-:R0:W-:Y:S03]  /*3bca0*/  STL.64 [R1+0x6bd0], R4 ;  /* 0x006bd00401007387 */ /* 0x0101e60000100a00 */
[----:B0-----:R-:W2:Y:S01]  /*3bcb0*/  LDL.LU.64 R4, [R1+0xe10] ;  /* 0x000e100001047983 */ /* 0x001ea20000300a00 */
[----:B------:R-:W2:Y:S02]  /*3bcc0*/  LDL.LU.64 R6, [R1+0xe18] ;  /* 0x000e180001067983 */ /* 0x000ea40000300a00 */
[----:B------:R-:W3:Y:S02]  /*3bcd0*/  LDL.LU.64 R26, [R1+0x6c38] ;  /* 0x006c3800011a7983 */ /* 0x000ee40000300a00 */
[----:B------:R-:W3:Y:S11]  /*3bce0*/  LDL.LU.64 R24, [R1+0x6c30] ;  /* 0x006c300001187983 */ /* 0x000ef60000300a00 */
[----:B------:R-:W-:Y:S01]  /*3bcf0*/  @!UPT UIADD3 URZ, URZ, URZ, URZ ;  /* 0x0000003f3f3ff290 */ /* 0x000fe2000fffe03f */
        /* <DEDUP_REMOVED lines=18> */
[----:B------:R-:W3:Y:S11]  /*3be20*/  LDL.LU.64 R24, [R1+0x6bf0] ;  /* 0x006bf00001187983 */ /* 0x000ef60000300a00 */
[----:B------:R-:W-:Y:S10]  /*3be30*/  @!UPT UIADD3 URZ, URZ, URZ, URZ ;  /* 0x0000003f3f3ff290 */ /* 0x000ff4000fffe03f */
[----:B------:R-:W-:Y:S01]  /*3be40*/  STL.64 [R1+0x500], R20 ;  /* 0x0005001401007387 */ /* 0x000fe20000100a00 */
[----:B------:R0:W-:Y:S03]  /*3be50*/  STL.64 [R1+0x508], R22 ;  /* 0x0005081601007387 */ /* 0x0001e60000100a00 */
[----:B0-----:R-:W2:Y:S01]  /*3be60*/  LDL.LU.64 R22, [R1+0x6be8] ;  /* 0x006be80001167983 */ /* 0x001ea20000300a00 */
[----:B------:R-:W2:Y:S01]  /*3be70*/  LDL.LU.64 R20, [R1+0x6be0] ;  /* 0x006be00001147983 */ /* 0x000ea20000300a00 */
[----:B------:R-:W-:Y:S01]  /*3be80*/  HMMA.16816.F32.BF16 R16, R16, R12, R8 ;  /* 0x0000000c1010723c */ /* 0x000fe20000041808 */
[----:B------:R-:W4:Y:S01]  /*3be90*/  LDL.LU.64 R8, [R1+0xde0] ;  /* 0x000de00001087983 */ /* 0x000f220000300a00 */
[----:B------:R-:W4:Y:S11]  /*3bea0*/  LDL.LU.64 R10, [R1+0xde8] ;  /* 0x000de800010a7983 */ /* 0x000f360000300a00 */
[----:B------:R-:W-:Y:S10]  /*3beb0*/  @!UPT UIADD3 URZ, URZ, URZ, URZ ;  /* 0x0000003f3f3ff290 */ /* 0x000ff4000fffe03f */
[----:B------:R0:W-:Y:S01]  /*3bec0*/  STL.64 [R1+0x230], R16 ;  /* 0x0002301001007387 */ /* 0x0001e20000100a00 */
[----:B------:R-:W-:Y:S03]  /*3bed0*/  STL.64 [R1+0x238], R18 ;  /* 0x0002381201007387 */ /* 0x000fe60000100a00 */
[----:B0-----:R-:W4:Y:S01]  /*3bee0*/  LDL.LU.64 R16, [R1+0x30] ;  /* 0x0000300001107983 */ /* 0x001f220000300a00 */
[----:B------:R-:W-:Y:S02]  /*3bef0*/  STL [R1+0x6b54], R12 ;  /* 0x006b540c01007387 */ /* 0x000fe40000100800 */
[----:B------:R0:W-:Y:S02]  /*3bf00*/  STL [R1+0x6b50], R13 ;  /* 0x006b500d01007387 */ /* 0x0001e40000100800 */
[----:B0-----:R-:W4:Y:S01]  /*3bf10*/  LDL.LU.64 R12, [R1+0xe00] ;  /* 0x000e0000010c7983 */ /* 0x001f220000300a00 */
[----:B------:R-:W4:Y:S02]  /*3bf20*/  LDL.LU.64 R14, [R1+0xe08] ;  /* 0x000e0800010e7983 */ /* 0x000f240000300a00 */
[----:B---3--:R-:W-:-:S02]  /*3bf30*/  IMAD.MOV.U32 R28, RZ, RZ, R24 ;  /* 0x000000ffff1c7224 */ /* 0x008fc400078e0018 */
[----:B------:R-:W-:Y:S01]  /*3bf40*/  IMAD.MOV.U32 R3, RZ, RZ, R25 ;  /* 0x000000ffff037224 */ /* 0x000fe200078e0019 */
[C---:B--2---:R-:W-:Y:S11]  /*3bf50*/  HMMA.16816.F32.BF16 R4, R20.reuse, R24, R4 ;  /* 0x000000181404723c */ /* 0x044ff60000041804 */
[----:B------:R-:W-:Y:S11]  /*3bf60*/  @!UPT UIADD3 URZ, URZ, URZ, URZ ;  /* 0x0000003f3f3ff290 */ /* 0x000ff6000fffe03f */
[----:B------:R-:W-:Y:S01]  /*3bf70*/  @!UPT UIADD3 URZ, URZ, URZ, URZ ;  /* 0x0000003f3f3ff290 */ /* 0x000fe2000fffe03f */
[----:B------:R-:W-:Y:S01]  /*3bf80*/  STL.64 [R1+0x220], R4 ;  /* 0x0002200401007387 */ /* 0x000fe20000100a00 */
[----:B------:R0:W-:Y:S03]  /*3bf90*/  STL.64 [R1+0x228], R6 ;  /* 0x0002280601007387 */ /* 0x0001e60000100a00 */
[----:B0-----:R-:W2:Y:S01]  /*3bfa0*/  LDL.LU.64 R6, [R1+0x6bd8] ;  /* 0x006bd80001067983 */ /* 0x001ea20000300a00 */
[----:B------:R-:W2:Y:S02]  /*3bfb0*/  LDL.LU.64 R4, [R1+0x6bd0] ;  /* 0x006bd00001047983 */ /* 0x000ea40000300a00 */
[----:B------:R-:W4:Y:S02]  /*3bfc0*/  LDL.LU.64 R24, [R1+0x6bc8] ;  /* 0x006bc80001187983 */ /* 0x000f240000300a00 */
[C---:B----4-:R-:W-:Y:S11]  /*3bfd0*/  HMMA.16816.F32.BF16 R12, R20.reuse, R24, R12 ;  /* 0x00000018140c723c */ /* 0x050ff6000004180c */
[----:B------:R-:W-:Y:S11]  /*3bfe0*/  @!UPT UIADD3 URZ, URZ, URZ, URZ ;  /* 0x0000003f3f3ff290 */ /* 0x000ff6000fffe03f */
[----:B------:R-:W-:Y:S01]  /*3bff0*/  @!UPT UIADD3 URZ, URZ, URZ, URZ ;  /* 0x0000003f3f3ff290 */ /* 0x000fe2000fffe03f */
[----:B------:R-:W-:Y:S01]  /*3c000*/  STL.64 [R1+0x210], R12 ;  /* 0x0002100c01007387 */ /* 0x000fe20000100a00 */
[----:B------:R0:W-:Y:S02]  /*3c010*/  STL.64 [R1+0x218], R14 ;  /* 0x0002180e01007387 */ /* 0x0001e40000100a00 */
[----:B0-----:R-:W-:Y:S02]  /*3c020*/  IMAD.MOV.U32 R15, RZ, RZ, R24 ;  /* 0x000000ffff0f7224 */ /* 0x001fe400078e0018 */
[----:B------:R-:W-:Y:S02]  /*3c030*/  IMAD.MOV.U32 R14, RZ, RZ, R25 ;  /* 0x000000ffff0e7224 */ /* 0x000fe400078e0019 */
[----:B------:R-:W2:Y:S02]  /*3c040*/  LDL.LU.64 R24, [R1+0x6bc0] ;  /* 0x006bc00001187983 */ /* 0x000ea40000300a00 */
[----:B--2---:R-:W-:Y:S01]  /*3c050*/  HMMA.16816.F32.BF16 R4, R20, R24, R4 ;  /* 0x000000181404723c */ /* 0x004fe20000041804 */
[----:B------:R-:W-:-:S02]  /*3c060*/  IMAD.MOV.U32 R12, RZ, RZ, R24 ;  /* 0x000000ffff0c7224 */ /* 0x000fc400078e0018 */
[----:B------:R-:W-:Y:S11]  /*3c070*/  IMAD.MOV.U32 R13, RZ, RZ, R25 ;  /* 0x000000ffff0d7224 */ /* 0x000ff600078e0019 */
[----:B------:R-:W-:Y:S09]  /*3c080*/  @!UPT UIADD3 URZ, URZ, URZ, URZ ;  /* 0x0000003f3f3ff290 */ /* 0x000ff2000fffe03f */
[----:B------:R-:W-:Y:S01]  /*3c090*/  STL.64 [R1+0x200], R4 ;  /* 0x0002000401007387 */ /* 0x000fe20000100a00 */
[----:B------:R0:W-:Y:S03]  /*3c0a0*/  STL.64 [R1+0x208], R6 ;  /* 0x0002080601007387 */ /* 0x0001e60000100a00 */
[----:B0-----:R-:W2:Y:S01]  /*3c0b0*/  LDL.LU.64 R6, [R1+0x6bb8] ;  /* 0x006bb80001067983 */ /* 0x001ea20000300a00 */
[----:B------:R-:W3:Y:S02]  /*3c0c0*/  LDL.LU.64 R4, [R1+0x6bb0] ;  /* 0x006bb00001047983 */ /* 0x000ee40000300a00 */
[----:B------:R-:W4:Y:S02]  /*3c0d0*/  LDL.LU R26, [R1+0x6ba8] ;  /* 0x006ba800011a7983 */ /* 0x000f240000300800 */
[----:B------:R-:W2:Y:S01]  /*3c0e0*/  LDL.LU.64 R24, [R1+0x6ba0] ;  /* 0x006ba00001187983 */ /* 0x000ea20000300a00 */
[----:B------:R-:W-:Y:S01]  /*3c0f0*/  STL.64 [R1+0x6b60], R14 ;  /* 0x006b600e01007387 */ /* 0x000fe20000100a00 */
[----:B------:R0:W-:Y:S03]  /*3c100*/  STL.64 [R1+0x6b58], R12 ;  /* 0x006b580c01007387 */ /* 0x0001e60000100a00 */
[----:B0-----:R-:W3:Y:S01]  /*3c110*/  LDL.LU.64 R12, [R1+0xbf0] ;  /* 0x000bf000010c7983 */ /* 0x001ee20000300a00 */
[----:B------:R-:W3:Y:S01]  /*3c120*/  LDL.LU.64 R14, [R1+0xbf8] ;  /* 0x000bf800010e7983 */ /* 0x000ee20000300a00 */
[C---:B--2---:R-:W-:Y:S11]  /*3c130*/  HMMA.16816.F32.BF16 R8, R20.reuse, R24, R8 ;  /* 0x000000181408723c */ /* 0x044ff60000041808 */
[----:B------:R-:W-:Y:S11]  /*3c140*/  @!UPT UIADD3 URZ, URZ, URZ, URZ ;  /* 0x0000003f3f3ff290 */ /* 0x000ff6000fffe03f */
[----:B------:R-:W-:Y:S01]  /*3c150*/  @!UPT UIADD3 URZ, URZ, URZ, URZ ;  /* 0x0000003f3f3ff290 */ /* 0x000fe2000fffe03f */
[----:B------:R-:W-:Y:S01]  /*3c160*/  STL.64 [R1+0x1f0], R8 ;  /* 0x0001f00801007387 */ /* 0x000fe20000100a00 */
[----:B------:R0:W-:Y:S03]  /*3c170*/  STL.64 [R1+0x1f8], R10 ;  /* 0x0001f80a01007387 */ /* 0x0001e60000100a00 */
[----:B0-----:R-:W2:Y:S01]  /*3c180*/  LDL.LU.64 R10, [R1+0x6b98] ;  /* 0x006b9800010a7983 */ /* 0x001ea20000300a00 */
[----:B------:R-:W2:Y:S02]  /*3c190*/  LDL.LU.64 R8, [R1+0x6b90] ;  /* 0x006b900001087983 */ /* 0x000ea40000300a00 */
[----:B----4-:R-:W-:Y:S02]  /*3c1a0*/  STL [R1+0x6b88], R26 ;  /* 0x006b881a01007387 */ /* 0x010fe40000100800 */
[----:B------:R0:W-:Y:S02]  /*3c1b0*/  STL.64 [R1+0x6b80], R24 ;  /* 0x006b801801007387 */ /* 0x0001e40000100a00 */
[----:B0-----:R-:W2:Y:S01]  /*3c1c0*/  LDL.LU.64 R24, [R1+0xc10] ;  /* 0x000c100001187983 */ /* 0x001ea20000300a00 */
[----:B------:R-:W2:Y:S02]  /*3c1d0*/  LDL.LU.64 R26, [R1+0xc18] ;  /* 0x000c1800011a7983 */ /* 0x000ea40000300a00 */
[C---:B--2---:R-:W-:Y:S11]  /*3c1e0*/  HMMA.16816.F32.BF16 R24, R20.reuse, R8, R24 ;  /* 0x000000081418723c */ /* 0x044ff60000041818 */
[----:B------:R-:W-:Y:S11]  /*3c1f0*/  @!UPT UIADD3 URZ, URZ, URZ, URZ ;  /* 0x0000003f3f3ff290 */ /* 0x000ff6000fffe03f */
[----:B------:R-:W-:Y:S01]  /*3c200*/  @!UPT UIADD3 URZ, URZ, URZ, URZ ;  /* 0x0000003f3f3ff290 */ /* 0x000fe2000fffe03f */
[----:B------:R0:W-:Y:S01]  /*3c210*/  STL.64 [R1+0x1e0], R24 ;  /* 0x0001e01801007387 */ /* 0x0001e20000100a00 */
[----:B------:R1:W-:Y:S03]  /*3c220*/  STL.64 [R1+0x1e8], R26 ;  /* 0x0001e81a01007387 */ /* 0x0003e60000100a00 */
[----:B0-----:R-:W2:Y:S01]  /*3c230*/  LDL.LU.64 R24, [R1+0xc00] ;  /* 0x000c000001187983 */ /* 0x001ea20000300a00 */
[----:B-1----:R-:W2:Y:S02]  /*3c240*/  LDL.LU.64 R26, [R1+0xc08] ;  /* 0x000c0800011a7983 */ /* 0x002ea40000300a00 */
[----:B------:R-:W-:Y:S02]  /*3c250*/  STL.64 [R1+0x6af8], R10 ;  /* 0x006af80a01007387 */ /* 0x000fe40000100a00 */
[----:B------:R0:W-:Y:S02]  /*3c260*/  STL.64 [R1+0x6af0], R8 ;  /* 0x006af00801007387 */ /* 0x0001e40000100a00 */
[----:B0-----:R-:W4:Y:S01]  /*3c270*/  LDL.LU.64 R8, [R1+0xa0] ;  /* 0x0000a00001087983 */ /* 0x001f220000300a00 */
[----:B---3--:R-:W-:Y:S03]  /*3c280*/  HMMA.16816.F32.BF16 R12, R20, R4, R12 ;  /* 0x00000004140c723c */ /* 0x008fe6000004180c */
[----:B----4-:R0:W-:Y:S04]  /*3c290*/  STL.64 [R1+0x6b70], R8 ;  /* 0x006b700801007387 */ /* 0x0101e80000100a00 */
[----:B0-----:R-:W3:Y:S04]  /*3c2a0*/  LDL.LU.64 R8, [R1+0xb0] ;  /* 0x0000b00001087983 */ /* 0x001ee80000300a00 */
[----:B---3--:R0:W-:Y:S04]  /*3c2b0*/  STL.64 [R1+0x6b78], R8 ;  /* 0x006b780801007387 */ /* 0x0081e80000100a00 */
[----:B0-----:R-:W2:Y:S08]  /*3c2c0*/  LDL.LU.64 R8, [R1+0xc0] ;  /* 0x0000c00001087983 */ /* 0x001eb00000300a00 */
[----:B------:R0:W-:Y:S02]  /*3c2d0*/  STL.64 [R1+0x1d0], R12 ;  /* 0x0001d00c01007387 */ /* 0x0001e40000100a00 */
[----:B------:R-:W-:Y:S01]  /*3c2e0*/  STL.64 [R1+0x1d8], R14 ;  /* 0x0001d80e01007387 */ /* 0x000fe20000100a00 */
[----:B0-----:R-:W3:Y:S04]  /*3c2f0*/  LDL.LU.64 R12, [R1+0x80] ;  /* 0x00008000010c7983 */ /* 0x001ee80000300a00 */
[----:B---3--:R0:W-:Y:S04]  /*3c300*/  STL.64 [R1+0x6b68], R12 ;  /* 0x006b680c01007387 */ /* 0x0081e80000100a00 */
[----:B0-----:R-:W3:Y:S01]  /*3c310*/  LDL.LU.64 R12, [R1+0x90] ;  /* 0x00009000010c7983 */ /* 0x001ee20000300a00 */
[----:B------:R-:W-:Y:S02]  /*3c320*/  STL.64 [R1+0x6ae8], R6 ;  /* 0x006ae80601007387 */ /* 0x000fe40000100a00 */
[----:B------:R0:W-:Y:S02]  /*3c330*/  STL.64 [R1+0x6ae0], R4 ;  /* 0x006ae00401007387 */ /* 0x0001e40000100a00 */
[----:B0-----:R-:W4:Y:S01]  /*3c340*/  LDL.LU.64 R4, [R1+0xbe0] ;  /* 0x000be00001047983 */ /* 0x001f220000300a00 */
[----:B------:R-:W4:Y:S02]  /*3c350*/  LDL.LU.64 R6, [R1+0xbe8] ;  /* 0x000be80001067983 */ /* 0x000f240000300a00 */
[----:B------:R-:W-:-:S02]  /*3c360*/  IMAD.MOV.U32 R2, RZ, RZ, R16 ;  /* 0x000000ffff027224 */ /* 0x000fc400078e0010 */
[----:B------:R-:W-:Y:S01]  /*3c370*/  IMAD.MOV.U32 R0, RZ, RZ, R17 ;  /* 0x000000ffff007224 */ /* 0x000fe200078e0011 */
[C---:B--2---:R-:W-:Y:S08]  /*3c380*/  HMMA.16816.F32.BF16 R24, R20.reuse, R8, R24 ;  /* 0x000000081418723c */ /* 0x044ff00000041818 */
[----:B----4-:R-:W-:Y:S01]  /*3c390*/  HMMA.16816.F32.BF16 R4, R20, R16, R4 ;  /* 0x000000101404723c */ /* 0x010fe20000041804 */
[----:B------:R0:W1:Y:S02]  /*3c3a0*/  LDSM.16.MT88.4 R16, [R29+0x4000] ;  /* 0x004000001d10783b */ /* 0x0000640000004200 */
[----:B0-----:R-:W-:Y:S11]  /*3c3b0*/  IMAD.MOV.U32 R29, RZ, RZ, R9 ;  /* 0x000000ffff1d7224 */ /* 0x001ff600078e0009 */
[----:B------:R-:W-:Y:S09]  /*3c3c0*/  @!UPT UIADD3 URZ, URZ, URZ, URZ ;  /* 0x0000003f3f3ff290 */ /* 0x000ff2000fffe03f */
[----:B------:R0:W-:Y:S01]  /*3c3d0*/  STL.64 [R1+0x1c0], R4 ;  /* 0x0001c00401007387 */ /* 0x0001e20000100a00 */
[----:B------:R-:W-:Y:S03]  /*3c3e0*/  STL.64 [R1+0x1c8], R6 ;  /* 0x0001c80601007387 */ /* 0x000fe60000100a00 */
[----:B0-----:R-:W2:Y:S04]  /*3c3f0*/  LDL.LU.64 R4, [R1+0x70] ;  /* 0x0000700001047983 */ /* 0x001ea80000300a00 */
[----:B-1----:R-:W-:Y:S01]  /*3c400*/  STL.64 [R1+0x69e0], R18 ;  /* 0x0069e01201007387 */ /* 0x002fe20000100a00 */
[----:B------:R0:W-:Y:S03]  /*3c410*/  STL.64 [R1+0x69d8], R16 ;  /* 0x0069d81001007387 */ /* 0x0001e60000100a00 */
[----:B0-----:R-:W4:Y:S01]  /*3c420*/  LDL.LU.64 R16, [R1+0x9f0] ;  /* 0x0009f00001107983 */ /* 0x001f220000300a00 */
[----:B------:R-:W4:Y:S02]  /*3c430*/  LDL.LU.64 R18, [R1+0x9f8] ;  /* 0x0009f80001127983 */ /* 0x000f240000300a00 */
[----:B------:R-:W-:Y:S02]  /*3c440*/  STL.64 [R1+0x1b0], R24 ;  /* 0x0001b01801007387 */ /* 0x000fe40000100a00 */
[----:B------:R0:W-:Y:S02]  /*3c450*/  STL.64 [R1+0x1b8], R26 ;  /* 0x0001b81a01007387 */ /* 0x0001e40000100a00 */
[----:B0-----:R-:W2:Y:S01]  /*3c460*/  LDL.LU R26, [R1+0x6b88] ;  /* 0x006b8800011a7983 */ /* 0x001ea20000300800 */
[----:B------:R-:W2:Y:S02]  /*3c470*/  LDL.LU.64 R24, [R1+0x6b80] ;  /* 0x006b800001187983 */ /* 0x000ea40000300a00 */
[----:B------:R-:W-:-:S02]  /*3c480*/  IMAD.MOV.U32 R27, RZ, RZ, R8 ;  /* 0x000000ffff1b7224 */ /* 0x000fc400078e0008 */
[----:B------:R-:W4:Y:S02]  /*3c490*/  LDL.LU.64 R8, [R1+0x6b78] ;  /* 0x006b780001087983 */ /* 0x000f240000300a00 */
[C---:B----4-:R-:W-:Y:S02]  /*3c4a0*/  HMMA.16816.F32.BF16 R16, R20.reuse, R8, R16 ;  /* 0x000000081410723c */ /* 0x050fe40000041810 */
[----:B--2---:R-:W-:Y:S01]  /*3c4b0*/  STL.64 [R1+0x6b08], R26 ;  /* 0x006b081a01007387 */ /* 0x004fe20000100a00 */
[----:B------:R0:W-:Y:S03]  /*3c4c0*/  STL.64 [R1+0x6b00], R24 ;  /* 0x006b001801007387 */ /* 0x0001e60000100a00 */
[----:B0-----:R-:W2:Y:S11]  /*3c4d0*/  LDL.LU.64 R24, [R1+0x60] ;  /* 0x0000600001187983 */ /* 0x001eb60000300a00 */
[----:B------:R-:W-:Y:S06]  /*3c4e0*/  @!UPT UIADD3 URZ, URZ, URZ, URZ ;  /* 0x0000003f3f3ff290 */ /* 0x000fec000fffe03f */
[----:B------:R0:W-:Y:S01]  /*3c4f0*/  STL.64 [R1+0x1a0], R16 ;  /* 0x0001a01001007387 */ /* 0x0001e20000100a00 */
[----:B------:R-:W-:Y:S02]  /*3c500*/  STL.64 [R1+0x1a8], R18 ;  /* 0x0001a81201007387 */ /* 0x000fe40000100a00 */
[----:B0-----:R-:W-:Y:S02]  /*3c510*/  IMAD.MOV.U32 R16, RZ, RZ, R9 ;  /* 0x000000ffff107224 */ /* 0x001fe400078e0009 */
[----:B------:R-:W-:Y:S02]  /*3c520*/  IMAD.MOV.U32 R17, RZ, RZ, R8 ;  /* 0x000000ffff117224 */ /* 0x000fe400078e0008 */
[----:B------:R-:W4:Y:S01]  /*3c530*/  LDL.LU.64 R8, [R1+0x6b70] ;  /* 0x006b700001087983 */ /* 0x000f220000300a00 */
[----:B------:R-:W-:Y:S02]  /*3c540*/  STL [R1+0x6a94], R16 ;  /* 0x006a941001007387 */ /* 0x000fe40000100800 */
[----:B------:R0:W-:Y:S02]  /*3c550*/  STL [R1+0x6a90], R17 ;  /* 0x006a901101007387 */ /* 0x0001e40000100800 */
[----:B0-----:R-:W4:Y:S01]  /*3c560*/  LDL.LU.64 R16, [R1+0x9e0] ;  /* 0x0009e00001107983 */ /* 0x001f220000300a00 */
        /* <DEDUP_REMOVED lines=8> */
[----:B------:R-:W4:Y:S01]  /*3c5f0*/  LDL.LU.64 R8, [R1+0x50] ;  /* 0x0000500001087983 */ /* 0x000f220000300a00 */
[----:B------:R-:W-:Y:S02]  /*3c600*/  STL [R1+0x6a9c], R18 ;  /* 0x006a9c1201007387 */ /* 0x000fe40000100800 */
[----:B------:R0:W-:Y:S02]  /*3c610*/  STL [R1+0x6a98], R19 ;  /* 0x006a981301007387 */ /* 0x0001e40000100800 */
[----:B------:R-:W3:Y:S01]  /*3c620*/  LDL.LU.64 R16, [R1+0x9c0] ;  /* 0x0009c00001107983 */ /* 0x000ee20000300a00 */
[----:B0-----:R-:W3:Y:S02]  /*3c630*/  LDL.LU.64 R18, [R1+0x9c8] ;  /* 0x0009c80001127983 */ /* 0x001ee40000300a00 */
[C---:B---3--:R-:W-:Y:S11]  /*3c640*/  HMMA.16816.F32.BF16 R16, R20.reuse, R12, R16 ;  /* 0x0000000c1410723c */ /* 0x048ff60000041810 */
[----:B------:R-:W-:Y:S11]  /*3c650*/  @!UPT UIADD3 URZ, URZ, URZ, URZ ;  /* 0x0000003f3f3ff290 */ /* 0x000ff6000fffe03f */
[----:B------:R-:W-:Y:S01]  /*3c660*/  @!UPT UIADD3 URZ, URZ, URZ, URZ ;  /* 0x0000003f3f3ff290 */ /* 0x000fe2000fffe03f */
[----:B------:R0:W-:Y:S01]  /*3c670*/  STL.64 [R1+0x180], R16 ;  /* 0x0001801001007387 */ /* 0x0001e20000100a00 */
[----:B------:R-:W-:Y:S02]  /*3c680*/  STL.64 [R1+0x188], R18 ;  /* 0x0001881201007387 */ /* 0x000fe40000100a00 */
[----:B0-----:R-:W-:Y:S02]  /*3c690*/  IMAD.MOV.U32 R17, RZ, RZ, R13 ;  /* 0x000000ffff117224 */ /* 0x001fe400078e000d */
[----:B------:R-:W-:Y:S02]  /*3c6a0*/  IMAD.MOV.U32 R16, RZ, RZ, R12 ;  /* 0x000000ffff107224 */ /* 0x000fe400078e000c */
[----:B------:R-:W3:Y:S01]  /*3c6b0*/  LDL.LU.64 R12, [R1+0x6b68] ;  /* 0x006b6800010c7983 */ /* 0x000ee20000300a00 */
[----:B------:R-:W-:Y:S02]  /*3c6c0*/  STL [R1+0x6aa4], R17 ;  /* 0x006aa41101007387 */ /* 0x000fe40000100800 */
[----:B------:R0:W-:Y:S02]  /*3c6d0*/  STL [R1+0x6aa0], R16 ;  /* 0x006aa01001007387 */ /* 0x0001e40000100800 */
[----:B0-----:R-:W3:Y:S01]  /*3c6e0*/  LDL.LU.64 R16, [R1+0x9b0] ;  /* 0x0009b00001107983 */ /* 0x001ee20000300a00 */
[----:B------:R-:W3:Y:S02]  /*3c6f0*/  LDL.LU.64 R18, [R1+0x9b8] ;  /* 0x0009b80001127983 */ /* 0x000ee40000300a00 */
[C---:B---3--:R-:W-:Y:S11]  /*3c700*/  HMMA.16816.F32.BF16 R16, R20.reuse, R12, R16 ;  /* 0x0000000c1410723c */ /* 0x048ff60000041810 */
[----:B------:R-:W-:Y:S11]  /*3c710*/  @!UPT UIADD3 URZ, URZ, URZ, URZ ;  /* 0x0000003f3f3ff290 */ /* 0x000ff6000fffe03f */
[----:B------:R-:W-:Y:S01]  /*3c720*/  @!UPT UIADD3 URZ, URZ, URZ, URZ ;  /* 0x0000003f3f3ff290 */ /* 0x000fe2000fffe03f */
[----:B------:R-:W-:Y:S01]  /*3c730*/  STL.64 [R1+0x170], R16 ;  /* 0x0001701001007387 */ /* 0x000fe20000100a00 */
[----:B------:R0:W-:Y:S02]  /*3c740*/  STL.64 [R1+0x178], R18 ;  /* 0x0001781201007387 */ /* 0x0001e40000100a00 */
[----:B------:R-:W3:Y:S02]  /*3c750*/  LDL.LU.64 R14, [R1+0x6b60] ;  /* 0x006b6000010e7983 */ /* 0x000ee40000300a00 */
[----:B0-----:R-:W-:Y:S02]  /*3c760*/  IMAD.MOV.U32 R19, RZ, RZ, R13 ;  /* 0x000000ffff137224 */ /* 0x001fe400078e000d */
[----:B------:R-:W-:Y:S02]  /*3c770*/  IMAD.MOV.U32 R18, RZ, RZ, R12 ;  /* 0x000000ffff127224 */ /* 0x000fe400078e000c */
[----:B------:R-:W2:Y:S01]  /*3c780*/  LDL.LU.64 R12, [R1+0x6b58] ;  /* 0x006b5800010c7983 */ /* 0x000ea20000300a00 */
[----:B------:R-:W-:Y:S02]  /*3c790*/  STL [R1+0x6aac], R19 ;  /* 0x006aac1301007387 */ /* 0x000fe40000100800 */
[----:B------:R0:W-:Y:S02]  /*3c7a0*/  STL [R1+0x6aa8], R18 ;  /* 0x006aa81201007387 */ /* 0x0001e40000100800 */
[----:B------:R-:W2:Y:S01]  /*3c7b0*/  LDL.LU.64 R16, [R1+0x8f0] ;  /* 0x0008f00001107983 */ /* 0x000ea20000300a00 */
[----:B0-----:R-:W2:Y:S02]  /*3c7c0*/  LDL.LU.64 R18, [R1+0x8f8] ;  /* 0x0008f80001127983 */ /* 0x001ea40000300a00 */
[C---:B--2---:R-:W-:Y:S11]  /*3c7d0*/  HMMA.16816.F32.BF16 R16, R20.reuse, R4, R16 ;  /* 0x000000041410723c */ /* 0x044ff60000041810 */
[----:B------:R-:W-:Y:S11]  /*3c7e0*/  @!UPT UIADD3 URZ, URZ, URZ, URZ ;  /* 0x0000003f3f3ff290 */ /* 0x000ff6000fffe03f */
[----:B------:R-:W-:Y:S01]  /*3c7f0*/  @!UPT UIADD3 URZ, URZ, URZ, URZ ;  /* 0x0000003f3f3ff290 */ /* 0x000fe2000fffe03f */
[----:B------:R0:W-:Y:S01]  /*3c800*/  STL.64 [R1+0x160], R16 ;  /* 0x0001601001007387 */ /* 0x0001e20000100a00 */
[----:B------:R-:W-:Y:S02]  /*3c810*/  STL.64 [R1+0x168], R18 ;  /* 0x0001681201007387 */ /* 0x000fe40000100a00 */
[----:B0-----:R-:W-:Y:S02]  /*3c820*/  IMAD.MOV.U32 R16, RZ, RZ, R5 ;  /* 0x000000ffff107224 */ /* 0x001fe400078e0005 */
[----:B------:R-:W-:Y:S02]  /*3c830*/  IMAD.MOV.U32 R17, RZ, RZ, R4 ;  /* 0x000000ffff117224 */ /* 0x000fe400078e0004 */
[----:B------:R-:W2:Y:S01]  /*3c840*/  LDL.LU.64 R4, [R1+0x830] ;  /* 0x0008300001047983 */ /* 0x000ea20000300a00 */
[----:B------:R-:W2:Y:S02]  /*3c850*/  LDL.LU.64 R6, [R1+0x838] ;  /* 0x0008380001067983 */ /* 0x000ea40000300a00 */
[----:B------:R-:W-:Y:S02]  /*3c860*/  STL [R1+0x6ab4], R16 ;  /* 0x006ab41001007387 */ /* 0x000fe40000100800 */
[----:B------:R0:W-:Y:S02]  /*3c870*/  STL [R1+0x6ab0], R17 ;  /* 0x006ab01101007387 */ /* 0x0001e40000100800 */
[----:B0-----:R-:W2:Y:S01]  /*3c880*/  LDL.LU.64 R16, [R1+0x8e0] ;  /* 0x0008e00001107983 */ /* 0x001ea20000300a00 */
[----:B------:R-:W2:Y:S02]  /*3c890*/  LDL.LU.64 R18, [R1+0x8e8] ;  /* 0x0008e80001127983 */ /* 0x000ea40000300a00 */
[----:B--2---:R-:W-:Y:S11]  /*3c8a0*/  HMMA.16816.F32.BF16 R16, R20, R24, R16 ;  /* 0x000000181410723c */ /* 0x004ff60000041810 */
[----:B------:R-:W-:Y:S11]  /*3c8b0*/  @!UPT UIADD3 URZ, URZ, URZ, URZ ;  /* 0x0000003f3f3ff290 */ /* 0x000ff6000fffe03f */
[----:B------:R-:W-:Y:S01]  /*3c8c0*/  @!UPT UIADD3 URZ, URZ, URZ, URZ ;  /* 0x0000003f3f3ff290 */ /* 0x000fe2000fffe03f */
[----:B------:R-:W-:Y:S01]  /*3c8d0*/  STL.64 [R1+0x150], R16 ;  /* 0x0001501001007387 */ /* 0x000fe20000100a00 */
[----:B------:R0:W-:Y:S02]  /*3c8e0*/  STL.64 [R1+0x158], R18 ;  /* 0x0001581201007387 */ /* 0x0001e40000100a00 */
[----:B0-----:R-:W-:Y:S02]  /*3c8f0*/  IMAD.MOV.U32 R19, RZ, RZ, R24 ;  /* 0x000000ffff137224 */ /* 0x001fe400078e0018 */
[----:B------:R-:W-:Y:S02]  /*3c900*/  IMAD.MOV.U32 R18, RZ, RZ, R25 ;  /* 0x000000ffff127224 */ /* 0x000fe400078e0019 */
[----:B------:R-:W-:Y:S02]  /*3c910*/  IMAD.MOV.U32 R24, RZ, RZ, R12 ;  /* 0x000000ffff187224 */ /* 0x000fe400078e000c */
[----:B------:R-:W-:Y:S01]  /*3c920*/  IMAD.MOV.U32 R25, RZ, RZ, R13 ;  /* 0x000000ffff197224 */ /* 0x000fe200078e000d */
[----:B------:R-:W2:Y:S01]  /*3c930*/  LDL.LU R12, [R1+0x6b54] ;  /* 0x006b5400010c7983 */ /* 0x000ea20000300800 */
[----:B------:R-:W2:Y:S03]  /*3c940*/  LDL.LU R13, [R1+0x6b50] ;  /* 0x006b5000010d7983 */ /* 0x000ea60000300800 */
[----:B------:R3:W-:Y:S02]  /*3c950*/  STL.64 [R1+0x6b20], R24 ;  /* 0x006b201801007387 */ /* 0x0007e40000100a00 */
[----:B---3--:R-:W-:-:S02]  /*3c960*/  IMAD.MOV.U32 R24, RZ, RZ, R15 ;  /* 0x000000ffff187224 */ /* 0x008fc400078e000f */
[----:B------:R-:W-:-:S05]  /*3c970*/  IMAD.MOV.U32 R25, RZ, RZ, R14 ;  /* 0x000000ffff197224 */ /* 0x000fca00078e000e */
[----:B------:R0:W-:Y:S04]  /*3c980*/  STL.64 [R1+0x6b38], R24 ;  /* 0x006b381801007387 */ /* 0x0001e80000100a00 */
[----:B0-----:R-:W3:Y:S01]  /*3c990*/  LDL.LU.64 R24, [R1+0x8d0] ;  /* 0x0008d00001187983 */ /* 0x001ee20000300a00 */
[----:B------:R-:W3:Y:S02]  /*3c9a0*/  LDL.LU.64 R26, [R1+0x8d8] ;  /* 0x0008d800011a7983 */ /* 0x000ee40000300a00 */
[----:B------:R0:W-:Y:S02]  /*3c9b0*/  STL [R1+0x6abc], R18 ;  /* 0x006abc1201007387 */ /* 0x0001e40000100800 */
[----:B------:R1:W-:Y:S02]  /*3c9c0*/  STL [R1+0x6ab8], R19 ;  /* 0x006ab81301007387 */ /* 0x0003e40000100800 */
[----:B----4-:R-:W-:-:S02]  /*3c9d0*/  IMAD.MOV.U32 R16, RZ, RZ, R8 ;  /* 0x000000ffff107224 */ /* 0x010fc400078e0008 */
[----:B------:R-:W-:Y:S01]  /*3c9e0*/  IMAD.MOV.U32 R17, RZ, RZ, R9 ;  /* 0x000000ffff117224 */ /* 0x000fe200078e0009 */
[----:B--2---:R-:W-:Y:S01]  /*3c9f0*/  HMMA.16816.F32.BF16 R4, R20, R12, R4 ;  /* 0x0000000c1404723c */ /* 0x004fe20000041804 */
[----:B0-----:R-:W-:Y:S02]  /*3ca00*/  IMAD.MOV.U32 R18, RZ, RZ, R12 ;  /* 0x000000ffff127224 */ /* 0x001fe400078e000c */
[----:B-1----:R-:W-:-:S05]  /*3ca10*/  IMAD.MOV.U32 R19, RZ, RZ, R13 ;  /* 0x000000ffff137224 */ /* 0x002fca00078e000d */
[----:B---3--:R-:W-:Y:S11]  /*3ca20*/  HMMA.16816.F32.BF16 R24, R20, R8, R24 ;  /* 0x000000081418723c */ /* 0x008ff60000041818 */
[----:B------:R-:W-:Y:S11]  /*3ca30*/  @!UPT UIADD3 URZ, URZ, URZ, URZ ;  /* 0x0000003f3f3ff290 */ /* 0x000ff6000fffe03f */
[----:B------:R-:W-:Y:S01]  /*3ca40*/  @!UPT UIADD3 URZ, URZ, URZ, URZ ;  /* 0x0000003f3f3ff290 */ /* 0x000fe2000fffe03f */
[----:B------:R0:W-:Y:S01]  /*3ca50*/  STL.64 [R1+0x140], R24 ;  /* 0x0001401801007387 */ /* 0x0001e20000100a00 */
[----:B------:R1:W-:Y:S02]  /*3ca60*/  STL.64 [R1+0x148], R26 ;  /* 0x0001481a01007387 */ /* 0x0003e40000100a00 */
[----:B------:R-:W-:Y:S02]  /*3ca70*/  STL.64 [R1+0x130], R4 ;  /* 0x0001300401007387 */ /* 0x000fe40000100a00 */
[----:B------:R-:W-:Y:S01]  /*3ca80*/  STL.64 [R1+0x138], R6 ;  /* 0x0001380601007387 */ /* 0x000fe20000100a00 */
[----:B------:R-:W2:Y:S01]  /*3ca90*/  LDL.LU.64 R14, [R1+0x6b48] ;  /* 0x006b4800010e7983 */ /* 0x000ea20000300a00 */
[----:B------:R-:W2:Y:S03]  /*3caa0*/  LDL.LU.64 R12, [R1+0x6b40] ;  /* 0x006b4000010c7983 */ /* 0x000ea60000300a00 */
[----:B0-----:R-:W2:Y:S01]  /*3cab0*/  LDL.LU.64 R24, [R1+0xdd0] ;  /* 0x000dd00001187983 */ /* 0x001ea20000300a00 */
[----:B-1----:R-:W2:Y:S02]  /*3cac0*/  LDL.LU.64 R26, [R1+0xdd8] ;  /* 0x000dd800011a7983 */ /* 0x002ea40000300a00 */
[----:B------:R-:W-:Y:S02]  /*3cad0*/  STL.64 [R1+0x6ac8], R18 ;  /* 0x006ac81201007387 */ /* 0x000fe40000100a00 */
[----:B------:R-:W-:Y:S01]  /*3cae0*/  STL.64 [R1+0x6ac0], R16 ;  /* 0x006ac01001007387 */ /* 0x000fe20000100a00 */
[----:B------:R-:W3:Y:S01]  /*3caf0*/  LDL.LU.64 R8, [R1+0xd20] ;  /* 0x000d200001087983 */ /* 0x000ee20000300a00 */
[----:B------:R-:W4:Y:S03]  /*3cb00*/  LDL.LU.64 R10, [R1+0xd28] ;  /* 0x000d2800010a7983 */ /* 0x000f260000300a00 */
[----:B----4-:R-:W-:Y:S01]  /*3cb10*/  STL.64 [R1+0x6b18], R10 ;  /* 0x006b180a01007387 */ /* 0x010fe20000100a00 */
[----:B---3--:R0:W-:Y:S03]  /*3cb20*/  STL.64 [R1+0x6b10], R8 ;  /* 0x006b100801007387 */ /* 0x0081e60000100a00 */
[----:B0-----:R-:W3:Y:S01]  /*3cb30*/  LDL.LU.64 R8, [R1+0xd40] ;  /* 0x000d400001087983 */ /* 0x001ee20000300a00 */
[----:B------:R-:W4:Y:S02]  /*3cb40*/  LDL.LU.64 R10, [R1+0xd48] ;  /* 0x000d4800010a7983 */ /* 0x000f240000300a00 */
[----:B------:R-:W-:-:S02]  /*3cb50*/  IMAD.MOV.U32 R16, RZ, RZ, R28 ;  /* 0x000000ffff107224 */ /* 0x000fc400078e001c */
[----:B------:R-:W-:Y:S02]  /*3cb60*/  IMAD.MOV.U32 R17, RZ, RZ, R3 ;  /* 0x000000ffff117224 */ /* 0x000fe400078e0003 */
[----:B------:R-:W-:Y:S02]  /*3cb70*/  IMAD.MOV.U32 R20, RZ, RZ, R2 ;  /* 0x000000ffff147224 */ /* 0x000fe400078e0002 */
[----:B------:R-:W-:-:S03]  /*3cb80*/  IMAD.MOV.U32 R21, RZ, RZ, R0 ;  /* 0x000000ffff157224 */ /* 0x000fc600078e0000 */
[----:B--2---:R-:W-:Y:S01]  /*3cb90*/  HMMA.16816.F32.BF16 R16, R12, R16, R24 ;  /* 0x000000100c10723c */ /* 0x004fe20000041818 */
[----:B----4-:R-:W-:Y:S01]  /*3cba0*/  STL.64 [R1+0x6b30], R10 ;  /* 0x006b300a01007387 */ /* 0x010fe20000100a00 */
[----:B---3--:R0:W-:Y:S03]  /*3cbb0*/  STL.64 [R1+0x6b28], R8 ;  /* 0x006b280801007387 */ /* 0x0081e60000100a00 */
[----:B0-----:R-:W2:Y:S01]  /*3cbc0*/  LDL.LU.64 R8, [R1+0xd80] ;  /* 0x000d800001087983 */ /* 0x001ea20000300a00 */
[----:B------:R-:W2:Y:S02]  /*3cbd0*/  LDL.LU.64 R10, [R1+0xd88] ;  /* 0x000d8800010a7983 */ /* 0x000ea40000300a00 */
[----:B------:R-:W3:Y:S02]  /*3cbe0*/  LDL.LU.64 R4, [R1+0xb40] ;  /* 0x000b400001047983 */ /* 0x000ee40000300a00 */
[----:B------:R-:W3:Y:S01]  /*3cbf0*/  LDL.LU.64 R6, [R1+0xb48] ;  /* 0x000b480001067983 */ /* 0x000ee20000300a00 */
[----:B------:R0:W-:Y:S04]  /*3cc00*/  STL.64 [R1+0x6ad8], R20 ;  /* 0x006ad81401007387 */ /* 0x0001e80000100a00 */
[----:B0-----:R-:W4:Y:S01]  /*3cc10*/  LDL.LU.64 R20, [R1+0xaf0] ;  /* 0x000af00001147983 */ /* 0x001f220000300a00 */
[----:B------:R-:W4:Y:S02]  /*3cc20*/  LDL.LU.64 R22, [R1+0xaf8] ;  /* 0x000af80001167983 */ /* 0x000f240000300a00 */
[----:B------:R-:W2:Y:S06]  /*3cc30*/  LDL.LU.64 R24, [R1+0x6b38] ;  /* 0x006b380001187983 */ /* 0x000eac0000300a00 */
[----:B------:R-:W-:-:S02]  /*3cc40*/  IMAD.MOV.U32 R0, RZ, RZ, R19 ;  /* 0x000000ffff007224 */ /* 0x000fc400078e0013 */
[----:B------:R-:W-:Y:S02]  /*3cc50*/  IMAD.MOV.U32 R2, RZ, RZ, R18 ;  /* 0x000000ffff027224 */ /* 0x000fe400078e0012 */
[----:B------:R-:W-:Y:S02]  /*3cc60*/  IMAD.MOV.U32 R28, RZ, RZ, R16 ;  /* 0x000000ffff1c7224 */ /* 0x000fe400078e0010 */
[----:B------:R-:W-:Y:S02]  /*3cc70*/  IMAD.MOV.U32 R3, RZ, RZ, R17 ;  /* 0x000000ffff037224 */ /* 0x000fe400078e0011 */
[----:B------:R-:W3:Y:S01]  /*3cc80*/  LDL.LU.64 R16, [R1+0xa90] ;  /* 0x000a900001107983 */ /* 0x000ee20000300a00 */
[----:B------:R-:W3:Y:S02]  /*3cc90*/  LDL.LU.64 R18, [R1+0xa98] ;  /* 0x000a980001127983 */ /* 0x000ee40000300a00 */
[----:B------:R-:W-:Y:S02]  /*3cca0*/  STL [R1+0x625c], R0 ;  /* 0x00625c0001007387 */ /* 0x000fe40000100800 */
[----:B------:R-:W-:Y:S01]  /*3ccb0*/  STL [R1+0x6258], R2 ;  /* 0x0062580201007387 */ /* 0x000fe20000100800 */
[----:B------:R-:W-:Y:S01]  /*3ccc0*/  STL [R1+0x6254], R3 ;  /* 0x0062540301007387 */ /* 0x000fe20000100800 */
[----:B------:R-:W-:Y:S01]  /*3ccd0*/  STL [R1+0x6250], R28 ;  /* 0x0062501c01007387 */ /* 0x000fe20000100800 */
        /* <DEDUP_REMOVED lines=14> */
[----:B------:R-:W2:Y:S02]  /*3cdc0*/  LDL.LU.64 R24, [R1+0x6b00] ;  /* 0x006b000001187983 */ /* 0x000ea40000300a00 */
[C---:B--2---:R-:W-:Y:S11]  /*3cdd0*/  HMMA.16816.F32.BF16 R8, R12.reuse, R24, R8 ;  /* 0x000000180c08723c */ /* 0x044ff60000041808 */
[----:B------:R-:W-:Y:S11]  /*3cde0*/  @!UPT UIADD3 URZ, URZ, URZ, URZ ;  /* 0x0000003f3f3ff290 */ /* 0x000ff6000fffe03f */
[----:B------:R-:W-:Y:S01]  /*3cdf0*/  @!UPT UIADD3 URZ, URZ, URZ, URZ ;  /* 0x0000003f3f3ff290 */ /* 0x000fe2000fffe03f */
[----:B------:R-:W-:Y:S01]  /*3ce00*/  STL.64 [R1+0xf0], R8 ;  /* 0x0000f00801007387 */ /* 0x000fe20000100a00 */
[----:B------:R0:W-:Y:S03]  /*3ce10*/  STL.64 [R1+0xf8], R10 ;  /* 0x0000f80a01007387 */ /* 0x0001e60000100a00 */
[----:B0-----:R-:W2:Y:S01]  /*3ce20*/  LDL.LU.64 R10, [R1+0x6af8] ;  /* 0x006af800010a7983 */ /* 0x001ea20000300a00 */
[----:B------:R-:W3:Y:S02]  /*3ce30*/  LDL.LU.64 R8, [R1+0x6af0] ;  /* 0x006af00001087983 */ /* 0x000ee40000300a00 */
[----:B------:R-:W2:Y:S01]  /*3ce40*/  LDL R25, [R1+0x9d0] ;  /* 0x0009d00001197983 */ /* 0x000ea20000100800 */
[C---:B---3--:R-:W-:Y:S11]  /*3ce50*/  HMMA.16816.F32.BF16 R4, R12.reuse, R8, R4 ;  /* 0x000000080c04723c */ /* 0x048ff60000041804 */
[----:B------:R-:W-:Y:S11]  /*3ce60*/  @!UPT UIADD3 URZ, URZ, URZ, URZ ;  /* 0x0000003f3f3ff290 */ /* 0x000ff6000fffe03f */
[----:B------:R-:W-:Y:S01]  /*3ce70*/  @!UPT UIADD3 URZ, URZ, URZ, URZ ;  /* 0x0000003f3f3ff290 */ /* 0x000fe2000fffe03f */
[----:B------:R-:W-:Y:S01]  /*3ce80*/  STL.64 [R1+0xe0], R4 ;  /* 0x0000e00401007387 */ /* 0x000fe20000100a00 */
[----:B------:R0:W-:Y:S03]  /*3ce90*/  STL.64 [R1+0xe8], R6 ;  /* 0x0000e80601007387 */ /* 0x0001e60000100a00 */
[----:B0-----:R-:W3:Y:S01]  /*3cea0*/  LDL.LU.64 R6, [R1+0x6ae8] ;  /* 0x006ae80001067983 */ /* 0x001ee20000300a00 */
[----:B------:R-:W4:Y:S02]  /*3ceb0*/  LDL.LU.64 R4, [R1+0x6ae0] ;  /* 0x006ae00001047983 */ /* 0x000f240000300a00 */
[----:B----4-:R-:W-:Y:S11]  /*3cec0*/  HMMA.16816.F32.BF16 R20, R12, R4, R20 ;  /* 0x000000040c14723c */ /* 0x010ff60000041814 */
[----:B------:R-:W-:Y:S11]  /*3ced0*/  @!UPT UIADD3 URZ, URZ, URZ, URZ ;  /* 0x0000003f3f3ff290 */ /* 0x000ff6000fffe03f */
[----:B------:R-:W-:Y:S01]  /*3cee0*/  @!UPT UIADD3 URZ, URZ, URZ, URZ ;  /* 0x0000003f3f3ff290 */ /* 0x000fe2000fffe03f */
[----:B------:R0:W-:Y:S01]  /*3cef0*/  STL [R1+0xd0], R20 ;  /* 0x0000d01401007387 */ /* 0x0001e20000100800 */
[----:B------:R-:W-:Y:S02]  /*3cf00*/  IMAD.MOV.U32 R24, RZ, RZ, R21 ;  /* 0x000000ffff187224 */ /* 0x000fe400078e0015 */
[----:B------:R-:W-:Y:S01]  /*3cf10*/  STL [R1+0xd8], R22 ;  /* 0x0000d81601007387 */ /* 0x000fe20000100800 */
[----:B0-----:R-:W4:Y:S01]  /*3cf20*/  LDL.LU.64 R20, [R1+0x6ad8] ;  /* 0x006ad80001147983 */ /* 0x001f220000300a00 */
[----:B------:R-:W-:Y:S02]  /*3cf30*/  IMAD.MOV.U32 R4, RZ, RZ, R23 ;  /* 0x000000ffff047224 */ /* 0x000fe400078e0017 */
[----:B------:R-:W-:Y:S03]  /*3cf40*/  STL [R1+0x63e0], R24 ;  /* 0x0063e01801007387 */ /* 0x000fe60000100800 */
[----:B------:R0:W-:Y:S01]  /*3cf50*/  STL [R1+0x6260], R4 ;  /* 0x0062600401007387 */ /* 0x0001e20000100800 */
[----:B---3--:R-:W-:Y:S02]  /*3cf60*/  STL.64 [R1+0x69d0], R6 ;  /* 0x0069d00601007387 */ /* 0x008fe40000100a00 */
[----:B0-----:R-:W-:-:S02]  /*3cf70*/  IMAD.MOV.U32 R4, RZ, RZ, R27 ;  /* 0x000000ffff047224 */ /* 0x001fc400078e001b */
[----:B------:R-:W3:Y:S01]  /*3cf80*/  LDL.LU R27, [R1+0x6ad0] ;  /* 0x006ad000011b7983 */ /* 0x000ee20000300800 */
[----:B------:R-:W-:Y:S01]  /*3cf90*/  IMAD.MOV.U32 R5, RZ, RZ, R29 ;  /* 0x000000ffff057224 */ /* 0x000fe200078e001d */
[----:B----4-:R-:W-:Y:S02]  /*3cfa0*/  HMMA.16816.F32.BF16 R20, R12, R20, R16 ;  /* 0x000000140c14723c */ /* 0x010fe40000041810 */
[----:B------:R-:W4:Y:S01]  /*3cfb0*/  LDL.LU.64 R18, [R1+0x6ac8] ;  /* 0x006ac80001127983 */ /* 0x000f220000300a00 */
[----:B------:R-:W4:Y:S11]  /*3cfc0*/  LDL.LU.64 R16, [R1+0x6ac0] ;  /* 0x006ac00001107983 */ /* 0x000f360000300a00 */
[----:B------:R-:W-:Y:S09]  /*3cfd0*/  @!UPT UIADD3 URZ, URZ, URZ, URZ ;  /* 0x0000003f3f3ff290 */ /* 0x000ff2000fffe03f */
[----:B------:R-:W-:Y:S01]  /*3cfe0*/  STL [R1+0x830], R20 ;  /* 0x0008301401007387 */ /* 0x000fe20000100800 */
[----:B------:R-:W-:Y:S02]  /*3cff0*/  IMAD.MOV.U32 R29, RZ, RZ, R21 ;  /* 0x000000ffff1d7224 */ /* 0x000fe400078e0015 */
[----:B------:R-:W-:Y:S02]  /*3d000*/  IMAD.MOV.U32 R9, RZ, RZ, R22 ;  /* 0x000000ffff097224 */ /* 0x000fe400078e0016 */
[----:B------:R-:W-:Y:S02]  /*3d010*/  IMAD.MOV.U32 R8, RZ, RZ, R23 ;  /* 0x000000ffff087224 */ /* 0x000fe400078e0017 */
[----:B--2---:R-:W0:Y:S04]  /*3d020*/  LDSM.16.MT88.4 R20, [R25+0x4080] ;  /* 0x004080001914783b */ /* 0x004e280000004200 */
[----:B------:R-:W-:Y:S01]  /*3d030*/  STL [R1+0x63e8], R8 ;  /* 0x0063e80801007387 */ /* 0x000fe20000100800 */
[----:B------:R1:W-:Y:S02]  /*3d040*/  STL [R1+0x63e4], R9 ;  /* 0x0063e40901007387 */ /* 0x0003e40000100800 */
[----:B------:R2:W-:Y:S01]  /*3d050*/  STL.64 [R1+0x6990], R10 ;  /* 0x0069900a01007387 */ /* 0x0005e20000100a00 */
[----:B-1----:R-:W4:Y:S01]  /*3d060*/  LDL.LU.64 R8, [R1+0xa80] ;  /* 0x000a800001087983 */ /* 0x002f220000300a00 */
[----:B--2---:R-:W2:Y:S02]  /*3d070*/  LDL.LU.64 R10, [R1+0xa88] ;  /* 0x000a8800010a7983 */ /* 0x004ea40000300a00 */
[----:B------:R-:W-:Y:S02]  /*3d080*/  STL [R1+0x6264], R29 ;  /* 0x0062641d01007387 */ /* 0x000fe40000100800 */
[----:B---3--:R-:W-:Y:S01]  /*3d090*/  STL.64 [R1+0x69a0], R26 ;  /* 0x0069a01a01007387 */ /* 0x008fe20000100a00 */
[----:B------:R-:W-:Y:S04]  /*3d0a0*/  STL [R1+0x6998], R25 ;  /* 0x0069981901007387 */ /* 0x000fe80000100800 */
[----:B0-----:R-:W-:Y:S01]  /*3d0b0*/  STL.64 [R1+0x68c0], R22 ;  /* 0x0068c01601007387 */ /* 0x001fe20000100a00 */
[----:B------:R4:W-:Y:S02]  /*3d0c0*/  STL.64 [R1+0x68b8], R20 ;  /* 0x0068b81401007387 */ /* 0x0009e40000100a00 */
[----:B----4-:R-:W-:-:S02]  /*3d0d0*/  IMAD.MOV.U32 R20, RZ, RZ, R18 ;  /* 0x000000ffff147224 */ /* 0x010fc400078e0012 */
[----:B------:R-:W-:Y:S01]  /*3d0e0*/  IMAD.MOV.U32 R21, RZ, RZ, R19 ;  /* 0x000000ffff157224 */ /* 0x000fe200078e0013 */
[----:B------:R-:W3:Y:S01]  /*3d0f0*/  LDL.LU R18, [R1+0x6abc] ;  /* 0x006abc0001127983 */ /* 0x000ee20000300800 */
[----:B------:R-:W4:Y:S02]  /*3d100*/  LDL.LU R19, [R1+0x6ab8] ;  /* 0x006ab80001137983 */ /* 0x000f240000300800 */
[----:B------:R-:W2:Y:S02]  /*3d110*/  LDL R22, [R1+0x48] ;  /* 0x0000480001167983 */ /* 0x000ea40000100800 */
[----:B------:R-:W2:Y:S02]  /*3d120*/  LDL R23, [R1+0x4c] ;  /* 0x00004c0001177983 */ /* 0x000ea40000100800 */
[----:B--2---:R-:W-:Y:S01]  /*3d130*/  STL.64 [R1+0x69f0], R22 ;  /* 0x0069f01601007387 */ /* 0x004fe20000100a00 */
[----:B------:R0:W-:Y:S02]  /*3d140*/  STL.64 [R1+0x69e8], R20 ;  /* 0x0069e81401007387 */ /* 0x0001e40000100a00 */
[----:B0-----:R-:W-:-:S02]  /*3d150*/  IMAD.MOV.U32 R20, RZ, RZ, R16 ;  /* 0x000000ffff147224 */ /* 0x001fc400078e0010 */
[----:B------:R-:W-:Y:S01]  /*3d160*/  IMAD.MOV.U32 R21, RZ, RZ, R17 ;  /* 0x000000ffff157224 */ /* 0x000fe200078e0011 */
[----:B------:R-:W2:Y:S01]  /*3d170*/  LDL.LU R16, [R1+0x6ab4] ;  /* 0x006ab40001107983 */ /* 0x000ea20000300800 */
[----:B------:R-:W2:Y:S01]  /*3d180*/  LDL.LU R17, [R1+0x6ab0] ;  /* 0x006ab00001117983 */ /* 0x000ea20000300800 */
[----:B------:R-:W-:Y:S02]  /*3d190*/  HMMA.16816.F32.BF16 R4, R12, R4, R8 ;  /* 0x000000040c04723c */ /* 0x000fe40000041808 */
[----:B------:R4:W-:Y:S02]  /*3d1a0*/  STL.64 [R1+0x6a00], R20 ;  /* 0x006a001401007387 */ /* 0x0009e40000100a00 */
[----:B----4-:R-:W-:Y:S02]  /*3d1b0*/  IMAD.MOV.U32 R20, RZ, RZ, R19 ;  /* 0x000000ffff147224 */ /* 0x010fe400078e0013 */
[----:B---3--:R-:W-:Y:S01]  /*3d1c0*/  IMAD.MOV.U32 R21, RZ, RZ, R18 ;  /* 0x000000ffff157224 */ /* 0x008fe200078e0012 */
[----:B------:R-:W3:Y:S11]  /*3d1d0*/  LDL.LU R19, [R1+0x6aac] ;  /* 0x006aac0001137983 */ /* 0x000ef60000300800 */
[----:B------:R-:W-:Y:S05]  /*3d1e0*/  @!UPT UIADD3 URZ, URZ, URZ, URZ ;  /* 0x0000003f3f3ff290 */ /* 0x000fea000fffe03f */
[----:B------:R-:W-:Y:S01]  /*3d1f0*/  STL.64 [R1+0x840], R4 ;  /* 0x0008400401007387 */ /* 0x000fe20000100a00 */
[----:B------:R-:W-:Y:S02]  /*3d200*/  STL.64 [R1+0x848], R6 ;  /* 0x0008480601007387 */ /* 0x000fe40000100a00 */
[----:B------:R-:W4:Y:S02]  /*3d210*/  LDL.LU R18, [R1+0x6aa8] ;  /* 0x006aa80001127983 */ /* 0x000f240000300800 */
[----:B------:R2:W-:Y:S01]  /*3d220*/  STL.64 [R1+0x6a18], R20 ;  /* 0x006a181401007387 */ /* 0x0005e20000100a00 */
[----:B------:R-:W4:Y:S04]  /*3d230*/  LDL R26, [R1+0x8] ;  /* 0x00000800011a7983 */ /* 0x000f280000100800 */
[----:B------:R-:W4:Y:S01]  /*3d240*/  LDL R27, [R1+0xc] ;  /* 0x00000c00011b7983 */ /* 0x000f220000100800 */
[----:B--2---:R-:W-:-:S02]  /*3d250*/  IMAD.MOV.U32 R21, RZ, RZ, R16 ;  /* 0x000000ffff157224 */ /* 0x004fc400078e0010 */
[----:B------:R-:W-:Y:S02]  /*3d260*/  IMAD.MOV.U32 R20, RZ, RZ, R17 ;  /* 0x000000ffff147224 */ /* 0x000fe400078e0011 */
[----:B------:R-:W2:Y:S01]  /*3d270*/  LDL.LU R17, [R1+0x6aa4] ;  /* 0x006aa40001117983 */ /* 0x000ea20000300800 */
[----:B------:R-:W2:Y:S02]  /*3d280*/  LDL.LU R16, [R1+0x6aa0] ;  /* 0x006aa00001107983 */ /* 0x000ea40000300800 */
[----:B------:R3:W-:Y:S02]  /*3d290*/  STL.64 [R1+0x6a30], R20 ;  /* 0x006a301401007387 */ /* 0x0007e40000100a00 */
[----:B---3--:R-:W-:Y:S02]  /*3d2a0*/  IMAD.MOV.U32 R21, RZ, RZ, R19 ;  /* 0x000000ffff157224 */ /* 0x008fe400078e0013 */
[----:B----4-:R-:W-:Y:S01]  /*3d2b0*/  IMAD.MOV.U32 R20, RZ, RZ, R18 ;  /* 0x000000ffff147224 */ /* 0x010fe200078e0012 */
[----:B------:R-:W-:Y:S01]  /*3d2c0*/  STL.64 [R1+0x69b8], R26 ;  /* 0x0069b81a01007387 */ /* 0x000fe20000100a00 */
[----:B------:R-:W3:Y:S02]  /*3d2d0*/  LDL.LU R8, [R1+0x4c0] ;  /* 0x0004c00001087983 */ /* 0x000ee40000300800 */
[----:B------:R-:W3:Y:S02]  /*3d2e0*/  LDL.LU R9, [R1+0x4c4] ;  /* 0x0004c40001097983 */ /* 0x000ee40000300800 */
[----:B------:R-:W4:Y:S01]  /*3d2f0*/  LDL.LU R10, [R1+0x4c8] ;  /* 0x0004c800010a7983 */ /* 0x000f220000300800 */
[----:B------:R-:W4:Y:S01]  /*3d300*/  LDL.LU R11, [R1+0x4cc] ;  /* 0x0004cc00010b7983 */ /* 0x000f220000300800 */
[----:B------:R-:W3:Y:S02]  /*3d310*/  LDL.LU R18, [R1+0x6a9c] ;  /* 0x006a9c0001127983 */ /* 0x000ee40000300800 */
[----:B------:R-:W3:Y:S02]  /*3d320*/  LDL.LU R19, [R1+0x6a98] ;  /* 0x006a980001137983 */ /* 0x000ee40000300800 */
[----:B------:R2:W-:Y:S02]  /*3d330*/  STL.64 [R1+0x6a48], R20 ;  /* 0x006a481401007387 */ /* 0x0005e40000100a00 */
[----:B--2---:R-:W-:-:S02]  /*3d340*/  IMAD.MOV.U32 R21, RZ, RZ, R17 ;  /* 0x000000ffff157224 */ /* 0x004fc400078e0011 */
[----:B------:R-:W-:Y:S02]  /*3d350*/  IMAD.MOV.U32 R20, RZ, RZ, R16 ;  /* 0x000000ffff147224 */ /* 0x000fe400078e0010 */
[----:B------:R-:W2:Y:S01]  /*3d360*/  LDL.LU R16, [R1+0x6a94] ;  /* 0x006a940001107983 */ /* 0x000ea20000300800 */
[----:B------:R-:W2:Y:S02]  /*3d370*/  LDL.LU R17, [R1+0x6a90] ;  /* 0x006a900001117983 */ /* 0x000ea40000300800 */
[----:B------:R3:W-:Y:S02]  /*3d380*/  STL.64 [R1+0x6a60], R20 ;  /* 0x006a601401007387 */ /* 0x0007e40000100a00 */
[----:B------:R-:W2:Y:S02]  /*3d390*/  LDL.64 R6, [R1+0x28] ;  /* 0x0000280001067983 */ /* 0x000ea40000100a00 */
[----:B--2---:R-:W-:Y:S01]  /*3d3a0*/  STL.64 [R1+0x69f8], R6 ;  /* 0x0069f80601007387 */ /* 0x004fe20000100a00 */
[----:B------:R-:W2:Y:S02]  /*3d3b0*/  LDL.LU R24, [R1+0x4e0] ;  /* 0x0004e00001187983 */ /* 0x000ea40000300800 */
[----:B------:R-:W2:Y:S02]  /*3d3c0*/  LDL.LU R25, [R1+0x4e4] ;  /* 0x0004e40001197983 */ /* 0x000ea40000300800 */
[----:B------:R-:W2:Y:S01]  /*3d3d0*/  LDL.LU R26, [R1+0x4e8] ;  /* 0x0004e800011a7983 */ /* 0x000ea20000300800 */
[----:B------:R-:W2:Y:S01]  /*3d3e0*/  LDL.LU R27, [R1+0x4ec] ;  /* 0x0004ec00011b7983 */ /* 0x000ea20000300800 */
[----:B---3--:R-:W-:-:S02]  /*3d3f0*/  IMAD.MOV.U32 R20, RZ, RZ, R19 ;  /* 0x000000ffff147224 */ /* 0x008fc400078e0013 */
[----:B------:R-:W-:-:S05]  /*3d400*/  IMAD.MOV.U32 R21, RZ, RZ, R18 ;  /* 0x000000ffff157224 */ /* 0x000fca00078e0012 */
[----:B------:R-:W-:Y:S04]  /*3d410*/  STL.64 [R1+0x6a78], R20 ;  /* 0x006a781401007387 */ /* 0x000fe80000100a00 */
[----:B--2---:R-:W-:Y:S01]  /*3d420*/  STL.64 [R1+0x6a10], R26 ;  /* 0x006a101a01007387 */ /* 0x004fe20000100a00 */
[----:B------:R0:W-:Y:S03]  /*3d430*/  STL.64 [R1+0x6a08], R24 ;  /* 0x006a081801007387 */ /* 0x0001e60000100a00 */
[----:B0-----:R-:W2:Y:S01]  /*3d440*/  LDL.LU.64 R24, [R1+0x8a0] ;  /* 0x0008a00001187983 */ /* 0x001ea20000300a00 */
[----:B------:R-:W3:Y:S03]  /*3d450*/  LDL.LU.64 R26, [R1+0x8a8] ;  /* 0x0008a800011a7983 */ /* 0x000ee60000300a00 */
[----:B---3--:R-:W-:Y:S01]  /*3d460*/  STL.64 [R1+0x6a28], R26 ;  /* 0x006a281a01007387 */ /* 0x008fe20000100a00 */
[----:B--2---:R0:W-:Y:S03]  /*3d470*/  STL.64 [R1+0x6a20], R24 ;  /* 0x006a201801007387 */ /* 0x0041e60000100a00 */
        /* <DEDUP_REMOVED lines=19> */
[----:B------:R-:W2:Y:S02]  /*3d5b0*/  LDL.LU.64 R26, [R1+0x858] ;  /* 0x00085800011a7983 */ /* 0x000ea40000300a00 */
[----:B------:R-:W3:Y:S02]  /*3d5c0*/  LDL.LU.64 R4, [R1+0x890] ;  /* 0x0008900001047983 */ /* 0x000ee40000300a00 */
[----:B------:R-:W3:Y:S01]  /*3d5d0*/  LDL.LU.64 R6, [R1+0x898] ;  /* 0x0008980001067983 */ /* 0x000ee20000300a00 */
[----:B------:R-:W3:Y:S01]  /*3d5e0*/  LDL.LU.64 R16, [R1+0x880] ;  /* 0x0008800001107983 */ /* 0x000ee20000300a00 */
[----:B------:R-:W3:Y:S02]  /*3d5f0*/  LDL.LU.64 R18, [R1+0x888] ;  /* 0x0008880001127983 */ /* 0x000ee40000300a00 */
[----:B----4-:R-:W-:Y:S02]  /*3d600*/  STL.64 [R1+0x69b0], R10 ;  /* 0x0069b00a01007387 */ /* 0x010fe40000100a00 */
[----:B------:R0:W-:Y:S02]  /*3d610*/  STL.64 [R1+0x69a8], R8 ;  /* 0x0069a80801007387 */ /* 0x0001e40000100a00 */
[----:B0-----:R-:W4:Y:S01]  /*3d620*/  LDL.LU R8, [R1+0x4d0] ;  /* 0x0004d00001087983 */ /* 0x001f220000300800 */
[----:B------:R-:W4:Y:S02]  /*3d630*/  LDL.LU R9, [R1+0x4d4] ;  /* 0x0004d40001097983 */ /* 0x000f240000300800 */
[----:B------:R-:W3:Y:S02]  /*3d640*/  LDL.LU R10, [R1+0x4d8] ;  /* 0x0004d800010a7983 */ /* 0x000ee40000300800 */
[----:B------:R-:W3:Y:S01]  /*3d650*/  LDL.LU R11, [R1+0x4dc] ;  /* 0x0004dc00010b7983 */ /* 0x000ee20000300800 */
[C---:B--2---:R-:W-:Y:S01]  /*3d660*/  HMMA.16816.F32.BF16 R20, R12.reuse, R20, R24 ;  /* 0x000000140c14723c */ /* 0x044fe20000041818 */
[----:B---3--:R0:W-:Y:S01]  /*3d670*/  STL.64 [R1+0x69c8], R10 ;  /* 0x0069c80a01007387 */ /* 0x0081e20000100a00 */
[----:B----4-:R-:W-:Y:S03]  /*3d680*/  STL.64 [R1+0x69c0], R8 ;  /* 0x0069c00801007387 */ /* 0x010fe60000100a00 */
[----:B0-----:R-:W2:Y:S01]  /*3d690*/  LDL.64 R10, [R1+0x18] ;  /* 0x00001800010a7983 */ /* 0x001ea20000100a00 */
[----:B------:R-:W3:Y:S02]  /*3d6a0*/  LDL.LU.64 R26, [R1+0x6a88] ;  /* 0x006a8800011a7983 */ /* 0x000ee40000300a00 */
[----:B------:R-:W3:Y:S11]  /*3d6b0*/  LDL.LU.64 R24, [R1+0x6a80] ;  /* 0x006a800001187983 */ /* 0x000ef60000300a00 */
[----:B------:R-:W-:Y:S04]  /*3d6c0*/  @!UPT UIADD3 URZ, URZ, URZ, URZ ;  /* 0x0000003f3f3ff290 */ /* 0x000fe8000fffe03f */
[----:B------:R0:W-:Y:S01]  /*3d6d0*/  STL.64 [R1+0x850], R20 ;  /* 0x0008501401007387 */ /* 0x0001e20000100a00 */
[----:B------:R3:W-:Y:S04]  /*3d6e0*/  STL.64 [R1+0x858], R22 ;  /* 0x0008581601007387 */ /* 0x0007e80000100a00 */
        /* <DEDUP_REMOVED lines=30> */
[----:B------:R-:W2:Y:S01]  /*3d8d0*/  LDL.LU.64 R26, [R1+0x6a10] ;  /* 0x006a1000011a7983 */ /* 0x000ea20000300a00 */
[----:B------:R-:W2:Y:S11]  /*3d8e0*/  LDL.LU.64 R24, [R1+0x6a08] ;  /* 0x006a080001187983 */ /* 0x000eb60000300a00 */
[----:B------:R-:W-:Y:S09]  /*3d8f0*/  @!UPT UIADD3 URZ, URZ, URZ, URZ ;  /* 0x0000003f3f3ff290 */ /* 0x000ff2000fffe03f */
[----:B------:R0:W-:Y:S01]  /*3d900*/  STL.64 [R1+0x950], R20 ;  /* 0x0009501401007387 */ /* 0x0001e20000100a00 */
[----:B------:R1:W-:Y:S03]  /*3d910*/  STL.64 [R1+0x958], R22 ;  /* 0x0009581601007387 */ /* 0x0003e60000100a00 */
[----:B0-----:R-:W1:Y:S02]  /*3d920*/  LDL.LU.64 R20, [R1+0x6a00] ;  /* 0x006a000001147983 */ /* 0x001e640000300a00 */
[C---:B-1----:R-:W-:Y:S02]  /*3d930*/  HMMA.16816.F32.BF16 R20, R12.reuse, R20, R4 ;  /* 0x000000140c14723c */ /* 0x042fe40000041804 */
[----:B------:R-:W3:Y:S11]  /*3d940*/  LDL.LU.64 R6, [R1+0x69f8] ;  /* 0x0069f80001067983 */ /* 0x000ef60000300a00 */
[----:B------:R-:W-:Y:S10]  /*3d950*/  @!UPT UIADD3 URZ, URZ, URZ, URZ ;  /* 0x0000003f3f3ff290 */ /* 0x000ff4000fffe03f */
[----:B------:R-:W-:Y:S01]  /*3d960*/  STL.64 [R1+0x980], R20 ;  /* 0x0009801401007387 */ /* 0x000fe20000100a00 */
[----:B------:R0:W-:Y:S03]  /*3d970*/  STL.64 [R1+0x988], R22 ;  /* 0x0009881601007387 */ /* 0x0001e60000100a00 */
[----:B0-----:R-:W4:Y:S01]  /*3d980*/  LDL.LU.64 R22, [R1+0x69f0] ;  /* 0x0069f00001167983 */ /* 0x001f220000300a00 */
[----:B------:R-:W2:Y:S02]  /*3d990*/  LDL.LU.64 R20, [R1+0x69e8] ;  /* 0x0069e80001147983 */ /* 0x000ea40000300a00 */
[----:B--2---:R-:W-:Y:S01]  /*3d9a0*/  HMMA.16816.F32.BF16 R12, R12, R20, R16 ;  /* 0x000000140c0c723c */ /* 0x004fe20000041810 */
[----:B------:R-:W2:Y:S01]  /*3d9b0*/  LDL.LU.64 R18, [R1+0x69e0] ;  /* 0x0069e00001127983 */ /* 0x000ea20000300a00 */
[----:B------:R-:W2:Y:S11]  /*3d9c0*/  LDL.LU.64 R16, [R1+0x69d8] ;  /* 0x0069d80001107983 */ /* 0x000eb60000300a00 */
[----:B------:R-:W-:Y:S10]  /*3d9d0*/  @!UPT UIADD3 URZ, URZ, URZ, URZ ;  /* 0x0000003f3f3ff290 */ /* 0x000ff4000fffe03f */
[----:B------:R0:W-:Y:S01]  /*3d9e0*/  STL.64 [R1+0x970], R12 ;  /* 0x0009700c01007387 */ /* 0x0001e20000100a00 */
[----:B------:R1:W-:Y:S03]  /*3d9f0*/  STL.64 [R1+0x978], R14 ;  /* 0x0009780e01007387 */ /* 0x0003e60000100a00 */
[----:B0-----:R-:W2:Y:S01]  /*3da00*/  LDL.LU R12, [R1+0x4a0] ;  /* 0x0004a000010c7983 */ /* 0x001ea20000300800 */
[----:B------:R-:W2:Y:S02]  /*3da10*/  LDL.LU R13, [R1+0x4a4] ;  /* 0x0004a400010d7983 */ /* 0x000ea40000300800 */
[----:B-1----:R-:W2:Y:S02]  /*3da20*/  LDL.LU R14, [R1+0x4a8] ;  /* 0x0004a800010e7983 */ /* 0x002ea40000300800 */
[----:B------:R-:W2:Y:S02]  /*3da30*/  LDL.LU R15, [R1+0x4ac] ;  /* 0x0004ac00010f7983 */ /* 0x000ea40000300800 */
[----:B--2---:R-:W-:Y:S01]  /*3da40*/  STL.64 [R1+0x6988], R14 ;  /* 0x0069880e01007387 */ /* 0x004fe20000100a00 */
[----:B------:R0:W-:Y:S03]  /*3da50*/  STL.64 [R1+0x6980], R12 ;  /* 0x0069800c01007387 */ /* 0x0001e60000100a00 */
[----:B0-----:R-:W2:Y:S01]  /*3da60*/  LDL.LU R12, [R1+0x4b0] ;  /* 0x0004b000010c7983 */ /* 0x001ea20000300800 */
[----:B------:R-:W2:Y:S02]  /*3da70*/  LDL.LU R13, [R1+0x4b4] ;  /* 0x0004b400010d7983 */ /* 0x000ea40000300800 */
[----:B------:R-:W2:Y:S02]  /*3da80*/  LDL.LU R14, [R1+0x4b8] ;  /* 0x0004b800010e7983 */ /* 0x000ea40000300800 */
[----:B------:R-:W2:Y:S01]  /*3da90*/  LDL.LU R15, [R1+0x4bc] ;  /* 0x0004bc00010f7983 */ /* 0x000ea20000300800 */
[----:B----4-:R0:W-:Y:S01]  /*3daa0*/  STL.64 [R1+0x68d0], R22 ;  /* 0x0068d01601007387 */ /* 0x0101e20000100a00 */
[----:B------:R-:W4:Y:S02]  /*3dab0*/  LDL.LU R20, [R1+0x4f0] ;  /* 0x0004f00001147983 */ /* 0x000f240000300800 */
[----:B------:R-:W4:Y:S01]  /*3dac0*/  LDL.LU R21, [R1+0x4f4] ;  /* 0x0004f40001157983 */ /* 0x000f220000300800 */
[----:B0-----:R-:W4:Y:S01]  /*3dad0*/  LDL.LU R22, [R1+0x4f8] ;  /* 0x0004f80001167983 */ /* 0x001f220000300800 */
[----:B------:R-:W4:Y:S01]  /*3dae0*/  LDL.LU R23, [R1+0x4fc] ;  /* 0x0004fc0001177983 */ /* 0x000f220000300800 */
[----:B------:R-:W-:Y:S01]  /*3daf0*/  HMMA.16816.F32.BF16 R24, R16, R10, R24 ;  /* 0x0000000a1018723c */ /* 0x000fe20000041818 */
[----:B---3--:R-:W-:-:S02]  /*3db00*/  IMAD.MOV.U32 R4, RZ, RZ, R7 ;  /* 0x000000ffff047224 */ /* 0x008fc400078e0007 */
[----:B------:R-:W-:Y:S02]  /*3db10*/  IMAD.MOV.U32 R29, RZ, RZ, R10 ;  /* 0x000000ffff1d7224 */ /* 0x000fe400078e000a */
[----:B------:R-:W-:Y:S11]  /*3db20*/  IMAD.MOV.U32 R28, RZ, RZ, R11 ;  /* 0x000000ffff1c7224 */ /* 0x000ff600078e000b */
[----:B------:R-:W-:Y:S08]  /*3db30*/  @!UPT UIADD3 URZ, URZ, URZ, URZ ;  /* 0x0000003f3f3ff290 */ /* 0x000ff0000fffe03f */
[----:B------:R-:W-:Y:S01]  /*3db40*/  IMAD.MOV.U32 R5, RZ, RZ, R27 ;  /* 0x000000ffff057224 */ /* 0x000fe200078e001b */
[C---:B----4-:R-:W-:Y:S11]  /*3db50*/  HMMA.16816.F32.BF16 R20, R16.reuse, R6, R20 ;  /* 0x000000061014723c */ /* 0x050ff60000041814 */
[----:B------:R-:W-:Y:S11]  /*3db60*/  @!UPT UIADD3 URZ, URZ, URZ, URZ ;  /* 0x0000003f3f3ff290 */ /* 0x000ff6000fffe03f */
[----:B------:R-:W-:Y:S01]  /*3db70*/  @!UPT UIADD3 URZ, URZ, URZ, URZ ;  /* 0x0000003f3f3ff290 */ /* 0x000fe2000fffe03f */
[----:B------:R0:W-:Y:S01]  /*3db80*/  STL.64 [R1+0x4f0], R20 ;  /* 0x0004f01401007387 */ /* 0x0001e20000100a00 */
[----:B------:R1:W-:Y:S02]  /*3db90*/  STL.64 [R1+0x4f8], R22 ;  /* 0x0004f81601007387 */ /* 0x0003e40000100a00 */
[----:B0-----:R-:W-:Y:S02]  /*3dba0*/  IMAD.MOV.U32 R20, RZ, RZ, R6 ;  /* 0x000000ffff147224 */ /* 0x001fe400078e0006 */
[----:B------:R-:W3:Y:S03]  /*3dbb0*/  LDL.LU.64 R6, [R1+0x69d0] ;  /* 0x0069d00001067983 */ /* 0x000ee60000300a00 */
[----:B------:R-:W-:Y:S02]  /*3dbc0*/  STL [R1+0x6970], R20 ;  /* 0x0069701401007387 */ /* 0x000fe40000100800 */
[----:B-1----:R-:W4:Y:S02]  /*3dbd0*/  LDL.64 R22, [R1+0x38] ;  /* 0x0000380001167983 */ /* 0x002f240000100a00 */
[----:B------:R-:W2:Y:S01]  /*3dbe0*/  LDL.LU.64 R10, [R1+0x69c8] ;  /* 0x0069c800010a7983 */ /* 0x000ea20000300a00 */
[----:B------:R-:W2:Y:S01]  /*3dbf0*/  LDL.LU.64 R8, [R1+0x69c0] ;  /* 0x0069c00001087983 */ /* 0x000ea20000300a00 */
[----:B------:R-:W-:Y:S02]  /*3dc00*/  STL.64 [R1+0x4e0], R24 ;  /* 0x0004e01801007387 */ /* 0x000fe40000100a00 */
[----:B------:R0:W-:Y:S02]  /*3dc10*/  STL [R1+0x4e8], R26 ;  /* 0x0004e81a01007387 */ /* 0x0001e40000100800 */
[----:B0-----:R-:W2:Y:S01]  /*3dc20*/  LDL.LU.64 R26, [R1+0x69b8] ;  /* 0x0069b800011a7983 */ /* 0x001ea20000300a00 */
[----:B------:R-:W-:Y:S01]  /*3dc30*/  STL [R1+0x6130], R5 ;  /* 0x0061300501007387 */ /* 0x000fe20000100800 */
[C---:B--2---:R-:W-:Y:S02]  /*3dc40*/  HMMA.16816.F32.BF16 R24, R16.reuse, R26, R8 ;  /* 0x0000001a1018723c */ /* 0x044fe40000041808 */
[----:B------:R-:W2:Y:S01]  /*3dc50*/  LDL.LU.64 R10, [R1+0x69b0] ;  /* 0x0069b000010a7983 */ /* 0x000ea20000300a00 */
[----:B------:R-:W2:Y:S11]  /*3dc60*/  LDL.LU.64 R8, [R1+0x69a8] ;  /* 0x0069a80001087983 */ /* 0x000eb60000300a00 */
[----:B------:R-:W-:Y:S09]  /*3dc70*/  @!UPT UIADD3 URZ, URZ, URZ, URZ ;  /* 0x0000003f3f3ff290 */ /* 0x000ff2000fffe03f */
[----:B------:R-:W-:Y:S01]  /*3dc80*/  STL.64 [R1+0x4d0], R24 ;  /* 0x0004d01801007387 */ /* 0x000fe20000100a00 */
[----:B------:R0:W-:Y:S03]  /*3dc90*/  STL.64 [R1+0x4d8], R26 ;  /* 0x0004d81a01007387 */ /* 0x0001e60000100a00 */
[----:B0-----:R-:W2:Y:S01]  /*3dca0*/  LDL.LU.64 R26, [R1+0x69a0] ;  /* 0x0069a000011a7983 */ /* 0x001ea20000300a00 */
[----:B------:R-:W3:Y:S01]  /*3dcb0*/  LDL.LU R25, [R1+0x6998] ;  /* 0x0069980001197983 */ /* 0x000ee20000300800 */
[C---:B--2---:R-:W-:Y:S11]  /*3dcc0*/  HMMA.16816.F32.BF16 R8, R16.reuse, R26, R8 ;  /* 0x0000001a1008723c */ /* 0x044ff60000041808 */
[----:B------:R-:W-:Y:S11]  /*3dcd0*/  @!UPT UIADD3 URZ, URZ, URZ, URZ ;  /* 0x0000003f3f3ff290 */ /* 0x000ff6000fffe03f */
[----:B------:R-:W-:Y:S01]  /*3dce0*/  @!UPT UIADD3 URZ, URZ, URZ, URZ ;  /* 0x0000003f3f3ff290 */ /* 0x000fe2000fffe03f */
[----:B------:R-:W-:Y:S01]  /*3dcf0*/  STL.64 [R1+0x4c0], R8 ;  /* 0x0004c00801007387 */ /* 0x000fe20000100a00 */
[----:B------:R0:W-:Y:S03]  /*3dd00*/  STL.64 [R1+0x4c8], R10 ;  /* 0x0004c80a01007387 */ /* 0x0001e60000100a00 */
[----:B0-----:R-:W2:Y:S02]  /*3dd10*/  LDL.LU.64 R10, [R1+0x6990] ;  /* 0x00699000010a7983 */ /* 0x001ea40000300a00 */
[C---:B--2---:R-:W-:Y:S11]  /*3dd20*/  HMMA.16816.F32.BF16 R12, R16.reuse, R10, R12 ;  /* 0x0000000a100c723c */ /* 0x044ff6000004180c */
[----:B------:R-:W-:Y:S11]  /*3dd30*/  @!UPT UIADD3 URZ, URZ, URZ, URZ ;  /* 0x0000003f3f3ff290 */ /* 0x000ff6000fffe03f */
[----:B------:R-:W-:Y:S01]  /*3dd40*/  @!UPT UIADD3 URZ, URZ, URZ, URZ ;  /* 0x0000003f3f3ff290 */ /* 0x000fe2000fffe03f */
[----:B------:R-:W-:Y:S01]  /*3dd50*/  STL.64 [R1+0x4b0], R12 ;  /* 0x0004b00c01007387 */ /* 0x000fe20000100a00 */
[----:B------:R0:W-:Y:S03]  /*3dd60*/  STL.64 [R1+0x4b8], R14 ;  /* 0x0004b80e01007387 */ /* 0x0001e60000100a00 */
[----:B0-----:R-:W3:Y:S01]  /*3dd70*/  LDL.LU.64 R14, [R1+0x6988] ;  /* 0x00698800010e7983 */ /* 0x001ee20000300a00 */
[----:B------:R-:W3:Y:S02]  /*3dd80*/  LDL.LU.64 R12, [R1+0x6980] ;  /* 0x00698000010c7983 */ /* 0x000ee40000300a00 */
[----:B------:R0:W-:Y:S02]  /*3dd90*/  STL.64 [R1+0x6860], R10 ;  /* 0x0068600a01007387 */ /* 0x0001e40000100a00 */
[----:B0-----:R-:W2:Y:S04]  /*3dda0*/  LDL.64 R10, [R1+0xc8] ;  /* 0x0000c800010a7983 */ /* 0x001ea80000100a00 */
[----:B--2---:R0:W-:Y:S01]  /*3ddb0*/  STL.64 [R1+0x6978], R10 ;  /* 0x0069780a01007387 */ /* 0x0041e20000100a00 */
[----:B------:R-:W4:Y:S02]  /*3ddc0*/  LDL.LU R8, [R1+0x820] ;  /* 0x0008200001087983 */ /* 0x000f240000300800 */
[----:B------:R-:W4:Y:S01]  /*3ddd0*/  LDL.LU R9, [R1+0x824] ;  /* 0x0008240001097983 */ /* 0x000f220000300800 */
[----:B0-----:R-:W4:Y:S01]  /*3dde0*/  LDL.LU R10, [R1+0x828] ;  /* 0x00082800010a7983 */ /* 0x001f220000300800 */
[----:B------:R-:W4:Y:S01]  /*3ddf0*/  LDL.LU R11, [R1+0x82c] ;  /* 0x00082c00010b7983 */ /* 0x000f220000300800 */
[C---:B---3--:R-:W-:Y:S01]  /*3de00*/  HMMA.16816.F32.BF16 R12, R16.reuse, R6, R12 ;  /* 0x00000006100c723c */ /* 0x048fe2000004180c */
[----:B------:R-:W-:Y:S11]  /*3de10*/  STL.64 [R1+0x6858], R6 ;  /* 0x0068580601007387 */ /* 0x000ff60000100a00 */
[----:B------:R-:W-:Y:S11]  /*3de20*/  @!UPT UIADD3 URZ, URZ, URZ, URZ ;  /* 0x0000003f3f3ff290 */ /* 0x000ff6000fffe03f */
[----:B------:R-:W-:Y:S01]  /*3de30*/  STL.64 [R1+0x4a0], R12 ;  /* 0x0004a00c01007387 */ /* 0x000fe20000100a00 */
[----:B------:R-:W-:Y:S02]  /*3de40*/  STL.64 [R1+0x4a8], R14 ;  /* 0x0004a80e01007387 */ /* 0x000fe40000100a00 */
[----:B------:R-:W0:Y:S04]  /*3de50*/  LDSM.16.MT88.4 R12, [R25+0x4100] ;  /* 0x00410000190c783b */ /* 0x000e280000004200 */
[----:B------:R-:W-:Y:S01]  /*3de60*/  STL.64 [R1+0x6870], R26 ;  /* 0x0068701a01007387 */ /* 0x000fe20000100a00 */
[----:B------:R1:W-:Y:S01]  /*3de70*/  STL [R1+0x6868], R25 ;  /* 0x0068681901007387 */ /* 0x0003e20000100800 */
[----:B------:R-:W2:Y:S03]  /*3de80*/  LDL.LU R24, [R1+0x810] ;  /* 0x0008100001187983 */ /* 0x000ea60000300800 */
[----:B-1----:R-:W2:Y:S01]  /*3de90*/  LDL.LU R25, [R1+0x814] ;  /* 0x0008140001197983 */ /* 0x002ea20000300800 */
[----:B------:R-:W2:Y:S02]  /*3dea0*/  LDL.LU R26, [R1+0x818] ;  /* 0x00081800011a7983 */ /* 0x000ea40000300800 */
[----:B------:R-:W2:Y:S01]  /*3deb0*/  LDL.LU R27, [R1+0x81c] ;  /* 0x00081c00011b7983 */ /* 0x000ea20000300800 */
[----:B0-----:R0:W-:Y:S01]  /*3dec0*/  STL.64 [R1+0x67b0], R14 ;  /* 0x0067b00e01007387 */ /* 0x0011e20000100a00 */
[----:B------:R-:W-:Y:S03]  /*3ded0*/  STL.64 [R1+0x67a8], R12 ;  /* 0x0067a80c01007387 */ /* 0x000fe60000100a00 */
[----:B0-----:R-:W3:Y:S04]  /*3dee0*/  LDL R14, [R1+0x88] ;  /* 0x00008800010e7983 */ /* 0x001ee80000100800 */
[----:B------:R-:W3:Y:S01]  /*3def0*/  LDL R15, [R1+0x8c] ;  /* 0x00008c00010f7983 */ /* 0x000ee20000100800 */
[C---:B----4-:R-:W-:Y:S11]  /*3df00*/  HMMA.16816.F32.BF16 R8, R16.reuse, R22, R8 ;  /* 0x000000161008723c */ /* 0x050ff60000041808 */
[----:B------:R-:W-:Y:S11]  /*3df10*/  @!UPT UIADD3 URZ, URZ, URZ, URZ ;  /* 0x0000003f3f3ff290 */ /* 0x000ff6000fffe03f */
[----:B------:R-:W-:Y:S01]  /*3df20*/  @!UPT UIADD3 URZ, URZ, URZ, URZ ;  /* 0x0000003f3f3ff290 */ /* 0x000fe2000fffe03f */
[----:B------:R-:W-:Y:S01]  /*3df30*/  STL.64 [R1+0x820], R8 ;  /* 0x0008200801007387 */ /* 0x000fe20000100a00 */
[----:B------:R0:W-:Y:S03]  /*3df40*/  STL.64 [R1+0x828], R10 ;  /* 0x0008280a01007387 */ /* 0x0001e60000100a00 */
[----:B0-----:R-:W2:Y:S01]  /*3df50*/  LDL.LU.64 R10, [R1+0x6978] ;  /* 0x00697800010a7983 */ /* 0x001ea20000300a00 */
[----:B------:R-:W-:Y:S02]  /*3df60*/  IMAD.MOV.U32 R12, RZ, RZ, R22 ;  /* 0x000000ffff0c7224 */ /* 0x000fe400078e0016 */
[----:B------:R-:W4:Y:S01]  /*3df70*/  LDL.LU R20, [R1+0x6970] ;  /* 0x0069700001147983 */ /* 0x000f220000300800 */
[----:B---3--:R-:W-:Y:S02]  /*3df80*/  STL.64 [R1+0x6948], R14 ;  /* 0x0069480e01007387 */ /* 0x008fe40000100a00 */
[----:B------:R2:W-:Y:S02]  /*3df90*/  STL [R1+0x6940], R12 ;  /* 0x0069400c01007387 */ /* 0x0005e40000100800 */
[----:B--2---:R-:W-:Y:S11]  /*3dfa0*/  HMMA.16816.F32.BF16 R12, R16, R10, R24 ;  /* 0x0000000a100c723c */ /* 0x004ff60000041818 */
[----:B------:R-:W-:Y:S11]  /*3dfb0*/  @!UPT UIADD3 URZ, URZ, URZ, URZ ;  /* 0x0000003f3f3ff290 */ /* 0x000ff6000fffe03f */
[----:B------:R-:W-:Y:S01]  /*3dfc0*/  @!UPT UIADD3 URZ, URZ, URZ, URZ ;  /* 0x0000003f3f3ff290 */ /* 0x000fe2000fffe03f */
[----:B------:R-:W-:Y:S01]  /*3dfd0*/  STL.64 [R1+0x810], R12 ;  /* 0x0008100c01007387 */ /* 0x000fe20000100a00 */
[----:B------:R-:W-:Y:S02]  /*3dfe0*/  STL.64 [R1+0x818], R14 ;  /* 0x0008180e01007387 */ /* 0x000fe40000100a00 */
[----:B------:R-:W2:Y:S02]  /*3dff0*/  LDL.64 R26, [R1+0x8] ;  /* 0x00000800011a7983 */ /* 0x000ea40000100a00 */
[----:B------:R-:W-:Y:S02]  /*3e000*/  IMAD.MOV.U32 R2, RZ, RZ, R10 ;  /* 0x000000ffff027224 */ /* 0x000fe400078e000a */
[----:B------:R-:W-:Y:S01]  /*3e010*/  IMAD.MOV.U32 R0, RZ, RZ, R11 ;  /* 0x000000ffff007224 */ /* 0x000fe200078e000b */
[----:B--2---:R-:W-:Y:S01]  /*3e020*/  STL.64 [R1+0x6950], R26 ;  /* 0x0069501a01007387 */ /* 0x004fe20000100a00 */
[----:B------:R-:W2:Y:S02]  /*3e030*/  LDL.LU R8, [R1+0x450] ;  /* 0x0004500001087983 */ /* 0x000ea40000300800 */
[----:B------:R-:W2:Y:S02]  /*3e040*/  LDL.LU R9, [R1+0x454] ;  /* 0x0004540001097983 */ /* 0x000ea40000300800 */
[----:B------:R-:W3:Y:S01]  /*3e050*/  LDL.LU R10, [R1+0x458] ;  /* 0x00045800010a7983 */ /* 0x000ee20000300800 */
[----:B------:R-:W3:Y:S01]  /*3e060*/  LDL.LU R11, [R1+0x45c] ;  /* 0x00045c00010b7983 */ /* 0x000ee20000300800 */
[----:B------:R-:W-:-:S03]  /*3e070*/  IMAD.MOV.U32 R3, RZ, RZ, R23 ;  /* 0x000000ffff037224 */ /* 0x000fc600078e0017 */
[----:B---3--:R-:W-:Y:S01]  /*3e080*/  STL.64 [R1+0x6880], R10 ;  /* 0x0068800a01007387 */ /* 0x008fe20000100a00 */
[----:B--2---:R0:W-:Y:S03]  /*3e090*/  STL.64 [R1+0x6878], R8 ;  /* 0x0068780801007387 */ /* 0x0041e60000100a00 */
[----:B0-----:R-:W2:Y:S01]  /*3e0a0*/  LDL.LU R8, [R1+0x460] ;  /* 0x0004600001087983 */ /* 0x001ea20000300800 */
[----:B------:R-:W2:Y:S02]  /*3e0b0*/  LDL.LU R9, [R1+0x464] ;  /* 0x0004640001097983 */ /* 0x000ea40000300800 */
[----:B------:R-:W3:Y:S02]  /*3e0c0*/  LDL.LU R10, [R1+0x468] ;  /* 0x00046800010a7983 */ /* 0x000ee40000300800 */
[----:B------:R-:W3:Y:S01]  /*3e0d0*/  LDL.LU R11, [R1+0x46c] ;  /* 0x00046c00010b7983 */ /* 0x000ee20000300800 */
[----:B------:R-:W2:Y:S04]  /*3e0e0*/  LDL R22, [R1+0x58] ;  /* 0x0000580001167983 */ /* 0x000ea80000100800 */
[----:B------:R-:W2:Y:S04]  /*3e0f0*/  LDL R23, [R1+0x5c] ;  /* 0x00005c0001177983 */ /* 0x000ea80000100800 */
[----:B--2---:R-:W-:Y:S01]  /*3e100*/  STL.64 [R1+0x68e8], R22 ;  /* 0x0068e81601007387 */ /* 0x004fe20000100a00 */
[----:B---3--:R-:W-:Y:S02]  /*3e110*/  STL.64 [R1+0x6890], R10 ;  /* 0x0068900a01007387 */ /* 0x008fe40000100a00 */
[----:B------:R0:W-:Y:S02]  /*3e120*/  STL.64 [R1+0x6888], R8 ;  /* 0x0068880801007387 */ /* 0x0001e40000100a00 */
[----:B0-----:R-:W2:Y:S01]  /*3e130*/  LDL.LU R8, [R1+0x470] ;  /* 0x0004700001087983 */ /* 0x001ea20000300800 */
[----:B------:R-:W2:Y:S02]  /*3e140*/  LDL.LU R9, [R1+0x474] ;  /* 0x0004740001097983 */ /* 0x000ea40000300800 */
[----:B------:R-:W3:Y:S02]  /*3e150*/  LDL.LU R10, [R1+0x478] ;  /* 0x00047800010a7983 */ /* 0x000ee40000300800 */
[----:B------:R-:W3:Y:S01]  /*3e160*/  LDL.LU R11, [R1+0x47c] ;  /* 0x00047c00010b7983 */ /* 0x000ee20000300800 */
[----:B------:R-:W2:Y:S04]  /*3e170*/  LDL R22, [R1+0x68] ;  /* 0x0000680001167983 */ /* 0x000ea80000100800 */
[----:B------:R-:W2:Y:S04]  /*3e180*/  LDL R23, [R1+0x6c] ;  /* 0x00006c0001177983 */ /* 0x000ea80000100800 */
[----:B--2---:R0:W-:Y:S01]  /*3e190*/  STL.64 [R1+0x6900], R22 ;  /* 0x0069001601007387 */ /* 0x0041e20000100a00 */
[----:B---3--:R4:W-:Y:S02]  /*3e1a0*/  STL.64 [R1+0x68a0], R10 ;  /* 0x0068a00a01007387 */ /* 0x0089e40000100a00 */
[----:B------:R1:W-:Y:S01]  /*3e1b0*/  STL.64 [R1+0x6898], R8 ;  /* 0x0068980801007387 */ /* 0x0003e20000100a00 */
[----:B0-----:R-:W2:Y:S04]  /*3e1c0*/  LDL R22, [R1+0x78] ;  /* 0x0000780001167983 */ /* 0x001ea80000100800 */
[----:B------:R-:W2:Y:S01]  /*3e1d0*/  LDL R23, [R1+0x7c] ;  /* 0x00007c0001177983 */ /* 0x000ea20000100800 */
[----:B----4-:R-:W-:-:S02]  /*3e1e0*/  IMAD.MOV.U32 R10, RZ, RZ, R20 ;  /* 0x000000ffff0a7224 */ /* 0x010fc400078e0014 */
[----:B------:R-:W-:Y:S01]  /*3e1f0*/  IMAD.MOV.U32 R11, RZ, RZ, R4 ;  /* 0x000000ffff0b7224 */ /* 0x000fe200078e0004 */
[----:B--2---:R-:W-:Y:S04]  /*3e200*/  STL.64 [R1+0x6918], R22 ;  /* 0x0069181601007387 */ /* 0x004fe80000100a00 */
[----:B------:R0:W-:Y:S02]  /*3e210*/  STL.64 [R1+0x68c8], R10 ;  /* 0x0068c80a01007387 */ /* 0x0001e40000100a00 */
[----:B-1----:R-:W2:Y:S02]  /*3e220*/  LDL.LU R8, [R1+0x490] ;  /* 0x0004900001087983 */ /* 0x002ea40000300800 */
[----:B------:R-:W2:Y:S01]  /*3e230*/  LDL.LU R9, [R1+0x494] ;  /* 0x0004940001097983 */ /* 0x000ea20000300800 */
[----:B0-----:R-:W3:Y:S01]  /*3e240*/  LDL.LU R10, [R1+0x498] ;  /* 0x00049800010a7983 */ /* 0x001ee20000300800 */
[----:B------:R-:W3:Y:S02]  /*3e250*/  LDL.LU R11, [R1+0x49c] ;  /* 0x00049c00010b7983 */ /* 0x000ee40000300800 */
[----:B------:R-:W4:Y:S02]  /*3e260*/  LDL.LU R20, [R1+0x7d0] ;  /* 0x0007d00001147983 */ /* 0x000f240000300800 */
[----:B------:R-:W4:Y:S01]  /*3e270*/  LDL.LU R21, [R1+0x7d4] ;  /* 0x0007d40001157983 */ /* 0x000f220000300800 */
[----:B------:R-:W2:Y:S01]  /*3e280*/  LDL.LU R22, [R1+0x7d8] ;  /* 0x0007d80001167983 */ /* 0x000ea20000300800 */
[----:B------:R-:W2:Y:S03]  /*3e290*/  LDL.LU R23, [R1+0x7dc] ;  /* 0x0007dc0001177983 */ /* 0x000ea60000300800 */
[----:B--2---:R0:W-:Y:S01]  /*3e2a0*/  STL.64 [R1+0x6928], R22 ;  /* 0x0069281601007387 */ /* 0x0041e20000100a00 */
[----:B----4-:R-:W-:Y:S03]  /*3e2b0*/  STL.64 [R1+0x6920], R20 ;  /* 0x0069201401007387 */ /* 0x010fe60000100a00 */
[----:B0-----:R-:W2:Y:S04]  /*3e2c0*/  LDL R22, [R1+0x98] ;  /* 0x0000980001167983 */ /* 0x001ea80000100800 */
[----:B------:R-:W2:Y:S04]  /*3e2d0*/  LDL R23, [R1+0x9c] ;  /* 0x00009c0001177983 */ /* 0x000ea80000100800 */
[----:B--2---:R0:W-:Y:S01]  /*3e2e0*/  STL.64 [R1+0x6958], R22 ;  /* 0x0069581601007387 */ /* 0x0041e20000100a00 */
[----:B------:R-:W2:Y:S02]  /*3e2f0*/  LDL.LU R24, [R1+0x7f0] ;  /* 0x0007f00001187983 */ /* 0x000ea40000300800 */
[----:B------:R-:W2:Y:S02]  /*3e300*/  LDL.LU R25, [R1+0x7f4] ;  /* 0x0007f40001197983 */ /* 0x000ea40000300800 */
[----:B------:R-:W4:Y:S01]  /*3e310*/  LDL.LU R26, [R1+0x7f8] ;  /* 0x0007f800011a7983 */ /* 0x000f220000300800 */
[----:B------:R-:W4:Y:S04]  /*3e320*/  LDL.LU R27, [R1+0x7fc] ;  /* 0x0007fc00011b7983 */ /* 0x000f280000300800 */
[----:B----4-:R-:W-:Y:S01]  /*3e330*/  STL.64 [R1+0x6968], R26 ;  /* 0x0069681a01007387 */ /* 0x010fe20000100a00 */
[----:B--2---:R1:W-:Y:S02]  /*3e340*/  STL.64 [R1+0x6960], R24 ;  /* 0x0069601801007387 */ /* 0x0043e40000100a00 */
[----:B0-----:R-:W2:Y:S02]  /*3e350*/  LDL R22, [R1+0xb8] ;  /* 0x0000b80001167983 */ /* 0x001ea40000100800 */
[----:B------:R-:W2:Y:S01]  /*3e360*/  LDL R23, [R1+0xbc] ;  /* 0x0000bc0001177983 */ /* 0x000ea20000100800 */
[----:B-1----:R-:W2:Y:S01]  /*3e370*/  LDL.LU R24, [R1+0x800] ;  /* 0x0008000001187983 */ /* 0x002ea20000300800 */
[----:B------:R-:W2:Y:S02]  /*3e380*/  LDL.LU R25, [R1+0x804] ;  /* 0x0008040001197983 */ /* 0x000ea40000300800 */
[----:B------:R-:W2:Y:S02]  /*3e390*/  LDL.LU R26, [R1+0x808] ;  /* 0x00080800011a7983 */ /* 0x000ea40000300800 */
[----:B------:R-:W2:Y:S01]  /*3e3a0*/  LDL.LU R27, [R1+0x80c] ;  /* 0x00080c00011b7983 */ /* 0x000ea20000300800 */
[----:B------:R-:W4:Y:S01]  /*3e3b0*/  LDL.64 R14, [R1+0xa8] ;  /* 0x0000a800010e7983 */ /* 0x000f220000100a00 */
[----:B---3--:R-:W-:Y:S02]  /*3e3c0*/  STL.64 [R1+0x68e0], R10 ;  /* 0x0068e00a01007387 */ /* 0x008fe40000100a00 */
[----:B------:R0:W-:Y:S02]  /*3e3d0*/  STL.64 [R1+0x68d8], R8 ;  /* 0x0068d80801007387 */ /* 0x0001e40000100a00 */
[----:B0-----:R-:W3:Y:S01]  /*3e3e0*/  LDL.LU R8, [R1+0x7a0] ;  /* 0x0007a00001087983 */ /* 0x001ee20000300800 */
[----:B------:R-:W3:Y:S02]  /*3e3f0*/  LDL.LU R9, [R1+0x7a4] ;  /* 0x0007a40001097983 */ /* 0x000ee40000300800 */
[----:B------:R-:W2:Y:S02]  /*3e400*/  LDL.LU R10, [R1+0x7a8] ;  /* 0x0007a800010a7983 */ /* 0x000ea40000300800 */
[----:B------:R-:W2:Y:S02]  /*3e410*/  LDL.LU R11, [R1+0x7ac] ;  /* 0x0007ac00010b7983 */ /* 0x000ea40000300800 */
[----:B--2---:R-:W-:Y:S01]  /*3e420*/  STL.64 [R1+0x68f8], R10 ;  /* 0x0068f80a01007387 */ /* 0x004fe20000100a00 */
[----:B---3--:R0:W-:Y:S03]  /*3e430*/  STL.64 [R1+0x68f0], R8 ;  /* 0x0068f00801007387 */ /* 0x0081e60000100a00 */
[----:B0-----:R-:W2:Y:S01]  /*3e440*/  LDL.LU R8, [R1+0x7b0] ;  /* 0x0007b00001087983 */ /* 0x001ea20000300800 */
[----:B------:R-:W2:Y:S02]  /*3e450*/  LDL.LU R9, [R1+0x7b4] ;  /* 0x0007b40001097983 */ /* 0x000ea40000300800 */
[----:B------:R-:W3:Y:S02]  /*3e460*/  LDL.LU R10, [R1+0x7b8] ;  /* 0x0007b800010a7983 */ /* 0x000ee40000300800 */
[----:B------:R-:W3:Y:S02]  /*3e470*/  LDL.LU R11, [R1+0x7bc] ;  /* 0x0007bc00010b7983 */ /* 0x000ee40000300800 */
[----:B---3--:R-:W-:Y:S01]  /*3e480*/  STL.64 [R1+0x6910], R10 ;  /* 0x0069100a01007387 */ /* 0x008fe20000100a00 */
[----:B--2---:R0:W-:Y:S03]  /*3e490*/  STL.64 [R1+0x6908], R8 ;  /* 0x0069080801007387 */ /* 0x0041e60000100a00 */
[----:B0-----:R-:W2:Y:S01]  /*3e4a0*/  LDL.LU R8, [R1+0x7c0] ;  /* 0x0007c00001087983 */ /* 0x001ea20000300800 */
[----:B------:R-:W2:Y:S02]  /*3e4b0*/  LDL.LU R9, [R1+0x7c4] ;  /* 0x0007c40001097983 */ /* 0x000ea40000300800 */
[----:B------:R-:W3:Y:S02]  /*3e4c0*/  LDL.LU R10, [R1+0x7c8] ;  /* 0x0007c800010a7983 */ /* 0x000ee40000300800 */
[----:B------:R-:W3:Y:S01]  /*3e4d0*/  LDL.LU R11, [R1+0x7cc] ;  /* 0x0007cc00010b7983 */ /* 0x000ee20000300800 */
[C---:B------:R-:W-:Y:S01]  /*3e4e0*/  HMMA.16816.F32.BF16 R20, R16.reuse, R22, R24 ;  /* 0x000000161014723c */ /* 0x040fe20000041818 */
[----:B---3--:R-:W-:Y:S01]  /*3e4f0*/  STL.64 [R1+0x6938], R10 ;  /* 0x0069380a01007387 */ /* 0x008fe20000100a00 */
[----:B--2---:R0:W-:Y:S03]  /*3e500*/  STL.64 [R1+0x6930], R8 ;  /* 0x0069300801007387 */ /* 0x0041e60000100a00 */
[----:B0-----:R-:W2:Y:S01]  /*3e510*/  LDL.LU R8, [R1+0x7e0] ;  /* 0x0007e00001087983 */ /* 0x001ea20000300800 */
[----:B------:R-:W2:Y:S02]  /*3e520*/  LDL.LU R9, [R1+0x7e4] ;  /* 0x0007e40001097983 */ /* 0x000ea40000300800 */
[----:B------:R-:W2:Y:S02]  /*3e530*/  LDL.LU R10, [R1+0x7e8] ;  /* 0x0007e800010a7983 */ /* 0x000ea40000300800 */
[----:B------:R-:W2:Y:S01]  /*3e540*/  LDL.LU R11, [R1+0x7ec] ;  /* 0x0007ec00010b7983 */ /* 0x000ea20000300800 */
[----:B------:R-:W3:Y:S01]  /*3e550*/  LDL.LU R4, [R1+0x440] ;  /* 0x0004400001047983 */ /* 0x000ee20000300800 */
[----:B------:R-:W3:Y:S02]  /*3e560*/  LDL.LU R5, [R1+0x444] ;  /* 0x0004440001057983 */ /* 0x000ee40000300800 */
[----:B------:R-:W2:Y:S02]  /*3e570*/  LDL.LU R6, [R1+0x448] ;  /* 0x0004480001067983 */ /* 0x000ea40000300800 */
[----:B------:R-:W2:Y:S02]  /*3e580*/  LDL.LU R7, [R1+0x44c] ;  /* 0x00044c0001077983 */ /* 0x000ea40000300800 */
[----:B--2---:R-:W-:Y:S01]  /*3e590*/  STL.64 [R1+0x68b0], R6 ;  /* 0x0068b00601007387 */ /* 0x004fe20000100a00 */
[----:B---3--:R0:W-:Y:S03]  /*3e5a0*/  STL.64 [R1+0x68a8], R4 ;  /* 0x0068a80401007387 */ /* 0x0081e60000100a00 */
[----:B0-----:R-:W2:Y:S01]  /*3e5b0*/  LDL.LU R4, [R1+0x480] ;  /* 0x0004800001047983 */ /* 0x001ea20000300800 */
[----:B------:R-:W2:Y:S02]  /*3e5c0*/  LDL.LU R5, [R1+0x484] ;  /* 0x0004840001057983 */ /* 0x000ea40000300800 */
[----:B------:R-:W2:Y:S02]  /*3e5d0*/  LDL.LU R6, [R1+0x488] ;  /* 0x0004880001067983 */ /* 0x000ea40000300800 */
[----:B------:R-:W2:Y:S01]  /*3e5e0*/  LDL.LU R7, [R1+0x48c] ;  /* 0x00048c0001077983 */ /* 0x000ea20000300800 */
[----:B------:R-:W3:Y:S01]  /*3e5f0*/  LDL.LU.64 R26, [R1+0x6968] ;  /* 0x00696800011a7983 */ /* 0x000ee20000300a00 */
[----:B------:R-:W3:Y:S02]  /*3e600*/  LDL.LU.64 R24, [R1+0x6960] ;  /* 0x0069600001187983 */ /* 0x000ee40000300a00 */
[----:B------:R-:W-:Y:S02]  /*3e610*/  STL.64 [R1+0x800], R20 ;  /* 0x0008001401007387 */ /* 0x000fe40000100a00 */
[----:B------:R0:W-:Y:S02]  /*3e620*/  STL.64 [R1+0x808], R22 ;  /* 0x0008081601007387 */ /* 0x0001e40000100a00 */
[----:B0-----:R-:W2:Y:S01]  /*3e630*/  LDL.LU.64 R22, [R1+0x6958] ;  /* 0x0069580001167983 */ /* 0x001ea20000300a00 */
[----:B----4-:R-:W-:Y:S01]  /*3e640*/  IMAD.MOV.U32 R13, RZ, RZ, R15 ;  /* 0x000000ffff0d7224 */ /* 0x010fe200078e000f */
[C---:B---3--:R-:W-:Y:S08]  /*3e650*/  HMMA.16816.F32.BF16 R24, R16.reuse, R14, R24 ;  /* 0x0000000e1018723c */ /* 0x048ff00000041818 */
[C---:B--2---:R-:W-:Y:S11]  /*3e660*/  HMMA.16816.F32.BF16 R20, R16.reuse, R22, R8 ;  /* 0x000000161014723c */ /* 0x044ff60000041808 */
[----:B------:R-:W-:Y:S04]  /*3e670*/  @!UPT UIADD3 URZ, URZ, URZ, URZ ;  /* 0x0000003f3f3ff290 */ /* 0x000fe8000fffe03f */
[----:B------:R0:W-:Y:S01]  /*3e680*/  STL.64 [R1+0x7f0], R24 ;  /* 0x0007f01801007387 */ /* 0x0001e20000100a00 */
[----:B------:R1:W-:Y:S02]  /*3e690*/  STL.64 [R1+0x7f8], R26 ;  /* 0x0007f81a01007387 */ /* 0x0003e40000100a00 */
[----:B0-----:R-:W-:Y:S01]  /*3e6a0*/  IMAD.MOV.U32 R24, RZ, RZ, R14 ;  /* 0x000000ffff187224 */ /* 0x001fe200078e000e */
[----:B-1----:R-:W2:Y:S01]  /*3e6b0*/  LDL.LU.64 R26, [R1+0x6950] ;  /* 0x00695000011a7983 */ /* 0x002ea20000300a00 */
[----:B------:R-:W3:Y:S02]  /*3e6c0*/  LDL.LU.64 R14, [R1+0x6948] ;  /* 0x00694800010e7983 */ /* 0x000ee40000300a00 */
[----:B------:R-:W4:Y:S02]  /*3e6d0*/  LDL.LU R12, [R1+0x6940] ;  /* 0x00694000010c7983 */ /* 0x000f240000300800 */
[----:B------:R-:W2:Y:S01]  /*3e6e0*/  LDL.LU.64 R10, [R1+0x6938] ;  /* 0x00693800010a7983 */ /* 0x000ea20000300a00 */
[----:B------:R-:W2:Y:S01]  /*3e6f0*/  LDL.LU.64 R8, [R1+0x6930] ;  /* 0x0069300001087983 */ /* 0x000ea20000300a00 */
[----:B------:R-:W-:Y:S02]  /*3e700*/  STL.64 [R1+0x7e0], R20 ;  /* 0x0007e01401007387 */ /* 0x000fe40000100a00 */
[----:B------:R0:W-:Y:S02]  /*3e710*/  STL.64 [R1+0x7e8], R22 ;  /* 0x0007e81601007387 */ /* 0x0001e40000100a00 */
[----:B0-----:R-:W3:Y:S01]  /*3e720*/  LDL.LU.64 R22, [R1+0x6928] ;  /* 0x0069280001167983 */ /* 0x001ee20000300a00 */
[----:B------:R-:W3:Y:S02]  /*3e730*/  LDL.LU.64 R20, [R1+0x6920] ;  /* 0x0069200001147983 */ /* 0x000ee40000300a00 */
[C---:B---3--:R-:W-:Y:S11]  /*3e740*/  HMMA.16816.F32.BF16 R20, R16.reuse, R14, R20 ;  /* 0x0000000e1014723c */ /* 0x048ff60000041814 */
[----:B------:R-:W-:Y:S11]  /*3e750*/  @!UPT UIADD3 URZ, URZ, URZ, URZ ;  /* 0x0000003f3f3ff290 */ /* 0x000ff6000fffe03f */
[----:B------:R-:W-:Y:S01]  /*3e760*/  @!UPT UIADD3 URZ, URZ, URZ, URZ ;  /* 0x0000003f3f3ff290 */ /* 0x000fe2000fffe03f */
[----:B------:R-:W-:Y:S01]  /*3e770*/  STL.64 [R1+0x7d0], R20 ;  /* 0x0007d01401007387 */ /* 0x000fe20000100a00 */
[----:B------:R0:W-:Y:S03]  /*3e780*/  STL.64 [R1+0x7d8], R22 ;  /* 0x0007d81601007387 */ /* 0x0001e60000100a00 */
[----:B0-----:R-:W2:Y:S01]  /*3e790*/  LDL.LU.64 R22, [R1+0x6918] ;  /* 0x0069180001167983 */ /* 0x001ea20000300a00 */
[----:B------:R-:W-:Y:S01]  /*3e7a0*/  STL.64 [R1+0x6800], R14 ;  /* 0x0068000e01007387 */ /* 0x000fe20000100a00 */
[C---:B--2---:R-:W-:Y:S02]  /*3e7b0*/  HMMA.16816.F32.BF16 R20, R16.reuse, R22, R8 ;  /* 0x000000161014723c */ /* 0x044fe40000041808 */
[----:B------:R-:W2:Y:S01]  /*3e7c0*/  LDL.LU.64 R10, [R1+0x6910] ;  /* 0x00691000010a7983 */ /* 0x000ea20000300a00 */
[----:B------:R-:W2:Y:S11]  /*3e7d0*/  LDL.LU.64 R8, [R1+0x6908] ;  /* 0x0069080001087983 */ /* 0x000eb60000300a00 */
[----:B------:R-:W-:Y:S09]  /*3e7e0*/  @!UPT UIADD3 URZ, URZ, URZ, URZ ;  /* 0x0000003f3f3ff290 */ /* 0x000ff2000fffe03f */
[----:B------:R-:W-:Y:S01]  /*3e7f0*/  STL.64 [R1+0x7c0], R20 ;  /* 0x0007c01401007387 */ /* 0x000fe20000100a00 */
        /* <DEDUP_REMOVED lines=16> */
[----:B--2---:R-:W-:Y:S02]  /*3e900*/  HMMA.16816.F32.BF16 R16, R16, R22, R8 ;  /* 0x000000161010723c */ /* 0x004fe40000041808 */
[----:B------:R-:W2:Y:S01]  /*3e910*/  LDL.LU.64 R10, [R1+0x68c8] ;  /* 0x0068c800010a7983 */ /* 0x000ea20000300a00 */
[----:B------:R-:W2:Y:S02]  /*3e920*/  LDL.LU.64 R22, [R1+0x68c0] ;  /* 0x0068c00001167983 */ /* 0x000ea40000300a00 */
[----:B------:R-:W2:Y:S11]  /*3e930*/  LDL.LU.64 R20, [R1+0x68b8] ;  /* 0x0068b80001147983 */ /* 0x000eb60000300a00 */
[----:B------:R-:W-:Y:S07]  /*3e940*/  @!UPT UIADD3 URZ, URZ, URZ, URZ ;  /* 0x0000003f3f3ff290 */ /* 0x000fee000fffe03f */
[----:B------:R-:W-:Y:S01]  /*3e950*/  STL.64 [R1+0x490], R16 ;  /* 0x0004901001007387 */ /* 0x000fe20000100a00 */
[----:B------:R-:W-:Y:S01]  /*3e960*/  STL.64 [R1+0x498], R18 ;  /* 0x0004981201007387 */ /* 0x000fe20000100a00 */
[----:B--2---:R-:W-:Y:S02]  /*3e970*/  HMMA.16816.F32.BF16 R8, R20, R10, R4 ;  /* 0x0000000a1408723c */ /* 0x004fe40000041804 */
[----:B------:R-:W2:Y:S01]  /*3e980*/  LDL.LU.64 R6, [R1+0x68b0] ;  /* 0x0068b00001067983 */ /* 0x000ea20000300a00 */
[----:B------:R-:W2:Y:S11]  /*3e990*/  LDL.LU.64 R4, [R1+0x68a8] ;  /* 0x0068a80001047983 */ /* 0x000eb60000300a00 */
[----:B------:R-:W-:Y:S09]  /*3e9a0*/  @!UPT UIADD3 URZ, URZ, URZ, URZ ;  /* 0x0000003f3f3ff290 */ /* 0x000ff2000fffe03f */
[----:B------:R-:W-:Y:S01]  /*3e9b0*/  STL.64 [R1+0x480], R8 ;  /* 0x0004800801007387 */ /* 0x000fe20000100a00 */
[----:B------:R0:W-:Y:S03]  /*3e9c0*/  STL.64 [R1+0x488], R10 ;  /* 0x0004880a01007387 */ /* 0x0001e60000100a00 */
[----:B0-----:R-:W3:Y:S01]  /*3e9d0*/  LDL.LU.64 R10, [R1+0x68a0] ;  /* 0x0068a000010a7983 */ /* 0x001ee20000300a00 */
[----:B------:R-:W3:Y:S02]  /*3e9e0*/  LDL.LU.64 R8, [R1+0x6898] ;  /* 0x0068980001087983 */ /* 0x000ee40000300a00 */
[----:B------:R-:W-:Y:S02]  /*3e9f0*/  IMAD.MOV.U32 R18, RZ, RZ, R29 ;  /* 0x000000ffff127224 */ /* 0x000fe400078e001d */
[----:B------:R-:W-:Y:S02]  /*3ea00*/  IMAD.MOV.U32 R19, RZ, RZ, R28 ;  /* 0x000000ffff137224 */ /* 0x000fe400078e001c */
[----:B------:R-:W-:-:S02]  /*3ea10*/  IMAD.MOV.U32 R14, RZ, RZ, R24 ;  /* 0x000000ffff0e7224 */ /* 0x000fc400078e0018 */
[----:B------:R-:W-:-:S03]  /*3ea20*/  IMAD.MOV.U32 R15, RZ, RZ, R13 ;  /* 0x000000ffff0f7224 */ /* 0x000fc600078e000d */
[C---:B---3--:R-:W-:Y:S01]  /*3ea30*/  HMMA.16816.F32.BF16 R16, R20.reuse, R18, R8 ;  /* 0x000000121410723c */ /* 0x048fe20000041808 */
[----:B------:R-:W3:Y:S01]  /*3ea40*/  LDL.LU.64 R10, [R1+0x6890] ;  /* 0x00689000010a7983 */ /* 0x000ee20000300a00 */
[----:B------:R-:W3:Y:S11]  /*3ea50*/  LDL.LU.64 R8, [R1+0x6888] ;  /* 0x0068880001087983 */ /* 0x000ef60000300a00 */
[----:B------:R-:W-:Y:S10]  /*3ea60*/  @!UPT UIADD3 URZ, URZ, URZ, URZ ;  /* 0x0000003f3f3ff290 */ /* 0x000ff4000fffe03f */
[----:B------:R-:W-:Y:S01]  /*3ea70*/  STL.64 [R1+0x470], R16 ;  /* 0x0004701001007387 */ /* 0x000fe20000100a00 */
[----:B------:R-:W-:Y:S02]  /*3ea80*/  STL.64 [R1+0x478], R18 ;  /* 0x0004781201007387 */ /* 0x000fe40000100a00 */
[----:B------:R0:W-:Y:S02]  /*3ea90*/  STL.64 [R1+0x6810], R14 ;  /* 0x0068100e01007387 */ /* 0x0001e40000100a00 */
[----:B0-----:R-:W2:Y:S01]  /*3eaa0*/  LDL.64 R14, [R1+0xb8] ;  /* 0x0000b800010e7983 */ /* 0x001ea20000100a00 */
[----:B---3--:R-:W-:Y:S03]  /*3eab0*/  HMMA.16816.F32.BF16 R8, R20, R26, R8 ;  /* 0x0000001a1408723c */ /* 0x008fe60000041808 */
[----:B--2---:R0:W-:Y:S01]  /*3eac0*/  STL.64 [R1+0x6828], R14 ;  /* 0x0068280e01007387 */ /* 0x0041e20000100a00 */
[----:B------:R-:W2:Y:S02]  /*3ead0*/  LDL.LU R16, [R1+0x430] ;  /* 0x0004300001107983 */ /* 0x000ea40000300800 */
[----:B------:R-:W2:Y:S02]  /*3eae0*/  LDL.LU R17, [R1+0x434] ;  /* 0x0004340001117983 */ /* 0x000ea40000300800 */
[----:B------:R-:W2:Y:S01]  /*3eaf0*/  LDL.LU R18, [R1+0x438] ;  /* 0x0004380001127983 */ /* 0x000ea20000300800 */
[----:B------:R-:W2:Y:S01]  /*3eb00*/  LDL.LU R19, [R1+0x43c] ;  /* 0x00043c0001137983 */ /* 0x000ea20000300800 */
[----:B0-----:R-:W-:-:S02]  /*3eb10*/  IMAD.MOV.U32 R14, RZ, RZ, R2 ;  /* 0x000000ffff0e7224 */ /* 0x001fc400078e0002 */
[----:B------:R-:W-:Y:S02]  /*3eb20*/  IMAD.MOV.U32 R15, RZ, RZ, R0 ;  /* 0x000000ffff0f7224 */ /* 0x000fe400078e0000 */
[----:B------:R-:W-:-:S03]  /*3eb30*/  IMAD.MOV.U32 R2, RZ, RZ, R26 ;  /* 0x000000ffff027224 */ /* 0x000fc600078e001a */
[----:B------:R-:W-:Y:S06]  /*3eb40*/  STL.64 [R1+0x6840], R14 ;  /* 0x0068400e01007387 */ /* 0x000fec0000100a00 */
[----:B------:R-:W-:Y:S02]  /*3eb50*/  STL.64 [R1+0x460], R8 ;  /* 0x0004600801007387 */ /* 0x000fe40000100a00 */
[----:B------:R0:W-:Y:S02]  /*3eb60*/  STL.64 [R1+0x468], R10 ;  /* 0x0004680a01007387 */ /* 0x0001e40000100a00 */
[----:B------:R-:W-:Y:S01]  /*3eb70*/  IMAD.MOV.U32 R0, RZ, RZ, R27 ;  /* 0x000000ffff007224 */ /* 0x000fe200078e001b */
[----:B0-----:R-:W3:Y:S01]  /*3eb80*/  LDL.LU.64 R10, [R1+0x6880] ;  /* 0x00688000010a7983 */ /* 0x001ee20000300a00 */
[----:B------:R-:W3:Y:S02]  /*3eb90*/  LDL.LU.64 R8, [R1+0x6878] ;  /* 0x0068780001087983 */ /* 0x000ee40000300a00 */
[----:B------:R-:W3:Y:S02]  /*3eba0*/  LDL.LU.64 R26, [R1+0x6870] ;  /* 0x00687000011a7983 */ /* 0x000ee40000300a00 */
[----:B------:R-:W2:Y:S01]  /*3ebb0*/  LDL.LU R25, [R1+0x6868] ;  /* 0x0068680001197983 */ /* 0x000ea20000300800 */
[C---:B---3--:R-:W-:Y:S11]  /*3ebc0*/  HMMA.16816.F32.BF16 R8, R20.reuse, R26, R8 ;  /* 0x0000001a1408723c */ /* 0x048ff60000041808 */
[----:B------:R-:W-:Y:S11]  /*3ebd0*/  @!UPT UIADD3 URZ, URZ, URZ, URZ ;  /* 0x0000003f3f3ff290 */ /* 0x000ff6000fffe03f */
[----:B------:R-:W-:Y:S01]  /*3ebe0*/  @!UPT UIADD3 URZ, URZ, URZ, URZ ;  /* 0x0000003f3f3ff290 */ /* 0x000fe2000fffe03f */
[----:B------:R-:W-:Y:S01]  /*3ebf0*/  STL.64 [R1+0x450], R8 ;  /* 0x0004500801007387 */ /* 0x000fe20000100a00 */
[----:B------:R0:W-:Y:S03]  /*3ec00*/  STL.64 [R1+0x458], R10 ;  /* 0x0004580a01007387 */ /* 0x0001e60000100a00 */
[----:B0-----:R-:W3:Y:S01]  /*3ec10*/  LDL.LU.64 R10, [R1+0x6860] ;  /* 0x00686000010a7983 */ /* 0x001ee20000300a00 */
[----:B------:R-:W-:Y:S01]  /*3ec20*/  STL [R1+0x6770], R27 ;  /* 0x0067701b01007387 */ /* 0x000fe20000100800 */
[C---:B---3--:R-:W-:Y:S11]  /*3ec30*/  HMMA.16816.F32.BF16 R4, R20.reuse, R10, R4 ;  /* 0x0000000a1404723c */ /* 0x048ff60000041804 */
[----:B------:R-:W-:Y:S11]  /*3ec40*/  @!UPT UIADD3 URZ, URZ, URZ, URZ ;  /* 0x0000003f3f3ff290 */ /* 0x000ff6000fffe03f */
[----:B------:R-:W-:Y:S01]  /*3ec50*/  @!UPT UIADD3 URZ, URZ, URZ, URZ ;  /* 0x0000003f3f3ff290 */ /* 0x000fe2000fffe03f */
[----:B------:R-:W-:Y:S01]  /*3ec60*/  STL.64 [R1+0x440], R4 ;  /* 0x0004400401007387 */ /* 0x000fe20000100a00 */
[----:B------:R0:W-:Y:S03]  /*3ec70*/  STL.64 [R1+0x448], R6 ;  /* 0x0004480601007387 */ /* 0x0001e60000100a00 */
[----:B0-----:R-:W2:Y:S01]  /*3ec80*/  LDL.LU.64 R6, [R1+0x6858] ;  /* 0x0068580001067983 */ /* 0x001ea20000300a00 */
[----:B------:R0:W-:Y:S02]  /*3ec90*/  STL.64 [R1+0x6808], R10 ;  /* 0x0068080a01007387 */ /* 0x0001e40000100a00 */
[----:B------:R-:W3:Y:S02]  /*3eca0*/  LDL.LU R8, [R1+0x760] ;  /* 0x0007600001087983 */ /* 0x000ee40000300800 */
[----:B------:R-:W3:Y:S01]  /*3ecb0*/  LDL.LU R9, [R1+0x764] ;  /* 0x0007640001097983 */ /* 0x000ee20000300800 */
[----:B0-----:R-:W2:Y:S01]  /*3ecc0*/  LDL.LU R10, [R1+0x768] ;  /* 0x00076800010a7983 */ /* 0x001ea20000300800 */
[----:B------:R-:W2:Y:S03]  /*3ecd0*/  LDL.LU R11, [R1+0x76c] ;  /* 0x00076c00010b7983 */ /* 0x000ea60000300800 */
        /* <DEDUP_REMOVED lines=12> */
[----:B------:R-:W-:Y:S01]  /*3eda0*/  HMMA.16816.F32.BF16 R16, R20, R6, R16 ;  /* 0x000000061410723c */ /* 0x000fe20000041810 */
[----:B----4-:R-:W-:Y:S01]  /*3edb0*/  IMAD.MOV.U32 R14, RZ, RZ, R12 ;  /* 0x000000ffff0e7224 */ /* 0x010fe200078e000c */
[----:B---3--:R-:W-:Y:S01]  /*3edc0*/  STL.64 [R1+0x6850], R10 ;  /* 0x0068500a01007387 */ /* 0x008fe20000100a00 */
[----:B--2---:R0:W-:Y:S03]  /*3edd0*/  STL.64 [R1+0x6848], R8 ;  /* 0x0068480801007387 */ /* 0x0041e60000100a00 */
[----:B0-----:R-:W2:Y:S01]  /*3ede0*/  LDL.LU R8, [R1+0x790] ;  /* 0x0007900001087983 */ /* 0x001ea20000300800 */
[----:B------:R-:W2:Y:S02]  /*3edf0*/  LDL.LU R9, [R1+0x794] ;  /* 0x0007940001097983 */ /* 0x000ea40000300800 */
[----:B------:R-:W2:Y:S02]  /*3ee00*/  LDL.LU R10, [R1+0x798] ;  /* 0x00079800010a7983 */ /* 0x000ea40000300800 */
[----:B------:R-:W2:Y:S01]  /*3ee10*/  LDL.LU R11, [R1+0x79c] ;  /* 0x00079c00010b7983 */ /* 0x000ea20000300800 */
[----:B------:R0:W-:Y:S01]  /*3ee20*/  STL.64 [R1+0x6738], R6 ;  /* 0x0067380601007387 */ /* 0x0001e20000100a00 */
[----:B------:R-:W3:Y:S10]  /*3ee30*/  LDL.LU R4, [R1+0x740] ;  /* 0x0007400001047983 */ /* 0x000ef40000300800 */
[----:B------:R-:W-:Y:S02]  /*3ee40*/  STL.64 [R1+0x430], R16 ;  /* 0x0004301001007387 */ /* 0x000fe40000100a00 */
[----:B------:R-:W-:Y:S02]  /*3ee50*/  STL.64 [R1+0x438], R18 ;  /* 0x0004381201007387 */ /* 0x000fe40000100a00 */
[----:B------:R-:W1:Y:S01]  /*3ee60*/  LDSM.16.MT88.4 R16, [R25+0x4180] ;  /* 0x004180001910783b */ /* 0x000e620000004200 */
[----:B------:R-:W-:-:S03]  /*3ee70*/  IMAD.MOV.U32 R15, RZ, RZ, R3 ;  /* 0x000000ffff0f7224 */ /* 0x000fc600078e0003 */
[----:B------:R-:W3:Y:S04]  /*3ee80*/  LDL.LU R5, [R1+0x744] ;  /* 0x0007440001057983 */ /* 0x000ee80000300800 */
[----:B0-----:R-:W3:Y:S01]  /*3ee90*/  LDL.LU R6, [R1+0x748] ;  /* 0x0007480001067983 */ /* 0x001ee20000300800 */
[----:B------:R-:W3:Y:S03]  /*3eea0*/  LDL.LU R7, [R1+0x74c] ;  /* 0x00074c0001077983 */ /* 0x000ee60000300800 */
[----:B-1----:R0:W-:Y:S01]  /*3eeb0*/  STL.64 [R1+0x6680], R18 ;  /* 0x0066801201007387 */ /* 0x0021e20000100a00 */
[----:B------:R-:W-:Y:S03]  /*3eec0*/  STL.64 [R1+0x6678], R16 ;  /* 0x0066781001007387 */ /* 0x000fe60000100a00 */
[----:B0-----:R-:W4:Y:S01]  /*3eed0*/  LDL.64 R18, [R1+0x48] ;  /* 0x0000480001127983 */ /* 0x001f220000100a00 */
[C---:B--2---:R-:W-:Y:S03]  /*3eee0*/  HMMA.16816.F32.BF16 R12, R20.reuse, R14, R8 ;  /* 0x0000000e140c723c */ /* 0x044fe60000041808 */
[----:B------:R-:W2:Y:S01]  /*3eef0*/  LDL.LU.64 R10, [R1+0x6850] ;  /* 0x00685000010a7983 */ /* 0x000ea20000300a00 */
[----:B------:R-:W2:Y:S11]  /*3ef00*/  LDL.LU.64 R8, [R1+0x6848] ;  /* 0x0068480001087983 */ /* 0x000eb60000300a00 */
[----:B------:R-:W-:Y:S08]  /*3ef10*/  @!UPT UIADD3 URZ, URZ, URZ, URZ ;  /* 0x0000003f3f3ff290 */ /* 0x000ff0000fffe03f */
        /* <DEDUP_REMOVED lines=10> */
[C---:B--2---:R-:W-:Y:S01]  /*3efc0*/  HMMA.16816.F32.BF16 R8, R20.reuse, R14, R8 ;  /* 0x0000000e1408723c */ /* 0x044fe20000041808 */
[----:B------:R-:W-:Y:S02]  /*3efd0*/  IMAD.MOV.U32 R27, RZ, RZ, R14 ;  /* 0x000000ffff1b7224 */ /* 0x000fe400078e000e */
[----:B------:R-:W-:Y:S11]  /*3efe0*/  IMAD.MOV.U32 R17, RZ, RZ, R15 ;  /* 0x000000ffff117224 */ /* 0x000ff600078e000f */
[----:B------:R-:W-:Y:S09]  /*3eff0*/  @!UPT UIADD3 URZ, URZ, URZ, URZ ;  /* 0x0000003f3f3ff290 */ /* 0x000ff2000fffe03f */
[----:B------:R-:W-:Y:S01]  /*3f000*/  STL.64 [R1+0x770], R8 ;  /* 0x0007700801007387 */ /* 0x000fe20000100a00 */
[----:B------:R0:W-:Y:S03]  /*3f010*/  STL.64 [R1+0x778], R10 ;  /* 0x0007780a01007387 */ /* 0x0001e60000100a00 */
[----:B0-----:R-:W2:Y:S01]  /*3f020*/  LDL.LU.64 R10, [R1+0x6820] ;  /* 0x00682000010a7983 */ /* 0x001ea20000300a00 */
[----:B------:R-:W2:Y:S02]  /*3f030*/  LDL.LU.64 R8, [R1+0x6818] ;  /* 0x0068180001087983 */ /* 0x000ea40000300a00 */
[----:B------:R-:W2:Y:S02]  /*3f040*/  LDL.LU.64 R14, [R1+0x6810] ;  /* 0x00681000010e7983 */ /* 0x000ea40000300a00 */
[----:B----4-:R0:W-:Y:S01]  /*3f050*/  STL.64 [R1+0x67e0], R18 ;  /* 0x0067e01201007387 */ /* 0x0101e20000100a00 */
[----:B------:R-:W-:Y:S04]  /*3f060*/  STL [R1+0x67d8], R17 ;  /* 0x0067d81101007387 */ /* 0x000fe80000100800 */
[----:B0-----:R-:W4:Y:S01]  /*3f070*/  LDL.64 R18, [R1+0x98] ;  /* 0x0000980001127983 */ /* 0x001f220000100a00 */
[----:B------:R-:W-:Y:S02]  /*3f080*/  STL.64 [R1+0x6798], R26 ;  /* 0x0067981a01007387 */ /* 0x000fe40000100a00 */
[----:B------:R0:W-:Y:S02]  /*3f090*/  STL [R1+0x6790], R25 ;  /* 0x0067901901007387 */ /* 0x0001e40000100800 */
[----:B------:R-:W4:Y:S01]  /*3f0a0*/  LDL.LU R24, [R1+0x750] ;  /* 0x0007500001187983 */ /* 0x000f220000300800 */
[----:B0-----:R-:W4:Y:S01]  /*3f0b0*/  LDL.LU R25, [R1+0x754] ;  /* 0x0007540001197983 */ /* 0x001f220000300800 */
[----:B------:R-:W4:Y:S02]  /*3f0c0*/  LDL.LU R26, [R1+0x758] ;  /* 0x00075800011a7983 */ /* 0x000f240000300800 */
[----:B------:R-:W4:Y:S01]  /*3f0d0*/  LDL.LU R27, [R1+0x75c] ;  /* 0x00075c00011b7983 */ /* 0x000f220000300800 */
[C---:B--2---:R-:W-:Y:S01]  /*3f0e0*/  HMMA.16816.F32.BF16 R12, R20.reuse, R14, R8 ;  /* 0x0000000e140c723c */ /* 0x044fe20000041808 */
[----:B------:R-:W2:Y:S11]  /*3f0f0*/  LDL.LU.64 R10, [R1+0x6808] ;  /* 0x00680800010a7983 */ /* 0x000eb60000300a00 */
[----:B------:R-:W-:Y:S11]  /*3f100*/  @!UPT UIADD3 URZ, URZ, URZ, URZ ;  /* 0x0000003f3f3ff290 */ /* 0x000ff6000fffe03f */
[----:B------:R-:W-:Y:S01]  /*3f110*/  STL.64 [R1+0x760], R12 ;  /* 0x0007600c01007387 */ /* 0x000fe20000100a00 */
[----:B------:R0:W-:Y:S03]  /*3f120*/  STL.64 [R1+0x768], R14 ;  /* 0x0007680e01007387 */ /* 0x0001e60000100a00 */
[----:B0-----:R-:W3:Y:S01]  /*3f130*/  LDL.LU.64 R14, [R1+0x6800] ;  /* 0x00680000010e7983 */ /* 0x001ee20000300a00 */
[C---:B----4-:R-:W-:Y:S01]  /*3f140*/  HMMA.16816.F32.BF16 R24, R20.reuse, R18, R24 ;  /* 0x000000121418723c */ /* 0x050fe20000041818 */
[----:B------:R-:W-:Y:S02]  /*3f150*/  IMAD.MOV.U32 R8, RZ, RZ, R19 ;  /* 0x000000ffff087224 */ /* 0x000fe400078e0013 */
[----:B------:R-:W-:Y:S11]  /*3f160*/  IMAD.MOV.U32 R9, RZ, RZ, R18 ;  /* 0x000000ffff097224 */ /* 0x000ff600078e0012 */
[----:B------:R-:W-:Y:S09]  /*3f170*/  @!UPT UIADD3 URZ, URZ, URZ, URZ ;  /* 0x0000003f3f3ff290 */ /* 0x000ff2000fffe03f */
[----:B------:R-:W-:Y:S01]  /*3f180*/  STL.64 [R1+0x750], R24 ;  /* 0x0007501801007387 */ /* 0x000fe20000100a00 */
[----:B------:R-:W-:Y:S02]  /*3f190*/  STL.64 [R1+0x758], R26 ;  /* 0x0007581a01007387 */ /* 0x000fe40000100a00 */
[----:B------:R-:W-:Y:S02]  /*3f1a0*/  STL [R1+0x6704], R8 ;  /* 0x0067040801007387 */ /* 0x000fe40000100800 */
[----:B------:R-:W-:Y:S01]  /*3f1b0*/  STL [R1+0x6700], R9 ;  /* 0x0067000901007387 */ /* 0x000fe20000100800 */
[----:B--2---:R-:W-:Y:S01]  /*3f1c0*/  STL.64 [R1+0x67e8], R10 ;  /* 0x0067e80a01007387 */ /* 0x004fe20000100a00 */
[----:B------:R-:W2:Y:S01]  /*3f1d0*/  LDL.LU R12, [R1+0x420] ;  /* 0x00042000010c7983 */ /* 0x000ea20000300800 */
[C---:B---3--:R-:W-:Y:S11]  /*3f1e0*/  HMMA.16816.F32.BF16 R4, R20.reuse, R14, R4 ;  /* 0x0000000e1404723c */ /* 0x048ff60000041804 */
[----:B------:R-:W-:Y:S11]  /*3f1f0*/  @!UPT UIADD3 URZ, URZ, URZ, URZ ;  /* 0x0000003f3f3ff290 */ /* 0x000ff6000fffe03f */
[----:B------:R-:W-:Y:S01]  /*3f200*/  @!UPT UIADD3 URZ, URZ, URZ, URZ ;  /* 0x0000003f3f3ff290 */ /* 0x000fe2000fffe03f */
[----:B------:R-:W-:Y:S01]  /*3f210*/  STL.64 [R1+0x740], R4 ;  /* 0x0007400401007387 */ /* 0x000fe20000100a00 */
[----:B------:R-:W-:Y:S02]  /*3f220*/  STL.64 [R1+0x748], R6 ;  /* 0x0007480601007387 */ /* 0x000fe40000100a00 */
[----:B------:R-:W2:Y:S02]  /*3f230*/  LDL.LU R13, [R1+0x424] ;  /* 0x00042400010d7983 */ /* 0x000ea40000300800 */
[----:B------:R-:W3:Y:S01]  /*3f240*/  LDL.LU R14, [R1+0x428] ;  /* 0x00042800010e7983 */ /* 0x000ee20000300800 */
[----:B------:R-:W3:Y:S01]  /*3f250*/  LDL.LU R15, [R1+0x42c] ;  /* 0x00042c00010f7983 */ /* 0x000ee20000300800 */
[----:B------:R-:W4:Y:S02]  /*3f260*/  LDL.LU R16, [R1+0x720] ;  /* 0x0007200001107983 */ /* 0x000f240000300800 */
[----:B------:R-:W4:Y:S02]  /*3f270*/  LDL.LU R17, [R1+0x724] ;  /* 0x0007240001117983 */ /* 0x000f240000300800 */
[----:B------:R-:W2:Y:S01]  /*3f280*/  LDL.LU R18, [R1+0x728] ;  /* 0x0007280001127983 */ /* 0x000ea20000300800 */
[----:B------:R-:W2:Y:S04]  /*3f290*/  LDL.LU R19, [R1+0x72c] ;  /* 0x00072c0001137983 */ /* 0x000ea80000300800 */
[----:B--2---:R-:W-:Y:S01]  /*3f2a0*/  STL.64 [R1+0x67f8], R18 ;  /* 0x0067f81201007387 */ /* 0x004fe20000100a00 */
[----:B----4-:R0:W-:Y:S03]  /*3f2b0*/  STL.64 [R1+0x67f0], R16 ;  /* 0x0067f01001007387 */ /* 0x0101e60000100a00 */
[----:B0-----:R-:W2:Y:S01]  /*3f2c0*/  LDL.LU R16, [R1+0x730] ;  /* 0x0007300001107983 */ /* 0x001ea20000300800 */
[----:B------:R-:W2:Y:S02]  /*3f2d0*/  LDL.LU R17, [R1+0x734] ;  /* 0x0007340001117983 */ /* 0x000ea40000300800 */
[----:B------:R-:W2:Y:S02]  /*3f2e0*/  LDL.LU R18, [R1+0x738] ;  /* 0x0007380001127983 */ /* 0x000ea40000300800 */
[----:B------:R-:W2:Y:S01]  /*3f2f0*/  LDL.LU R19, [R1+0x73c] ;  /* 0x00073c0001137983 */ /* 0x000ea20000300800 */
[----:B------:R-:W2:Y:S01]  /*3f300*/  LDL.64 R10, [R1+0x78] ;  /* 0x00007800010a7983 */ /* 0x000ea20000100a00 */
[----:B---3--:R0:W-:Y:S02]  /*3f310*/  STL.64 [R1+0x67c0], R14 ;  /* 0x0067c00e01007387 */ /* 0x0081e40000100a00 */
[----:B------:R-:W-:Y:S01]  /*3f320*/  STL.64 [R1+0x67b8], R12 ;  /* 0x0067b80c01007387 */ /* 0x000fe20000100a00 */
[----:B0-----:R-:W3:Y:S04]  /*3f330*/  LDL.64 R14, [R1+0x58] ;  /* 0x00005800010e7983 */ /* 0x001ee80000100a00 */
[----:B---3--:R0:W-:Y:S04]  /*3f340*/  STL.64 [R1+0x67d0], R14 ;  /* 0x0067d00e01007387 */ /* 0x0081e80000100a00 */
[----:B0-----:R-:W3:Y:S01]  /*3f350*/  LDL.64 R14, [R1+0x68] ;  /* 0x00006800010e7983 */ /* 0x001ee20000100a00 */
        /* <DEDUP_REMOVED lines=8> */
[----:B------:R-:W4:Y:S02]  /*3f3e0*/  LDL.LU R6, [R1+0x3e8] ;  /* 0x0003e80001067983 */ /* 0x000f240000300800 */
[----:B------:R-:W4:Y:S01]  /*3f3f0*/  LDL.LU R7, [R1+0x3ec] ;  /* 0x0003ec0001077983 */ /* 0x000f220000300800 */
[----:B------:R-:W2:Y:S01]  /*3f400*/  LDL.64 R26, [R1+0x28] ;  /* 0x00002800011a7983 */ /* 0x000ea20000100a00 */
[----:B------:R-:W-:Y:S03]  /*3f410*/  HMMA.16816.F32.BF16 R16, R20, R10, R16 ;  /* 0x0000000a1410723c */ /* 0x000fe60000041810 */
[----:B--2---:R0:W-:Y:S01]  /*3f420*/  STL.64 [R1+0x67c8], R26 ;  /* 0x0067c81a01007387 */ /* 0x0041e20000100a00 */
[----:B------:R-:W2:Y:S02]  /*3f430*/  LDL.LU R24, [R1+0x710] ;  /* 0x0007100001187983 */ /* 0x000ea40000300800 */
[----:B------:R-:W2:Y:S01]  /*3f440*/  LDL.LU R25, [R1+0x714] ;  /* 0x0007140001197983 */ /* 0x000ea20000300800 */
[----:B0-----:R-:W2:Y:S01]  /*3f450*/  LDL.LU R26, [R1+0x718] ;  /* 0x00071800011a7983 */ /* 0x001ea20000300800 */
[----:B------:R-:W2:Y:S02]  /*3f460*/  LDL.LU R27, [R1+0x71c] ;  /* 0x00071c00011b7983 */ /* 0x000ea40000300800 */
[----:B----4-:R0:W-:Y:S02]  /*3f470*/  STL.64 [R1+0x6758], R6 ;  /* 0x0067580601007387 */ /* 0x0101e40000100a00 */
[----:B------:R-:W-:Y:S02]  /*3f480*/  STL.64 [R1+0x6750], R4 ;  /* 0x0067500401007387 */ /* 0x000fe40000100a00 */
[----:B0-----:R-:W-:-:S02]  /*3f490*/  IMAD.MOV.U32 R6, RZ, RZ, R2 ;  /* 0x000000ffff067224 */ /* 0x001fc400078e0002 */
[----:B------:R-:W-:-:S05]  /*3f4a0*/  IMAD.MOV.U32 R7, RZ, RZ, R0 ;  /* 0x000000ffff077224 */ /* 0x000fca00078e0000 */
[----:B------:R0:W-:Y:S04]  /*3f4b0*/  STL.64 [R1+0x6778], R6 ;  /* 0x0067780601007387 */ /* 0x0001e80000100a00 */
[----:B0-----:R-:W4:Y:S04]  /*3f4c0*/  LDL.64 R6, [R1+0x18] ;  /* 0x0000180001067983 */ /* 0x001f280000100a00 */
[----:B----4-:R0:W-:Y:S01]  /*3f4d0*/  STL.64 [R1+0x67a0], R6 ;  /* 0x0067a00601007387 */ /* 0x0101e20000100a00 */
[----:B------:R-:W4:Y:S02]  /*3f4e0*/  LDL.LU R4, [R1+0x410] ;  /* 0x0004100001047983 */ /* 0x000f240000300800 */
[----:B------:R-:W4:Y:S01]  /*3f4f0*/  LDL.LU R5, [R1+0x414] ;  /* 0x0004140001057983 */ /* 0x000f220000300800 */
[----:B0-----:R-:W4:Y:S01]  /*3f500*/  LDL.LU R6, [R1+0x418] ;  /* 0x0004180001067983 */ /* 0x001f220000300800 */
[----:B------:R-:W4:Y:S02]  /*3f510*/  LDL.LU R7, [R1+0x41c] ;  /* 0x00041c0001077983 */ /* 0x000f240000300800 */
[----:B------:R-:W-:Y:S02]  /*3f520*/  STL.64 [R1+0x730], R16 ;  /* 0x0007301001007387 */ /* 0x000fe40000100a00 */
[----:B------:R0:W-:Y:S02]  /*3f530*/  STL.64 [R1+0x738], R18 ;  /* 0x0007381201007387 */ /* 0x0001e40000100a00 */
[----:B0-----:R-:W2:Y:S01]  /*3f540*/  LDL.LU.64 R18, [R1+0x67f8] ;  /* 0x0067f80001127983 */ /* 0x001ea20000300a00 */
[----:B------:R-:W2:Y:S02]  /*3f550*/  LDL.LU.64 R16, [R1+0x67f0] ;  /* 0x0067f00001107983 */ /* 0x000ea40000300a00 */
[----:B------:R-:W-:-:S02]  /*3f560*/  IMAD.MOV.U32 R8, RZ, RZ, R11 ;  /* 0x000000ffff087224 */ /* 0x000fc400078e000b */
[----:B------:R-:W4:Y:S01]  /*3f570*/  LDL.LU.64 R10, [R1+0x67e8] ;  /* 0x0067e800010a7983 */ /* 0x000f220000300a00 */
[----:B---3--:R-:W-:Y:S01]  /*3f580*/  IMAD.MOV.U32 R3, RZ, RZ, R15 ;  /* 0x000000ffff037224 */ /* 0x008fe200078e000f */
[C---:B--2---:R-:W-:Y:S11]  /*3f590*/  HMMA.16816.F32.BF16 R16, R20.reuse, R14, R16 ;  /* 0x0000000e1410723c */ /* 0x044ff60000041810 */
[----:B------:R-:W-:Y:S11]  /*3f5a0*/  @!UPT UIADD3 URZ, URZ, URZ, URZ ;  /* 0x0000003f3f3ff290 */ /* 0x000ff6000fffe03f */
[----:B------:R-:W-:Y:S01]  /*3f5b0*/  @!UPT UIADD3 URZ, URZ, URZ, URZ ;  /* 0x0000003f3f3ff290 */ /* 0x000fe2000fffe03f */
[----:B------:R0:W-:Y:S01]  /*3f5c0*/  STL.64 [R1+0x720], R16 ;  /* 0x0007201001007387 */ /* 0x0001e20000100a00 */
[----:B------:R1:W-:Y:S02]  /*3f5d0*/  STL.64 [R1+0x728], R18 ;  /* 0x0007281201007387 */ /* 0x0003e40000100a00 */
[----:B0-----:R-:W-:Y:S01]  /*3f5e0*/  IMAD.MOV.U32 R16, RZ, RZ, R14 ;  /* 0x000000ffff107224 */ /* 0x001fe200078e000e */
[----:B-1----:R-:W2:Y:S01]  /*3f5f0*/  LDL.LU.64 R18, [R1+0x67e0] ;  /* 0x0067e00001127983 */ /* 0x002ea20000300a00 */
[----:B------:R-:W3:Y:S02]  /*3f600*/  LDL.LU R17, [R1+0x67d8] ;  /* 0x0067d80001117983 */ /* 0x000ee40000300800 */
[----:B------:R-:W2:Y:S02]  /*3f610*/  LDL.LU.64 R14, [R1+0x67d0] ;  /* 0x0067d000010e7983 */ /* 0x000ea40000300a00 */
[----:B--2---:R-:W-:Y:S01]  /*3f620*/  HMMA.16816.F32.BF16 R24, R20, R14, R24 ;  /* 0x0000000e1418723c */ /* 0x004fe20000041818 */
[----:B------:R-:W-:-:S02]  /*3f630*/  IMAD.MOV.U32 R29, RZ, RZ, R14 ;  /* 0x000000ffff1d7224 */ /* 0x000fc400078e000e */
[----:B------:R-:W-:Y:S11]  /*3f640*/  IMAD.MOV.U32 R28, RZ, RZ, R15 ;  /* 0x000000ffff1c7224 */ /* 0x000ff600078e000f */
[----:B------:R-:W-:Y:S09]  /*3f650*/  @!UPT UIADD3 URZ, URZ, URZ, URZ ;  /* 0x0000003f3f3ff290 */ /* 0x000ff2000fffe03f */
[----:B------:R-:W-:Y:S01]  /*3f660*/  STL.64 [R1+0x710], R24 ;  /* 0x0007101801007387 */ /* 0x000fe20000100a00 */
[----:B------:R0:W-:Y:S03]  /*3f670*/  STL.64 [R1+0x718], R26 ;  /* 0x0007181a01007387 */ /* 0x0001e60000100a00 */
[----:B0-----:R-:W4:Y:S01]  /*3f680*/  LDL.LU.64 R26, [R1+0x67c8] ;  /* 0x0067c800011a7983 */ /* 0x001f220000300a00 */
[----:B------:R-:W2:Y:S02]  /*3f690*/  LDL.LU.64 R14, [R1+0x67c0] ;  /* 0x0067c000010e7983 */ /* 0x000ea40000300a00 */
[----:B------:R-:W2:Y:S02]  /*3f6a0*/  LDL.LU.64 R12, [R1+0x67b8] ;  /* 0x0067b800010c7983 */ /* 0x000ea40000300a00 */
[----:B--2---:R-:W-:Y:S01]  /*3f6b0*/  HMMA.16816.F32.BF16 R20, R20, R18, R12 ;  /* 0x000000121414723c */ /* 0x004fe2000004180c */
[----:B------:R-:W4:Y:S01]  /*3f6c0*/  LDL.LU.64 R14, [R1+0x67b0] ;  /* 0x0067b000010e7983 */ /* 0x000f220000300a00 */
[----:B------:R-:W4:Y:S11]  /*3f6d0*/  LDL.LU.64 R12, [R1+0x67a8] ;  /* 0x0067a800010c7983 */ /* 0x000f360000300a00 */
        /* <DEDUP_REMOVED lines=13> */
[----:B----4-:R-:W-:Y:S01]  /*3f7b0*/  HMMA.16816.F32.BF16 R4, R12, R26, R4 ;  /* 0x0000001a0c04723c */ /* 0x010fe20000041804 */
[----:B------:R-:W-:-:S02]  /*3f7c0*/  IMAD.MOV.U32 R9, RZ, RZ, R26 ;  /* 0x000000ffff097224 */ /* 0x000fc400078e001a */
[----:B------:R-:W-:Y:S01]  /*3f7d0*/  IMAD.MOV.U32 R24, RZ, RZ, R27 ;  /* 0x000000ffff187224 */ /* 0x000fe200078e001b */
[----:B--2---:R-:W-:Y:S01]  /*3f7e0*/  STL.64 [R1+0x6788], R22 ;  /* 0x0067881601007387 */ /* 0x004fe20000100a00 */
[----:B------:R0:W-:Y:S03]  /*3f7f0*/  STL.64 [R1+0x6780], R20 ;  /* 0x0067801401007387 */ /* 0x0001e60000100a00 */
[----:B0-----:R-:W2:Y:S01]  /*3f800*/  LDL.LU R20, [R1+0x400] ;  /* 0x0004000001147983 */ /* 0x001ea20000300800 */
[----:B------:R-:W2:Y:S02]  /*3f810*/  LDL.LU R21, [R1+0x404] ;  /* 0x0004040001157983 */ /* 0x000ea40000300800 */
[----:B------:R-:W2:Y:S02]  /*3f820*/  LDL.LU R22, [R1+0x408] ;  /* 0x0004080001167983 */ /* 0x000ea40000300800 */
[----:B------:R-:W2:Y:S01]  /*3f830*/  LDL.LU R23, [R1+0x40c] ;  /* 0x00040c0001177983 */ /* 0x000ea20000300800 */
[----:B------:R-:W-:Y:S09]  /*3f840*/  STL.64 [R1+0x6708], R18 ;  /* 0x0067081201007387 */ /* 0x000ff20000100a00 */
[----:B------:R-:W-:Y:S02]  /*3f850*/  STL.64 [R1+0x410], R4 ;  /* 0x0004100401007387 */ /* 0x000fe40000100a00 */
[----:B------:R0:W-:Y:S02]  /*3f860*/  STL.64 [R1+0x418], R6 ;  /* 0x0004180601007387 */ /* 0x0001e40000100a00 */
[----:B0-----:R-:W2:Y:S01]  /*3f870*/  LDL.LU.64 R6, [R1+0x67a0] ;  /* 0x0067a00001067983 */ /* 0x001ea20000300a00 */
[----:B------:R-:W4:Y:S02]  /*3f880*/  LDL.LU.64 R26, [R1+0x6798] ;  /* 0x00679800011a7983 */ /* 0x000f240000300a00 */
[----:B------:R-:W4:Y:S02]  /*3f890*/  LDL.LU R25, [R1+0x6790] ;  /* 0x0067900001197983 */ /* 0x000f240000300800 */
[----:B---3--:R-:W-:Y:S01]  /*3f8a0*/  IMAD.MOV.U32 R19, RZ, RZ, R17 ;  /* 0x000000ffff137224 */ /* 0x008fe200078e0011 */
[----:B--2---:R-:W-:Y:S01]  /*3f8b0*/  HMMA.16816.F32.BF16 R20, R12, R6, R20 ;  /* 0x000000060c14723c */ /* 0x004fe20000041814 */
[----:B------:R-:W-:-:S02]  /*3f8c0*/  IMAD.MOV.U32 R2, RZ, RZ, R6 ;  /* 0x000000ffff027224 */ /* 0x000fc400078e0006 */
[----:B------:R-:W-:Y:S02]  /*3f8d0*/  IMAD.MOV.U32 R0, RZ, RZ, R7 ;  /* 0x000000ffff007224 */ /* 0x000fe400078e0007 */
[----:B----4-:R-:W-:Y:S11]  /*3f8e0*/  IMAD.MOV.U32 R18, RZ, RZ, R27 ;  /* 0x000000ffff127224 */ /* 0x010ff600078e001b */
[----:B------:R-:W-:Y:S07]  /*3f8f0*/  @!UPT UIADD3 URZ, URZ, URZ, URZ ;  /* 0x0000003f3f3ff290 */ /* 0x000fee000fffe03f */
[----:B------:R-:W-:Y:S01]  /*3f900*/  STL.64 [R1+0x400], R20 ;  /* 0x0004001401007387 */ /* 0x000fe20000100a00 */
[----:B------:R0:W-:Y:S03]  /*3f910*/  STL.64 [R1+0x408], R22 ;  /* 0x0004081601007387 */ /* 0x0001e60000100a00 */
[----:B0-----:R-:W2:Y:S01]  /*3f920*/  LDL.LU.64 R22, [R1+0x6788] ;  /* 0x0067880001167983 */ /* 0x001ea20000300a00 */
[----:B------:R-:W2:Y:S02]  /*3f930*/  LDL.LU.64 R20, [R1+0x6780] ;  /* 0x0067800001147983 */ /* 0x000ea40000300a00 */
[----:B------:R-:W2:Y:S02]  /*3f940*/  LDL.LU.64 R6, [R1+0x6778] ;  /* 0x0067780001067983 */ /* 0x000ea40000300a00 */
[----:B------:R-:W3:Y:S01]  /*3f950*/  LDL.LU R27, [R1+0x6770] ;  /* 0x00677000011b7983 */ /* 0x000ee20000300800 */
[----:B------:R0:W-:Y:S04]  /*3f960*/  STL.64 [R1+0x6718], R18 ;  /* 0x0067181201007387 */ /* 0x0001e80000100a00 */
[----:B0-----:R-:W4:Y:S01]  /*3f970*/  LDL.64 R18, [R1+0xc8] ;  /* 0x0000c80001127983 */ /* 0x001f220000100a00 */
[C---:B--2---:R-:W-:Y:S03]  /*3f980*/  HMMA.16816.F32.BF16 R4, R12.reuse, R6, R20 ;  /* 0x000000060c04723c */ /* 0x044fe60000041814 */
[----:B----4-:R0:W-:Y:S04]  /*3f990*/  STL.64 [R1+0x6730], R18 ;  /* 0x0067301201007387 */ /* 0x0101e80000100a00 */
[----:B0-----:R-:W2:Y:S01]  /*3f9a0*/  LDL.64 R18, [R1+0x38] ;  /* 0x0000380001127983 */ /* 0x001ea20000100a00 */
[----:B------:R-:W-:Y:S02]  /*3f9b0*/  STL [R1+0x66a4], R0 ;  /* 0x0066a40001007387 */ /* 0x000fe40000100800 */
[----:B------:R-:W-:Y:S02]  /*3f9c0*/  STL [R1+0x66a0], R2 ;  /* 0x0066a00201007387 */ /* 0x000fe40000100800 */
[----:B------:R-:W4:Y:S01]  /*3f9d0*/  LDL.LU.64 R22, [R1+0x6768] ;  /* 0x0067680001167983 */ /* 0x000f220000300a00 */
[----:B------:R-:W4:Y:S10]  /*3f9e0*/  LDL.LU.64 R20, [R1+0x6760] ;  /* 0x0067600001147983 */ /* 0x000f340000300a00 */
        /* <DEDUP_REMOVED lines=9> */
[----:B0-----:R-:W3:Y:S01]  /*3fa80*/  LDL.LU.64 R6, [R1+0x6748] ;  /* 0x0067480001067983 */ /* 0x001ee20000300a00 */
[----:B------:R-:W3:Y:S02]  /*3fa90*/  LDL.LU.64 R4, [R1+0x6740] ;  /* 0x0067400001047983 */ /* 0x000ee40000300a00 */
[C---:B---3--:R-:W-:Y:S11]  /*3faa0*/  HMMA.16816.F32.BF16 R4, R12.reuse, R10, R4 ;  /* 0x0000000a0c04723c */ /* 0x048ff60000041804 */
[----:B------:R-:W-:Y:S11]  /*3fab0*/  @!UPT UIADD3 URZ, URZ, URZ, URZ ;  /* 0x0000003f3f3ff290 */ /* 0x000ff6000fffe03f */
[----:B------:R-:W-:Y:S01]  /*3fac0*/  @!UPT UIADD3 URZ, URZ, URZ, URZ ;  /* 0x0000003f3f3ff290 */ /* 0x000fe2000fffe03f */
[----:B------:R-:W-:Y:S01]  /*3fad0*/  STL.64 [R1+0x3d0], R4 ;  /* 0x0003d00401007387 */ /* 0x000fe20000100a00 */
[----:B------:R0:W-:Y:S03]  /*3fae0*/  STL.64 [R1+0x3d8], R6 ;  /* 0x0003d80601007387 */ /* 0x0001e60000100a00 */
[----:B0-----:R-:W4:Y:S01]  /*3faf0*/  LDL.LU.64 R6, [R1+0x6738] ;  /* 0x0067380001067983 */ /* 0x001f220000300a00 */
[----:B------:R-:W-:Y:S01]  /*3fb00*/  STL.64 [R1+0x6648], R10 ;  /* 0x0066480a01007387 */ /* 0x000fe20000100a00 */
[C---:B----4-:R-:W-:Y:S02]  /*3fb10*/  HMMA.16816.F32.BF16 R20, R12.reuse, R6, R20 ;  /* 0x000000060c14723c */ /* 0x050fe40000041814 */
[----:B------:R0:W-:Y:S01]  /*3fb20*/  STL.64 [R1+0x6640], R6 ;  /* 0x0066400601007387 */ /* 0x0001e20000100a00 */
[----:B------:R-:W2:Y:S11]  /*3fb30*/  LDL.LU R4, [R1+0x700] ;  /* 0x0007000001047983 */ /* 0x000eb60000300800 */
[----:B------:R-:W-:Y:S09]  /*3fb40*/  @!UPT UIADD3 URZ, URZ, URZ, URZ ;  /* 0x0000003f3f3ff290 */ /* 0x000ff2000fffe03f */
[----:B------:R-:W-:Y:S01]  /*3fb50*/  STL.64 [R1+0x3c0], R20 ;  /* 0x0003c01401007387 */ /* 0x000fe20000100a00 */
[----:B------:R-:W-:Y:S02]  /*3fb60*/  STL.64 [R1+0x3c8], R22 ;  /* 0x0003c81601007387 */ /* 0x000fe40000100a00 */
[----:B------:R-:W2:Y:S02]  /*3fb70*/  LDL.LU R5, [R1+0x704] ;  /* 0x0007040001057983 */ /* 0x000ea40000300800 */
[----:B0-----:R-:W2:Y:S01]  /*3fb80*/  LDL.LU R6, [R1+0x708] ;  /* 0x0007080001067983 */ /* 0x001ea20000300800 */
[----:B------:R-:W2:Y:S01]  /*3fb90*/  LDL.LU R7, [R1+0x70c] ;  /* 0x00070c0001077983 */ /* 0x000ea20000300800 */
[----:B------:R-:W-:Y:S02]  /*3fba0*/  STL.64 [R1+0x6658], R26 ;  /* 0x0066581a01007387 */ /* 0x000fe40000100a00 */
[----:B------:R-:W-:Y:S02]  /*3fbb0*/  STL [R1+0x6650], R25 ;  /* 0x0066501901007387 */ /* 0x000fe40000100800 */
[----:B------:R0:W-:Y:S01]  /*3fbc0*/  STL [R1+0x6710], R24 ;  /* 0x0067101801007387 */ /* 0x0001e20000100800 */
[----:B------:R1:W3:Y:S04]  /*3fbd0*/  LDSM.16.MT88.4 R20, [R25+0x4200] ;  /* 0x004200001914783b */ /* 0x0002e80000004200 */
[----:B0-----:R-:W4:Y:S01]  /*3fbe0*/  LDL.LU R24, [R1+0x6e0] ;  /* 0x0006e00001187983 */ /* 0x001f220000300800 */
[----:B-1----:R-:W4:Y:S02]  /*3fbf0*/  LDL.LU R25, [R1+0x6e4] ;  /* 0x0006e40001197983 */ /* 0x002f240000300800 */
[----:B------:R-:W3:Y:S02]  /*3fc00*/  LDL.LU R26, [R1+0x6e8] ;  /* 0x0006e800011a7983 */ /* 0x000ee40000300800 */
[----:B------:R-:W3:Y:S01]  /*3fc10*/  LDL.LU R27, [R1+0x6ec] ;  /* 0x0006ec00011b7983 */ /* 0x000ee20000300800 */
[----:B--2---:R-:W-:Y:S01]  /*3fc20*/  HMMA.16816.F32.BF16 R4, R12, R18, R4 ;  /* 0x000000120c04723c */ /* 0x004fe20000041804 */
[----:B---3--:R-:W-:Y:S01]  /*3fc30*/  STL.64 [R1+0x6728], R26 ;  /* 0x0067281a01007387 */ /* 0x008fe20000100a00 */
[----:B----4-:R0:W-:Y:S03]  /*3fc40*/  STL.64 [R1+0x6720], R24 ;  /* 0x0067201801007387 */ /* 0x0101e60000100a00 */
[----:B0-----:R-:W2:Y:S01]  /*3fc50*/  LDL.LU R24, [R1+0x6f0] ;  /* 0x0006f00001187983 */ /* 0x001ea20000300800 */
[----:B------:R-:W2:Y:S02]  /*3fc60*/  LDL.LU R25, [R1+0x6f4] ;  /* 0x0006f40001197983 */ /* 0x000ea40000300800 */
[----:B------:R-:W2:Y:S02]  /*3fc70*/  LDL.LU R26, [R1+0x6f8] ;  /* 0x0006f800011a7983 */ /* 0x000ea40000300800 */
[----:B------:R-:W2:Y:S01]  /*3fc80*/  LDL.LU R27, [R1+0x6fc] ;  /* 0x0006fc00011b7983 */ /* 0x000ea20000300800 */
[----:B------:R0:W-:Y:S01]  /*3fc90*/  STL.64 [R1+0x6580], R22 ;  /* 0x0065801601007387 */ /* 0x0001e20000100a00 */
[----:B------:R-:W-:Y:S02]  /*3fca0*/  STL.64 [R1+0x6578], R20 ;  /* 0x0065781401007387 */ /* 0x000fe40000100a00 */
[----:B0-----:R-:W-:-:S02]  /*3fcb0*/  IMAD.MOV.U32 R22, RZ, RZ, R16 ;  /* 0x000000ffff167224 */ /* 0x001fc400078e0010 */
[----:B------:R-:W-:Y:S02]  /*3fcc0*/  IMAD.MOV.U32 R23, RZ, RZ, R3 ;  /* 0x000000ffff177224 */ /* 0x000fe400078e0003 */
[----:B------:R-:W-:-:S03]  /*3fcd0*/  IMAD.MOV.U32 R3, RZ, RZ, R19 ;  /* 0x000000ffff037224 */ /* 0x000fc600078e0013 */
[----:B------:R0:W-:Y:S04]  /*3fce0*/  STL.64 [R1+0x66b8], R22 ;  /* 0x0066b81601007387 */ /* 0x0001e80000100a00 */
[----:B0-----:R-:W3:Y:S01]  /*3fcf0*/  LDL.64 R22, [R1+0xa8] ;  /* 0x0000a80001167983 */ /* 0x001ee20000100a00 */
[----:B------:R0:W-:Y:S02]  /*3fd00*/  STL.64 [R1+0x700], R4 ;  /* 0x0007000401007387 */ /* 0x0001e40000100a00 */
[----:B------:R1:W-:Y:S02]  /*3fd10*/  STL.64 [R1+0x708], R6 ;  /* 0x0007080601007387 */ /* 0x0003e40000100a00 */
[----:B0-----:R-:W-:Y:S02]  /*3fd20*/  IMAD.MOV.U32 R4, RZ, RZ, R18 ;  /* 0x000000ffff047224 */ /* 0x001fe400078e0012 */
[----:B------:R-:W2:Y:S01]  /*3fd30*/  LDL.LU.64 R18, [R1+0x6730] ;  /* 0x0067300001127983 */ /* 0x000ea20000300a00 */
[----:B------:R-:W4:Y:S01]  /*3fd40*/  LDL.64 R10, [R1+0x8] ;  /* 0x00000800010a7983 */ /* 0x000f220000100a00 */
[----:B--2---:R-:W-:Y:S02]  /*3fd50*/  HMMA.16816.F32.BF16 R24, R12, R18, R24 ;  /* 0x000000120c18723c */ /* 0x004fe40000041818 */
[----:B----4-:R-:W-:Y:S01]  /*3fd60*/  STL.64 [R1+0x6660], R10 ;  /* 0x0066600a01007387 */ /* 0x010fe20000100a00 */
[----:B-1----:R-:W-:-:S02]  /*3fd70*/  IMAD.MOV.U32 R6, RZ, RZ, R18 ;  /* 0x000000ffff067224 */ /* 0x002fc400078e0012 */
[----:B------:R-:W-:Y:S11]  /*3fd80*/  IMAD.MOV.U32 R5, RZ, RZ, R19 ;  /* 0x000000ffff057224 */ /* 0x000ff600078e0013 */
[----:B------:R-:W-:Y:S07]  /*3fd90*/  @!UPT UIADD3 URZ, URZ, URZ, URZ ;  /* 0x0000003f3f3ff290 */ /* 0x000fee000fffe03f */
[----:B------:R-:W-:Y:S01]  /*3fda0*/  STL.64 [R1+0x6f0], R24 ;  /* 0x0006f01801007387 */ /* 0x000fe20000100a00 */
[----:B------:R0:W-:Y:S03]  /*3fdb0*/  STL.64 [R1+0x6f8], R26 ;  /* 0x0006f81a01007387 */ /* 0x0001e60000100a00 */
[----:B0-----:R-:W2:Y:S01]  /*3fdc0*/  LDL.LU.64 R26, [R1+0x6728] ;  /* 0x00672800011a7983 */ /* 0x001ea20000300a00 */
[----:B------:R-:W2:Y:S02]  /*3fdd0*/  LDL.LU.64 R24, [R1+0x6720] ;  /* 0x0067200001187983 */ /* 0x000ea40000300a00 */
[----:B------:R-:W2:Y:S02]  /*3fde0*/  LDL.LU.64 R18, [R1+0x6718] ;  /* 0x0067180001127983 */ /* 0x000ea40000300a00 */
[----:B------:R-:W-:Y:S01]  /*3fdf0*/  STL [R1+0x6670], R6 ;  /* 0x0066700601007387 */ /* 0x000fe20000100800 */
[----:B------:R0:W-:Y:S04]  /*3fe00*/  STL.64 [R1+0x6668], R4 ;  /* 0x0066680401007387 */ /* 0x0001e80000100a00 */
[----:B0-----:R-:W3:Y:S01]  /*3fe10*/  LDL.LU R4, [R1+0x6d0] ;  /* 0x0006d00001047983 */ /* 0x001ee20000300800 */
[----:B------:R-:W3:Y:S02]  /*3fe20*/  LDL.LU R5, [R1+0x6d4] ;  /* 0x0006d40001057983 */ /* 0x000ee40000300800 */
[----:B------:R-:W3:Y:S02]  /*3fe30*/  LDL.LU R6, [R1+0x6d8] ;  /* 0x0006d80001067983 */ /* 0x000ee40000300800 */
[----:B------:R-:W3:Y:S01]  /*3fe40*/  LDL.LU R7, [R1+0x6dc] ;  /* 0x0006dc0001077983 */ /* 0x000ee20000300800 */
[C---:B--2---:R-:W-:Y:S01]  /*3fe50*/  HMMA.16816.F32.BF16 R16, R12.reuse, R18, R24 ;  /* 0x000000120c10723c */ /* 0x044fe20000041818 */
[----:B------:R-:W2:Y:S07]  /*3fe60*/  LDL.LU R24, [R1+0x6710] ;  /* 0x0067100001187983 */ /* 0x000eae0000300800 */
[----:B---3--:R-:W-:Y:S11]  /*3fe70*/  HMMA.16816.F32.BF16 R4, R12, R22, R4 ;  /* 0x000000160c04723c */ /* 0x008ff60000041804 */
[----:B------:R-:W-:Y:S04]  /*3fe80*/  @!UPT UIADD3 URZ, URZ, URZ, URZ ;  /* 0x0000003f3f3ff290 */ /* 0x000fe8000fffe03f */
[----:B------:R-:W-:Y:S01]  /*3fe90*/  STL.64 [R1+0x6e0], R16 ;  /* 0x0006e01001007387 */ /* 0x000fe20000100a00 */
[----:B------:R0:W-:Y:S03]  /*3fea0*/  STL.64 [R1+0x6e8], R18 ;  /* 0x0006e81201007387 */ /* 0x0001e60000100a00 */
[----:B0-----:R-:W3:Y:S01]  /*3feb0*/  LDL.LU.64 R18, [R1+0x6708] ;  /* 0x0067080001127983 */ /* 0x001ee20000300a00 */
[----:B------:R-:W-:-:S03]  /*3fec0*/  IMAD.MOV.U32 R17, RZ, RZ, R22 ;  /* 0x000000ffff117224 */ /* 0x000fc600078e0016 */
[----:B------:R-:W-:Y:S01]  /*3fed0*/  STL.64 [R1+0x6d0], R4 ;  /* 0x0006d00401007387 */ /* 0x000fe20000100a00 */
[----:B------:R-:W-:Y:S02]  /*3fee0*/  STL.64 [R1+0x6d8], R6 ;  /* 0x0006d80601007387 */ /* 0x000fe40000100a00 */
[----:B------:R-:W4:Y:S02]  /*3fef0*/  LDL R22, [R1+0x78] ;  /* 0x0000780001167983 */ /* 0x000f240000100800 */
[----:B------:R-:W-:Y:S02]  /*3ff00*/  IMAD.MOV.U32 R16, RZ, RZ, R23 ;  /* 0x000000ffff107224 */ /* 0x000fe400078e0017 */
[----:B------:R-:W-:Y:S02]  /*3ff10*/  IMAD.MOV.U32 R23, RZ, RZ, R8 ;  /* 0x000000ffff177224 */ /* 0x000fe400078e0008 */
[----:B------:R-:W2:Y:S01]  /*3ff20*/  LDL.LU R8, [R1+0x6704] ;  /* 0x0067040001087983 */ /* 0x000ea20000300800 */
[----:B------:R-:W-:-:S03]  /*3ff30*/  IMAD.MOV.U32 R10, RZ, RZ, R9 ;  /* 0x000000ffff0a7224 */ /* 0x000fc600078e0009 */
[----:B----4-:R0:W-:Y:S01]  /*3ff40*/  STL.64 [R1+0x66d0], R22 ;  /* 0x0066d01601007387 */ /* 0x0101e20000100a00 */
[----:B---3--:R-:W-:Y:S02]  /*3ff50*/  STL.64 [R1+0x6698], R18 ;  /* 0x0066981201007387 */ /* 0x008fe40000100a00 */
[----:B------:R1:W-:Y:S02]  /*3ff60*/  STL.64 [R1+0x6690], R16 ;  /* 0x0066901001007387 */ /* 0x0003e40000100a00 */
[----:B------:R-:W3:Y:S01]  /*3ff70*/  LDL.LU R9, [R1+0x6700] ;  /* 0x0067000001097983 */ /* 0x000ee20000300800 */
[----:B0-----:R-:W4:Y:S04]  /*3ff80*/  LDL.64 R22, [R1+0x88] ;  /* 0x0000880001167983 */ /* 0x001f280000100a00 */
[----:B----4-:R-:W-:Y:S01]  /*3ff90*/  STL.64 [R1+0x66e8], R22 ;  /* 0x0066e81601007387 */ /* 0x010fe20000100a00 */
[----:B-1----:R-:W4:Y:S02]  /*3ffa0*/  LDL.LU R16, [R1+0x680] ;  /* 0x0006800001107983 */ /* 0x002f240000300800 */
        /* <DEDUP_REMOVED lines=8> */
[----:B------:R-:W4:Y:S02]  /*40030*/  LDL.LU R19, [R1+0x69c] ;  /* 0x00069c0001137983 */ /* 0x000f240000300800 */
[----:B----4-:R-:W-:Y:S01]  /*40040*/  STL.64 [R1+0x66c8], R18 ;  /* 0x0066c81201007387 */ /* 0x010fe20000100a00 */
[----:B--2---:R0:W-:Y:S03]  /*40050*/  STL.64 [R1+0x66c0], R16 ;  /* 0x0066c01001007387 */ /* 0x0041e60000100a00 */
        /* <DEDUP_REMOVED lines=10> */
[----:B---3--:R-:W-:-:S02]  /*40100*/  IMAD.MOV.U32 R22, RZ, RZ, R9 ;  /* 0x000000ffff167224 */ /* 0x008fc400078e0009 */
[----:B------:R-:W-:Y:S01]  /*40110*/  IMAD.MOV.U32 R23, RZ, RZ, R8 ;  /* 0x000000ffff177224 */ /* 0x000fe200078e0008 */
[----:B----4-:R-:W-:Y:S01]  /*40120*/  STL.64 [R1+0x66f8], R18 ;  /* 0x0066f81201007387 */ /* 0x010fe20000100a00 */
[----:B--2---:R0:W-:Y:S03]  /*40130*/  STL.64 [R1+0x66f0], R16 ;  /* 0x0066f01001007387 */ /* 0x0041e60000100a00 */
[----:B0-----:R-:W2:Y:S01]  /*40140*/  LDL.LU R16, [R1+0x6c0] ;  /* 0x0006c00001107983 */ /* 0x001ea20000300800 */
[----:B------:R-:W2:Y:S02]  /*40150*/  LDL.LU R17, [R1+0x6c4] ;  /* 0x0006c40001117983 */ /* 0x000ea40000300800 */
[----:B------:R-:W2:Y:S02]  /*40160*/  LDL.LU R18, [R1+0x6c8] ;  /* 0x0006c80001127983 */ /* 0x000ea40000300800 */
[----:B------:R-:W2:Y:S02]  /*40170*/  LDL.LU R19, [R1+0x6cc] ;  /* 0x0006cc0001137983 */ /* 0x000ea40000300800 */
[----:B------:R-:W-:-:S05]  /*40180*/  IMAD.MOV.U32 R11, RZ, RZ, R24 ;  /* 0x000000ffff0b7224 */ /* 0x000fca00078e0018 */
[----:B------:R0:W-:Y:S01]  /*40190*/  STL.64 [R1+0x6688], R10 ;  /* 0x0066880a01007387 */ /* 0x0001e20000100a00 */
[----:B------:R-:W3:Y:S02]  /*401a0*/  LDL.LU R8, [R1+0x3b0] ;  /* 0x0003b00001087983 */ /* 0x000ee40000300800 */
[----:B------:R-:W3:Y:S01]  /*401b0*/  LDL.LU R9, [R1+0x3b4] ;  /* 0x0003b40001097983 */ /* 0x000ee20000300800 */
[----:B0-----:R-:W3:Y:S01]  /*401c0*/  LDL.LU R10, [R1+0x3b8] ;  /* 0x0003b800010a7983 */ /* 0x001ee20000300800 */
[----:B------:R-:W3:Y:S02]  /*401d0*/  LDL.LU R11, [R1+0x3bc] ;  /* 0x0003bc00010b7983 */ /* 0x000ee40000300800 */
[----:B------:R-:W4:Y:S02]  /*401e0*/  LDL.LU R4, [R1+0x3a0] ;  /* 0x0003a00001047983 */ /* 0x000f240000300800 */
[----:B------:R-:W4:Y:S01]  /*401f0*/  LDL.LU R5, [R1+0x3a4] ;  /* 0x0003a40001057983 */ /* 0x000f220000300800 */
[----:B------:R-:W4:Y:S01]  /*40200*/  LDL.LU R6, [R1+0x3a8] ;  /* 0x0003a80001067983 */ /* 0x000f220000300800 */
[----:B------:R-:W4:Y:S02]  /*40210*/  LDL.LU R7, [R1+0x3ac] ;  /* 0x0003ac0001077983 */ /* 0x000f240000300800 */
[----:B------:R-:W3:Y:S02]  /*40220*/  LDL.LU R24, [R1+0x390] ;  /* 0x0003900001187983 */ /* 0x000ee40000300800 */
[----:B------:R-:W3:Y:S01]  /*40230*/  LDL.LU R25, [R1+0x394] ;  /* 0x0003940001197983 */ /* 0x000ee20000300800 */
[----:B------:R-:W3:Y:S01]  /*40240*/  LDL.LU R26, [R1+0x398] ;  /* 0x00039800011a7983 */ /* 0x000ee20000300800 */
[----:B------:R-:W3:Y:S01]  /*40250*/  LDL.LU R27, [R1+0x39c] ;  /* 0x00039c00011b7983 */ /* 0x000ee20000300800 */
        /* <DEDUP_REMOVED lines=16> */
[C---:B--2---:R-:W-:Y:S01]  /*40360*/  HMMA.16816.F32.BF16 R20, R12.reuse, R22, R16 ;  /* 0x000000160c14723c */ /* 0x044fe20000041810 */
[----:B------:R-:W2:Y:S01]  /*40370*/  LDL.LU.64 R18, [R1+0x66c8] ;  /* 0x0066c80001127983 */ /* 0x000ea20000300a00 */
[----:B------:R-:W2:Y:S11]  /*40380*/  LDL.LU.64 R16, [R1+0x66c0] ;  /* 0x0066c00001107983 */ /* 0x000eb60000300a00 */
[----:B------:R-:W-:Y:S10]  /*40390*/  @!UPT UIADD3 URZ, URZ, URZ, URZ ;  /* 0x0000003f3f3ff290 */ /* 0x000ff4000fffe03f */
[----:B------:R-:W-:Y:S01]  /*403a0*/  STL.64 [R1+0x6a0], R20 ;  /* 0x0006a01401007387 */ /* 0x000fe20000100a00 */
[----:B------:R0:W-:Y:S03]  /*403b0*/  STL.64 [R1+0x6a8], R22 ;  /* 0x0006a81601007387 */ /* 0x0001e60000100a00 */
[----:B0-----:R-:W2:Y:S02]  /*403c0*/  LDL.LU.64 R22, [R1+0x66b8] ;  /* 0x0066b80001167983 */ /* 0x001ea40000300a00 */
[----:B--2---:R-:W-:Y:S11]  /*403d0*/  HMMA.16816.F32.BF16 R16, R12, R22, R16 ;  /* 0x000000160c10723c */ /* 0x004ff60000041810 */
[----:B------:R-:W-:Y:S11]  /*403e0*/  @!UPT UIADD3 URZ, URZ, URZ, URZ ;  /* 0x0000003f3f3ff290 */ /* 0x000ff6000fffe03f */
[----:B------:R-:W-:Y:S01]  /*403f0*/  @!UPT UIADD3 URZ, URZ, URZ, URZ ;  /* 0x0000003f3f3ff290 */ /* 0x000fe2000fffe03f */
[----:B------:R-:W-:Y:S01]  /*40400*/  STL.64 [R1+0x690], R16 ;  /* 0x0006901001007387 */ /* 0x000fe20000100a00 */
[----:B------:R0:W-:Y:S03]  /*40410*/  STL.64 [R1+0x698], R18 ;  /* 0x0006981201007387 */ /* 0x0001e60000100a00 */
[----:B0-----:R-:W2:Y:S01]  /*40420*/  LDL.LU.64 R18, [R1+0x66b0] ;  /* 0x0066b00001127983 */ /* 0x001ea20000300a00 */
[----:B------:R-:W2:Y:S02]  /*40430*/  LDL.LU.64 R16, [R1+0x66a8] ;  /* 0x0066a80001107983 */ /* 0x000ea40000300a00 */
[----:B------:R0:W-:Y:S02]  /*40440*/  STL.64 [R1+0x65a0], R22 ;  /* 0x0065a01601007387 */ /* 0x0001e40000100a00 */
[----:B------:R-:W2:Y:S01]  /*40450*/  LDL.LU R20, [R1+0x2e0] ;  /* 0x0002e00001147983 */ /* 0x000ea20000300800 */
[----:B------:R-:W2:Y:S04]  /*40460*/  LDL.LU R21, [R1+0x2e4] ;  /* 0x0002e40001157983 */ /* 0x000ea80000300800 */
[----:B0-----:R-:W2:Y:S01]  /*40470*/  LDL.LU R22, [R1+0x2e8] ;  /* 0x0002e80001167983 */ /* 0x001ea20000300800 */
[----:B------:R-:W2:Y:S03]  /*40480*/  LDL.LU R23, [R1+0x2ec] ;  /* 0x0002ec0001177983 */ /* 0x000ea60000300800 */
[----:B--2---:R0:W-:Y:S01]  /*40490*/  STL.64 [R1+0x65b0], R22 ;  /* 0x0065b01601007387 */ /* 0x0041e20000100a00 */
[----:B------:R-:W-:Y:S02]  /*404a0*/  STL.64 [R1+0x65a8], R20 ;  /* 0x0065a81401007387 */ /* 0x000fe40000100a00 */
[----:B0-----:R-:W-:-:S02]  /*404b0*/  IMAD.MOV.U32 R22, RZ, RZ, R0 ;  /* 0x000000ffff167224 */ /* 0x001fc400078e0000 */
[----:B------:R-:W-:Y:S01]  /*404c0*/  IMAD.MOV.U32 R23, RZ, RZ, R2 ;  /* 0x000000ffff177224 */ /* 0x000fe200078e0002 */
[----:B------:R-:W2:Y:S01]  /*404d0*/  LDL.LU R0, [R1+0x66a4] ;  /* 0x0066a40001007983 */ /* 0x000ea20000300800 */
[----:B------:R-:W2:Y:S03]  /*404e0*/  LDL.LU R2, [R1+0x66a0] ;  /* 0x0066a00001027983 */ /* 0x000ea60000300800 */
[----:B------:R0:W-:Y:S04]  /*404f0*/  STL.64 [R1+0x65c0], R22 ;  /* 0x0065c01601007387 */ /* 0x0001e80000100a00 */
[----:B0-----:R-:W2:Y:S04]  /*40500*/  LDL.64 R22, [R1+0x98] ;  /* 0x0000980001167983 */ /* 0x001ea80000100a00 */
[----:B--2---:R0:W-:Y:S02]  /*40510*/  STL.64 [R1+0x65d8], R22 ;  /* 0x0065d81601007387 */ /* 0x0041e40000100a00 */
[----:B0-----:R-:W-:-:S02]  /*40520*/  IMAD.MOV.U32 R22, RZ, RZ, R29 ;  /* 0x000000ffff167224 */ /* 0x001fc400078e001d */
[----:B------:R-:W-:-:S07]  /*40530*/  IMAD.MOV.U32 R23, RZ, RZ, R28 ;  /* 0x000000ffff177224 */ /* 0x000fce00078e001c */
[C---:B------:R-:W-:Y:S01]  /*40540*/  HMMA.16816.F32.BF16 R20, R12.reuse, R22, R16 ;  /* 0x000000160c14723c */ /* 0x040fe20000041810 */
[----:B------:R-:W3:Y:S01]  /*40550*/  LDL.LU.64 R18, [R1+0x6698] ;  /* 0x0066980001127983 */ /* 0x000ee20000300a00 */
[----:B------:R-:W2:Y:S11]  /*40560*/  LDL.LU.64 R16, [R1+0x6690] ;  /* 0x0066900001107983 */ /* 0x000eb60000300a00 */
[----:B------:R-:W-:Y:S10]  /*40570*/  @!UPT UIADD3 URZ, URZ, URZ, URZ ;  /* 0x0000003f3f3ff290 */ /* 0x000ff4000fffe03f */
[----:B------:R-:W-:Y:S01]  /*40580*/  STL.64 [R1+0x680], R20 ;  /* 0x0006801401007387 */ /* 0x000fe20000100a00 */
[----:B------:R2:W-:Y:S01]  /*40590*/  STL.64 [R1+0x688], R22 ;  /* 0x0006881601007387 */ /* 0x0005e20000100a00 */
[----:B---3--:R-:W-:Y:S01]  /*405a0*/  HMMA.16816.F32.BF16 R12, R12, R18, R8 ;  /* 0x000000120c0c723c */ /* 0x008fe20000041808 */
[----:B--2---:R-:W-:Y:S02]  /*405b0*/  IMAD.MOV.U32 R22, RZ, RZ, R17 ;  /* 0x000000ffff167224 */ /* 0x004fe400078e0011 */
[----:B------:R-:W-:-:S05]  /*405c0*/  IMAD.MOV.U32 R23, RZ, RZ, R16 ;  /* 0x000000ffff177224 */ /* 0x000fca00078e0010 */
[----:B------:R0:W-:Y:S01]  /*405d0*/  STL.64 [R1+0x65f0], R22 ;  /* 0x0065f01601007387 */ /* 0x0001e20000100a00 */
[----:B------:R-:W4:Y:S02]  /*405e0*/  LDL.LU.64 R10, [R1+0x6688] ;  /* 0x00668800010a7983 */ /* 0x000f240000300a00 */
[----:B0-----:R-:W-:Y:S02]  /*405f0*/  IMAD.MOV.U32 R22, RZ, RZ, R2 ;  /* 0x000000ffff167224 */ /* 0x001fe400078e0002 */
[----:B------:R-:W-:Y:S02]  /*40600*/  IMAD.MOV.U32 R23, RZ, RZ, R0 ;  /* 0x000000ffff177224 */ /* 0x000fe400078e0000 */
[----:B------:R-:W-:Y:S02]  /*40610*/  IMAD.MOV.U32 R2, RZ, RZ, R18 ;  /* 0x000000ffff027224 */ /* 0x000fe400078e0012 */
[----:B------:R-:W-:-:S06]  /*40620*/  IMAD.MOV.U32 R0, RZ, RZ, R19 ;  /* 0x000000ffff007224 */ /* 0x000fcc00078e0013 */
[----:B------:R0:W-:Y:S01]  /*40630*/  STL.64 [R1+0x3b0], R12 ;  /* 0x0003b00c01007387 */ /* 0x0001e20000100a00 */
[----:B------:R1:W-:Y:S02]  /*40640*/  STL.64 [R1+0x3b8], R14 ;  /* 0x0003b80e01007387 */ /* 0x0003e40000100a00 */
[----:B------:R-:W4:Y:S02]  /*40650*/  LDL.LU.64 R18, [R1+0x6680] ;  /* 0x0066800001127983 */ /* 0x000f240000300a00 */
[----:B------:R-:W4:Y:S01]  /*40660*/  LDL.LU.64 R16, [R1+0x6678] ;  /* 0x0066780001107983 */ /* 0x000f220000300a00 */
[----:B0-----:R-:W2:Y:S01]  /*40670*/  LDL.LU R12, [R1+0x380] ;  /* 0x00038000010c7983 */ /* 0x001ea20000300800 */
[----:B------:R-:W2:Y:S02]  /*40680*/  LDL.LU R13, [R1+0x384] ;  /* 0x00038400010d7983 */ /* 0x000ea40000300800 */
[----:B-1----:R-:W2:Y:S02]  /*40690*/  LDL.LU R14, [R1+0x388] ;  /* 0x00038800010e7983 */ /* 0x002ea40000300800 */
[----:B------:R-:W2:Y:S01]  /*406a0*/  LDL.LU R15, [R1+0x38c] ;  /* 0x00038c00010f7983 */ /* 0x000ea20000300800 */
[C---:B----4-:R-:W-:Y:S08]  /*406b0*/  HMMA.16816.F32.BF16 R8, R16.reuse, R10, R4 ;  /* 0x0000000a1008723c */ /* 0x050ff00000041804 */
[C---:B------:R-:W-:Y:S01]  /*406c0*/  HMMA.16816.F32.BF16 R20, R16.reuse, R22, R24 ;  /* 0x000000161014723c */ /* 0x040fe20000041818 */
[----:B------:R-:W3:Y:S01]  /*406d0*/  LDL.LU R6, [R1+0x6670] ;  /* 0x0066700001067983 */ /* 0x000ee20000300800 */
[----:B------:R-:W4:Y:S11]  /*406e0*/  LDL.LU.64 R4, [R1+0x6668] ;  /* 0x0066680001047983 */ /* 0x000f360000300a00 */
[----:B------:R-:W-:Y:S02]  /*406f0*/  @!UPT UIADD3 URZ, URZ, URZ, URZ ;  /* 0x0000003f3f3ff290 */ /* 0x000fe4000fffe03f */
[----:B------:R-:W-:Y:S01]  /*40700*/  STL.64 [R1+0x3a0], R8 ;  /* 0x0003a00801007387 */ /* 0x000fe20000100a00 */
[----:B------:R0:W-:Y:S03]  /*40710*/  STL.64 [R1+0x3a8], R10 ;  /* 0x0003a80a01007387 */ /* 0x0001e60000100a00 */
[----:B0-----:R-:W2:Y:S01]  /*40720*/  LDL.LU.64 R10, [R1+0x6660] ;  /* 0x00666000010a7983 */ /* 0x001ea20000300a00 */
[----:B------:R-:W2:Y:S02]  /*40730*/  LDL.LU.64 R26, [R1+0x6658] ;  /* 0x00665800011a7983 */ /* 0x000ea40000300a00 */
[----:B------:R-:W2:Y:S02]  /*40740*/  LDL.LU R25, [R1+0x6650] ;  /* 0x0066500001197983 */ /* 0x000ea40000300800 */
[----:B------:R-:W-:Y:S01]  /*40750*/  STL.64 [R1+0x390], R20 ;  /* 0x0003901401007387 */ /* 0x000fe20000100a00 */
[----:B------:R0:W-:Y:S04]  /*40760*/  STL.64 [R1+0x398], R22 ;  /* 0x0003981601007387 */ /* 0x0001e80000100a00 */
[----:B0-----:R-:W2:Y:S04]  /*40770*/  LDL.64 R22, [R1+0xb8] ;  /* 0x0000b80001167983 */ /* 0x001ea80000100a00 */
[----:B--2---:R0:W-:Y:S02]  /*40780*/  STL.64 [R1+0x6608], R22 ;  /* 0x0066081601007387 */ /* 0x0041e40000100a00 */
[----:B0-----:R-:W-:Y:S07]  /*40790*/  HMMA.16816.F32.BF16 R20, R16, R10, R12 ;  /* 0x0000000a1014723c */ /* 0x001fee000004180c */
[----:B------:R-:W-:-:S02]  /*407a0*/  IMAD.MOV.U32 R13, RZ, RZ, R10 ;  /* 0x000000ffff0d7224 */ /* 0x000fc400078e000a */
[----:B------:R-:W-:Y:S11]  /*407b0*/  IMAD.MOV.U32 R12, RZ, RZ, R11 ;  /* 0x000000ffff0c7224 */ /* 0x000ff600078e000b */
[----:B------:R-:W-:Y:S03]  /*407c0*/  @!UPT UIADD3 URZ, URZ, URZ, URZ ;  /* 0x0000003f3f3ff290 */ /* 0x000fe6000fffe03f */
[----:B------:R-:W-:Y:S01]  /*407d0*/  STL.64 [R1+0x380], R20 ;  /* 0x0003801401007387 */ /* 0x000fe20000100a00 */
[----:B------:R3:W-:Y:S02]  /*407e0*/  STL.64 [R1+0x388], R22 ;  /* 0x0003881601007387 */ /* 0x0007e40000100a00 */
[----:B---3--:R-:W-:Y:S02]  /*407f0*/  IMAD.MOV.U32 R22, RZ, RZ, R6 ;  /* 0x000000ffff167224 */ /* 0x008fe400078e0006 */
[----:B----4-:R-:W-:-:S05]  /*40800*/  IMAD.MOV.U32 R23, RZ, RZ, R5 ;  /* 0x000000ffff177224 */ /* 0x010fca00078e0005 */
[----:B------:R-:W-:Y:S01]  /*40810*/  STL.64 [R1+0x6620], R22 ;  /* 0x0066201601007387 */ /* 0x000fe20000100a00 */
[----:B------:R0:W-:Y:S03]  /*40820*/  STL.64 [R1+0x65b8], R12 ;  /* 0x0065b80c01007387 */ /* 0x0001e60000100a00 */
[----:B0-----:R-:W2:Y:S01]  /*40830*/  LDL.LU R12, [R1+0x2f0] ;  /* 0x0002f000010c7983 */ /* 0x001ea20000300800 */
[----:B------:R-:W2:Y:S02]  /*40840*/  LDL.LU R13, [R1+0x2f4] ;  /* 0x0002f400010d7983 */ /* 0x000ea40000300800 */
[----:B------:R-:W3:Y:S02]  /*40850*/  LDL.LU R14, [R1+0x2f8] ;  /* 0x0002f800010e7983 */ /* 0x000ee40000300800 */
[----:B------:R-:W3:Y:S02]  /*40860*/  LDL.LU R15, [R1+0x2fc] ;  /* 0x0002fc00010f7983 */ /* 0x000ee40000300800 */
[----:B------:R-:W-:-:S02]  /*40870*/  IMAD.MOV.U32 R22, RZ, RZ, R4 ;  /* 0x000000ffff167224 */ /* 0x000fc400078e0004 */
[----:B------:R-:W4:Y:S01]  /*40880*/  LDL.LU R4, [R1+0x360] ;  /* 0x0003600001047983 */ /* 0x000f220000300800 */
[----:B------:R-:W4:Y:S02]  /*40890*/  LDL.LU R5, [R1+0x364] ;  /* 0x0003640001057983 */ /* 0x000f240000300800 */
[----:B------:R-:W4:Y:S02]  /*408a0*/  LDL.LU R6, [R1+0x368] ;  /* 0x0003680001067983 */ /* 0x000f240000300800 */
[----:B------:R-:W-:Y:S01]  /*408b0*/  IMAD.MOV.U32 R23, RZ, RZ, R3 ;  /* 0x000000ffff177224 */ /* 0x000fe200078e0003 */
[----:B------:R-:W4:Y:S01]  /*408c0*/  LDL.LU R7, [R1+0x36c] ;  /* 0x00036c0001077983 */ /* 0x000f220000300800 */
[----:B------:R-:W4:Y:S02]  /*408d0*/  LDL.LU R8, [R1+0x370] ;  /* 0x0003700001087983 */ /* 0x000f240000300800 */
[----:B------:R-:W4:Y:S02]  /*408e0*/  LDL.LU R9, [R1+0x374] ;  /* 0x0003740001097983 */ /* 0x000f240000300800 */
[----:B------:R-:W4:Y:S01]  /*408f0*/  LDL.LU R10, [R1+0x378] ;  /* 0x00037800010a7983 */ /* 0x000f220000300800 */
[----:B------:R-:W4:Y:S01]  /*40900*/  LDL.LU R11, [R1+0x37c] ;  /* 0x00037c00010b7983 */ /* 0x000f220000300800 */
[----:B------:R-:W-:Y:S03]  /*40910*/  STL.64 [R1+0x6638], R22 ;  /* 0x0066381601007387 */ /* 0x000fe60000100a00 */
[----:B---3--:R-:W-:Y:S01]  /*40920*/  STL.64 [R1+0x65d0], R14 ;  /* 0x0065d00e01007387 */ /* 0x008fe20000100a00 */
[----:B--2---:R0:W-:Y:S03]  /*40930*/  STL.64 [R1+0x65c8], R12 ;  /* 0x0065c80c01007387 */ /* 0x0041e60000100a00 */
[----:B0-----:R-:W2:Y:S01]  /*40940*/  LDL.LU R12, [R1+0x300] ;  /* 0x00030000010c7983 */ /* 0x001ea20000300800 */
[----:B------:R-:W2:Y:S02]  /*40950*/  LDL.LU R13, [R1+0x304] ;  /* 0x00030400010d7983 */ /* 0x000ea40000300800 */
[----:B------:R-:W3:Y:S02]  /*40960*/  LDL.LU R14, [R1+0x308] ;  /* 0x00030800010e7983 */ /* 0x000ee40000300800 */
[----:B------:R-:W3:Y:S01]  /*40970*/  LDL.LU R15, [R1+0x30c] ;  /* 0x00030c00010f7983 */ /* 0x000ee20000300800 */
[----:B------:R-:W2:Y:S01]  /*40980*/  LDL.LU R20, [R1+0x350] ;  /* 0x0003500001147983 */ /* 0x000ea20000300800 */
[----:B------:R-:W4:Y:S02]  /*40990*/  LDL.LU R21, [R1+0x354] ;  /* 0x0003540001157983 */ /* 0x000f240000300800 */
[----:B------:R-:W4:Y:S02]  /*409a0*/  LDL.LU R22, [R1+0x358] ;  /* 0x0003580001167983 */ /* 0x000f240000300800 */
[----:B------:R-:W4:Y:S01]  /*409b0*/  LDL.LU R23, [R1+0x35c] ;  /* 0x00035c0001177983 */ /* 0x000f220000300800 */
[----:B---3--:R-:W-:Y:S01]  /*409c0*/  STL.64 [R1+0x65e8], R14 ;  /* 0x0065e80e01007387 */ /* 0x008fe20000100a00 */
[----:B--2---:R0:W-:Y:S03]  /*409d0*/  STL.64 [R1+0x65e0], R12 ;  /* 0x0065e00c01007387 */ /* 0x0041e60000100a00 */
        /* <DEDUP_REMOVED lines=10> */
[C---:B----4-:R-:W-:Y:S01]  /*40a80*/  HMMA.16816.F32.BF16 R8, R16.reuse, R26, R8 ;  /* 0x0000001a1008723c */ /* 0x050fe20000041808 */
        /* <DEDUP_REMOVED lines=10> */
[----:B------:R-:W2:Y:S02]  /*40b30*/  LDL.LU R14, [R1+0x348] ;  /* 0x00034800010e7983 */ /* 0x000ea40000300800 */
[----:B------:R-:W2:Y:S02]  /*40b40*/  LDL.LU R15, [R1+0x34c] ;  /* 0x00034c00010f7983 */ /* 0x000ea40000300800 */
[----:B------:R-:W-:Y:S01]  /*40b50*/  STL.64 [R1+0x370], R8 ;  /* 0x0003700801007387 */ /* 0x000fe20000100a00 */
[----:B------:R0:W-:Y:S03]  /*40b60*/  STL.64 [R1+0x378], R10 ;  /* 0x0003780a01007387 */ /* 0x0001e60000100a00 */
[----:B0-----:R-:W3:Y:S02]  /*40b70*/  LDL.LU.64 R10, [R1+0x6648] ;  /* 0x00664800010a7983 */ /* 0x001ee40000300a00 */
[C---:B---3--:R-:W-:Y:S11]  /*40b80*/  HMMA.16816.F32.BF16 R4, R16.reuse, R10, R4 ;  /* 0x0000000a1004723c */ /* 0x048ff60000041804 */
[----:B------:R-:W-:Y:S11]  /*40b90*/  @!UPT UIADD3 URZ, URZ, URZ, URZ ;  /* 0x0000003f3f3ff290 */ /* 0x000ff6000fffe03f */
[----:B------:R-:W-:Y:S01]  /*40ba0*/  @!UPT UIADD3 URZ, URZ, URZ, URZ ;  /* 0x0000003f3f3ff290 */ /* 0x000fe2000fffe03f */
[----:B------:R-:W-:Y:S01]  /*40bb0*/  STL.64 [R1+0x360], R4 ;  /* 0x0003600401007387 */ /* 0x000fe20000100a00 */
[----:B------:R0:W-:Y:S03]  /*40bc0*/  STL.64 [R1+0x368], R6 ;  /* 0x0003680601007387 */ /* 0x0001e60000100a00 */
[----:B0-----:R-:W3:Y:S01]  /*40bd0*/  LDL.LU.64 R6, [R1+0x6640] ;  /* 0x0066400001067983 */ /* 0x001ee20000300a00 */
[----:B------:R0:W-:Y:S02]  /*40be0*/  STL.64 [R1+0x6598], R10 ;  /* 0x0065980a01007387 */ /* 0x0001e40000100a00 */
[----:B------:R-:W4:Y:S02]  /*40bf0*/  LDL.LU R8, [R1+0x2d0] ;  /* 0x0002d00001087983 */ /* 0x000f240000300800 */
[----:B------:R-:W4:Y:S01]  /*40c00*/  LDL.LU R9, [R1+0x2d4] ;  /* 0x0002d40001097983 */ /* 0x000f220000300800 */
[----:B0-----:R-:W4:Y:S01]  /*40c10*/  LDL.LU R10, [R1+0x2d8] ;  /* 0x0002d800010a7983 */ /* 0x001f220000300800 */
[----:B------:R-:W4:Y:S01]  /*40c20*/  LDL.LU R11, [R1+0x2dc] ;  /* 0x0002dc00010b7983 */ /* 0x000f220000300800 */
[C---:B---3--:R-:W-:Y:S11]  /*40c30*/  HMMA.16816.F32.BF16 R20, R16.reuse, R6, R20 ;  /* 0x000000061014723c */ /* 0x048ff60000041814 */
[----:B------:R-:W-:Y:S11]  /*40c40*/  @!UPT UIADD3 URZ, URZ, URZ, URZ ;  /* 0x0000003f3f3ff290 */ /* 0x000ff6000fffe03f */
[----:B------:R-:W-:Y:S01]  /*40c50*/  @!UPT UIADD3 URZ, URZ, URZ, URZ ;  /* 0x0000003f3f3ff290 */ /* 0x000fe2000fffe03f */
        /* <DEDUP_REMOVED lines=42> */
[----:B------:R0:W-:Y:S01]  /*40f00*/  STL.64 [R1+0x6520], R6 ;  /* 0x0065200601007387 */ /* 0x0001e20000100a00 */
[----:B------:R-:W-:Y:S04]  /*40f10*/  STL.64 [R1+0x6518], R4 ;  /* 0x0065180401007387 */ /* 0x000fe80000100a00 */
[----:B0-----:R-:W3:Y:S01]  /*40f20*/  LDL.64 R6, [R1+0x78] ;  /* 0x0000780001067983 */ /* 0x001ee20000100a00 */
[C---:B--2---:R-:W-:Y:S03]  /*40f30*/  HMMA.16816.F32.BF16 R20, R16.reuse, R22, R12 ;  /* 0x000000161014723c */ /* 0x044fe6000004180c */
[----:B------:R-:W2:Y:S11]  /*40f40*/  LDL.LU.64 R12, [R1+0x65b8] ;  /* 0x0065b800010c7983 */ /* 0x000eb60000300a00 */
[----:B------:R-:W-:Y:S09]  /*40f50*/  @!UPT UIADD3 URZ, URZ, URZ, URZ ;  /* 0x0000003f3f3ff290 */ /* 0x000ff2000fffe03f */
        /* <DEDUP_REMOVED lines=10> */
[----:B------:R-:W3:Y:S02]  /*41000*/  LDL.LU R4, [R1+0x270] ;  /* 0x0002700001047983 */ /* 0x000ee40000300800 */
[----:B------:R-:W-:Y:S02]  /*41010*/  IMAD.MOV.U32 R29, RZ, RZ, R6 ;  /* 0x000000ffff1d7224 */ /* 0x000fe400078e0006 */
[----:B------:R-:W-:Y:S01]  /*41020*/  IMAD.MOV.U32 R24, RZ, RZ, R7 ;  /* 0x000000ffff187224 */ /* 0x000fe200078e0007 */
[----:B----4-:R-:W-:Y:S11]  /*41030*/  HMMA.16816.F32.BF16 R8, R16, R22, R8 ;  /* 0x000000161008723c */ /* 0x010ff60000041808 */
[----:B------:R-:W-:Y:S11]  /*41040*/  @!UPT UIADD3 URZ, URZ, URZ, URZ ;  /* 0x0000003f3f3ff290 */ /* 0x000ff6000fffe03f */
[----:B------:R-:W-:Y:S01]  /*41050*/  @!UPT UIADD3 URZ, URZ, URZ, URZ ;  /* 0x0000003f3f3ff290 */ /* 0x000fe2000fffe03f */
[----:B------:R0:W-:Y:S01]  /*41060*/  STL.64 [R1+0x2d0], R8 ;  /* 0x0002d00801007387 */ /* 0x0001e20000100a00 */
[----:B------:R1:W-:Y:S02]  /*41070*/  STL.64 [R1+0x2d8], R10 ;  /* 0x0002d80a01007387 */ /* 0x0003e40000100a00 */
[----:B------:R-:W3:Y:S02]  /*41080*/  LDL.LU R5, [R1+0x274] ;  /* 0x0002740001057983 */ /* 0x000ee40000300800 */
[----:B------:R-:W4:Y:S01]  /*41090*/  LDL.LU R6, [R1+0x278] ;  /* 0x0002780001067983 */ /* 0x000f220000300800 */
[----:B------:R-:W4:Y:S01]  /*410a0*/  LDL.LU R7, [R1+0x27c] ;  /* 0x00027c0001077983 */ /* 0x000f220000300800 */
[----:B------:R-:W2:Y:S02]  /*410b0*/  LDL.LU R20, [R1+0x2c0] ;  /* 0x0002c00001147983 */ /* 0x000ea40000300800 */
[----:B------:R-:W2:Y:S02]  /*410c0*/  LDL.LU R21, [R1+0x2c4] ;  /* 0x0002c40001157983 */ /* 0x000ea40000300800 */
[----:B------:R-:W2:Y:S01]  /*410d0*/  LDL.LU R22, [R1+0x2c8] ;  /* 0x0002c80001167983 */ /* 0x000ea20000300800 */
[----:B------:R-:W2:Y:S04]  /*410e0*/  LDL.LU R23, [R1+0x2cc] ;  /* 0x0002cc0001177983 */ /* 0x000ea80000300800 */
[----:B0-----:R-:W3:Y:S01]  /*410f0*/  LDL.LU R8, [R1+0x670] ;  /* 0x0006700001087983 */ /* 0x001ee20000300800 */
[----:B------:R-:W3:Y:S02]  /*41100*/  LDL.LU R9, [R1+0x674] ;  /* 0x0006740001097983 */ /* 0x000ee40000300800 */
[----:B-1----:R-:W3:Y:S02]  /*41110*/  LDL.LU R10, [R1+0x678] ;  /* 0x00067800010a7983 */ /* 0x002ee40000300800 */
[----:B------:R-:W3:Y:S01]  /*41120*/  LDL.LU R11, [R1+0x67c] ;  /* 0x00067c00010b7983 */ /* 0x000ee20000300800 */
[----:B--2---:R0:W-:Y:S01]  /*41130*/  STL.64 [R1+0x6590], R22 ;  /* 0x0065901601007387 */ /* 0x0041e20000100a00 */
[----:B------:R-:W-:Y:S03]  /*41140*/  STL.64 [R1+0x6588], R20 ;  /* 0x0065881401007387 */ /* 0x000fe60000100a00 */
[----:B0-----:R-:W2:Y:S01]  /*41150*/  LDL.64 R22, [R1+0x58] ;  /* 0x0000580001167983 */ /* 0x001ea20000100a00 */
[----:B----4-:R-:W-:Y:S02]  /*41160*/  STL.64 [R1+0x6530], R6 ;  /* 0x0065300601007387 */ /* 0x010fe40000100a00 */
[----:B---3--:R0:W-:Y:S02]  /*41170*/  STL.64 [R1+0x6528], R4 ;  /* 0x0065280401007387 */ /* 0x0081e40000100a00 */
[----:B0-----:R-:W3:Y:S01]  /*41180*/  LDL.LU R4, [R1+0x280] ;  /* 0x0002800001047983 */ /* 0x001ee20000300800 */
[----:B------:R-:W3:Y:S02]  /*41190*/  LDL.LU R5, [R1+0x284] ;  /* 0x0002840001057983 */ /* 0x000ee40000300800 */
[----:B------:R-:W4:Y:S02]  /*411a0*/  LDL.LU R6, [R1+0x288] ;  /* 0x0002880001067983 */ /* 0x000f240000300800 */
[----:B------:R-:W4:Y:S02]  /*411b0*/  LDL.LU R7, [R1+0x28c] ;  /* 0x00028c0001077983 */ /* 0x000f240000300800 */
[----:B----4-:R0:W-:Y:S01]  /*411c0*/  STL.64 [R1+0x6540], R6 ;  /* 0x0065400601007387 */ /* 0x0101e20000100a00 */
[----:B---3--:R-:W-:Y:S02]  /*411d0*/  STL.64 [R1+0x6538], R4 ;  /* 0x0065380401007387 */ /* 0x008fe40000100a00 */
[----:B0-----:R-:W-:-:S02]  /*411e0*/  IMAD.MOV.U32 R6, RZ, RZ, R13 ;  /* 0x000000ffff067224 */ /* 0x001fc400078e000d */
[----:B------:R-:W-:Y:S02]  /*411f0*/  IMAD.MOV.U32 R7, RZ, RZ, R12 ;  /* 0x000000ffff077224 */ /* 0x000fe400078e000c */
[----:B------:R-:W0:Y:S04]  /*41200*/  LDSM.16.MT88.4 R12, [R25+0x4280] ;  /* 0x00428000190c783b */ /* 0x000e280000004200 */
[----:B------:R1:W-:Y:S04]  /*41210*/  STL.64 [R1+0x6558], R6 ;  /* 0x0065580601007387 */ /* 0x0003e80000100a00 */
[----:B-1----:R-:W3:Y:S01]  /*41220*/  LDL.64 R6, [R1+0x18] ;  /* 0x0000180001067983 */ /* 0x002ee20000100a00 */
[----:B--2---:R-:W-:Y:S03]  /*41230*/  HMMA.16816.F32.BF16 R8, R16, R22, R8 ;  /* 0x000000161008723c */ /* 0x004fe60000041808 */
[----:B---3--:R1:W-:Y:S04]  /*41240*/  STL.64 [R1+0x6570], R6 ;  /* 0x0065700601007387 */ /* 0x0083e80000100a00 */
[----:B-1----:R-:W2:Y:S01]  /*41250*/  LDL.64 R6, [R1+0x28] ;  /* 0x0000280001067983 */ /* 0x002ea20000100a00 */
[----:B------:R-:W-:Y:S02]  /*41260*/  STL.64 [R1+0x6550], R26 ;  /* 0x0065501a01007387 */ /* 0x000fe40000100a00 */
[----:B------:R1:W-:Y:S02]  /*41270*/  STL.64 [R1+0x6548], R24 ;  /* 0x0065481801007387 */ /* 0x0003e40000100a00 */
[----:B-1----:R-:W3:Y:S01]  /*41280*/  LDL.LU R24, [R1+0x290] ;  /* 0x0002900001187983 */ /* 0x002ee20000300800 */
[----:B------:R-:W3:Y:S02]  /*41290*/  LDL.LU R25, [R1+0x294] ;  /* 0x0002940001197983 */ /* 0x000ee40000300800 */
[----:B------:R-:W4:Y:S02]  /*412a0*/  LDL.LU R26, [R1+0x298] ;  /* 0x00029800011a7983 */ /* 0x000f240000300800 */
[----:B------:R-:W4:Y:S02]  /*412b0*/  LDL.LU R27, [R1+0x29c] ;  /* 0x00029c00011b7983 */ /* 0x000f240000300800 */
[----:B----4-:R-:W-:Y:S01]  /*412c0*/  STL.64 [R1+0x6568], R26 ;  /* 0x0065681a01007387 */ /* 0x010fe20000100a00 */
[----:B---3--:R1:W-:Y:S03]  /*412d0*/  STL.64 [R1+0x6560], R24 ;  /* 0x0065601801007387 */ /* 0x0083e60000100a00 */
[----:B-1----:R-:W3:Y:S01]  /*412e0*/  LDL.LU R24, [R1+0x2a0] ;  /* 0x0002a00001187983 */ /* 0x002ee20000300800 */
[----:B------:R-:W3:Y:S02]  /*412f0*/  LDL.LU R25, [R1+0x2a4] ;  /* 0x0002a40001197983 */ /* 0x000ee40000300800 */
[----:B------:R-:W3:Y:S02]  /*41300*/  LDL.LU R26, [R1+0x2a8] ;  /* 0x0002a800011a7983 */ /* 0x000ee40000300800 */
[----:B------:R-:W3:Y:S01]  /*41310*/  LDL.LU R27, [R1+0x2ac] ;  /* 0x0002ac00011b7983 */ /* 0x000ee20000300800 */
[----:B0-----:R-:W-:Y:S01]  /*41320*/  STL.64 [R1+0x6440], R14 ;  /* 0x0064400e01007387 */ /* 0x001fe20000100a00 */
[----:B------:R-:W-:Y:S02]  /*41330*/  STL.64 [R1+0x6438], R12 ;  /* 0x0064380c01007387 */ /* 0x000fe40000100a00 */
[----:B------:R0:W-:Y:S02]  /*41340*/  STL.64 [R1+0x670], R8 ;  /* 0x0006700801007387 */ /* 0x0001e40000100a00 */
[----:B------:R1:W-:Y:S02]  /*41350*/  STL.64 [R1+0x678], R10 ;  /* 0x0006780a01007387 */ /* 0x0003e40000100a00 */
[----:B0-----:R-:W-:Y:S01]  /*41360*/  IMAD.MOV.U32 R9, RZ, RZ, R22 ;  /* 0x000000ffff097224 */ /* 0x001fe200078e0016 */
[----:B-1----:R-:W4:Y:S01]  /*41370*/  LDL.LU.64 R10, [R1+0x6598] ;  /* 0x00659800010a7983 */ /* 0x002f220000300a00 */
[----:B------:R-:W-:-:S02]  /*41380*/  IMAD.MOV.U32 R8, RZ, RZ, R23 ;  /* 0x000000ffff087224 */ /* 0x000fc400078e0017 */
[----:B------:R-:W2:Y:S02]  /*41390*/  LDL.LU.64 R22, [R1+0x6590] ;  /* 0x0065900001167983 */ /* 0x000ea40000300a00 */
[----:B------:R-:W2:Y:S02]  /*413a0*/  LDL.LU.64 R20, [R1+0x6588] ;  /* 0x0065880001147983 */ /* 0x000ea40000300a00 */
[----:B------:R-:W-:Y:S02]  /*413b0*/  IMAD.MOV.U32 R14, RZ, RZ, R2 ;  /* 0x000000ffff0e7224 */ /* 0x000fe400078e0002 */
[----:B------:R-:W-:-:S07]  /*413c0*/  IMAD.MOV.U32 R15, RZ, RZ, R0 ;  /* 0x000000ffff0f7224 */ /* 0x000fce00078e0000 */
[----:B--2---:R-:W-:Y:S01]  /*413d0*/  HMMA.16816.F32.BF16 R16, R16, R14, R20 ;  /* 0x0000000e1010723c */ /* 0x004fe20000041814 */
[----:B------:R-:W2:Y:S01]  /*413e0*/  LDL.LU.64 R22, [R1+0x6580] ;  /* 0x0065800001167983 */ /* 0x000ea20000300a00 */
[----:B------:R-:W2:Y:S11]  /*413f0*/  LDL.LU.64 R20, [R1+0x6578] ;  /* 0x0065780001147983 */ /* 0x000eb60000300a00 */
[----:B------:R-:W-:Y:S10]  /*41400*/  @!UPT UIADD3 URZ, URZ, URZ, URZ ;  /* 0x0000003f3f3ff290 */ /* 0x000ff4000fffe03f */
[----:B------:R-:W-:Y:S01]  /*41410*/  STL.64 [R1+0x2c0], R16 ;  /* 0x0002c01001007387 */ /* 0x000fe20000100a00 */
[----:B------:R0:W-:Y:S03]  /*41420*/  STL.64 [R1+0x2c8], R18 ;  /* 0x0002c81201007387 */ /* 0x0001e60000100a00 */
[----:B0-----:R-:W2:Y:S04]  /*41430*/  LDL.64 R18, [R1+0x38] ;  /* 0x0000380001127983 */ /* 0x001ea80000100a00 */
[----:B--2---:R0:W-:Y:S01]  /*41440*/  STL.64 [R1+0x6510], R18 ;  /* 0x0065101201007387 */ /* 0x0041e20000100a00 */
[----:B------:R-:W2:Y:S02]  /*41450*/  LDL.LU R16, [R1+0x260] ;  /* 0x0002600001107983 */ /* 0x000ea40000300800 */
[----:B------:R-:W2:Y:S01]  /*41460*/  LDL.LU R17, [R1+0x264] ;  /* 0x0002640001117983 */ /* 0x000ea20000300800 */
[----:B0-----:R-:W2:Y:S01]  /*41470*/  LDL.LU R18, [R1+0x268] ;  /* 0x0002680001127983 */ /* 0x001ea20000300800 */
[----:B------:R-:W2:Y:S02]  /*41480*/  LDL.LU R19, [R1+0x26c] ;  /* 0x00026c0001137983 */ /* 0x000ea40000300800 */
[----:B------:R0:W-:Y:S02]  /*41490*/  STL.64 [R1+0x6450], R14 ;  /* 0x0064500e01007387 */ /* 0x0001e40000100a00 */
[----:B------:R-:W2:Y:S01]  /*414a0*/  LDL.LU R12, [R1+0x2b0] ;  /* 0x0002b000010c7983 */ /* 0x000ea20000300800 */
[----:B------:R-:W2:Y:S04]  /*414b0*/  LDL.LU R13, [R1+0x2b4] ;  /* 0x0002b400010d7983 */ /* 0x000ea80000300800 */
[----:B0-----:R-:W2:Y:S01]  /*414c0*/  LDL.LU R14, [R1+0x2b8] ;  /* 0x0002b800010e7983 */ /* 0x001ea20000300800 */
[----:B------:R-:W2:Y:S02]  /*414d0*/  LDL.LU R15, [R1+0x2bc] ;  /* 0x0002bc00010f7983 */ /* 0x000ea40000300800 */
[C---:B--2---:R-:W-:Y:S11]  /*414e0*/  HMMA.16816.F32.BF16 R12, R20.reuse, R6, R12 ;  /* 0x00000006140c723c */ /* 0x044ff6000004180c */
[----:B------:R-:W-:Y:S11]  /*414f0*/  @!UPT UIADD3 URZ, URZ, URZ, URZ ;  /* 0x0000003f3f3ff290 */ /* 0x000ff6000fffe03f */
[----:B------:R-:W-:Y:S01]  /*41500*/  @!UPT UIADD3 URZ, URZ, URZ, URZ ;  /* 0x0000003f3f3ff290 */ /* 0x000fe2000fffe03f */
[----:B------:R0:W-:Y:S01]  /*41510*/  STL.64 [R1+0x2b0], R12 ;  /* 0x0002b00c01007387 */ /* 0x0001e20000100a00 */
[----:B------:R1:W-:Y:S02]  /*41520*/  STL.64 [R1+0x2b8], R14 ;  /* 0x0002b80e01007387 */ /* 0x0003e40000100a00 */
[----:B0-----:R-:W-:Y:S02]  /*41530*/  IMAD.MOV.U32 R13, RZ, RZ, R6 ;  /* 0x000000ffff0d7224 */ /* 0x001fe400078e0006 */
[----:B------:R-:W-:Y:S02]  /*41540*/  IMAD.MOV.U32 R12, RZ, RZ, R7 ;  /* 0x000000ffff0c7224 */ /* 0x000fe400078e0007 */
[----:B------:R-:W3:Y:S02]  /*41550*/  LDL.LU.64 R6, [R1+0x6570] ;  /* 0x0065700001067983 */ /* 0x000ee40000300a00 */
[----:B---3--:R-:W-:Y:S01]  /*41560*/  HMMA.16816.F32.BF16 R24, R20, R6, R24 ;  /* 0x000000061418723c */ /* 0x008fe20000041818 */
[----:B-1----:R-:W-:-:S02]  /*41570*/  IMAD.MOV.U32 R15, RZ, RZ, R6 ;  /* 0x000000ffff0f7224 */ /* 0x002fc400078e0006 */
[----:B------:R-:W-:Y:S11]  /*41580*/  IMAD.MOV.U32 R14, RZ, RZ, R7 ;  /* 0x000000ffff0e7224 */ /* 0x000ff600078e0007 */
[----:B------:R-:W-:Y:S09]  /*41590*/  @!UPT UIADD3 URZ, URZ, URZ, URZ ;  /* 0x0000003f3f3ff290 */ /* 0x000ff2000fffe03f */
[----:B------:R-:W-:Y:S01]  /*415a0*/  STL.64 [R1+0x2a0], R24 ;  /* 0x0002a01801007387 */ /* 0x000fe20000100a00 */
[----:B------:R0:W-:Y:S03]  /*415b0*/  STL.64 [R1+0x2a8], R26 ;  /* 0x0002a81a01007387 */ /* 0x0001e60000100a00 */
[----:B0-----:R-:W2:Y:S01]  /*415c0*/  LDL.LU.64 R26, [R1+0x6568] ;  /* 0x00656800011a7983 */ /* 0x001ea20000300a00 */
[----:B------:R-:W2:Y:S02]  /*415d0*/  LDL.LU.64 R24, [R1+0x6560] ;  /* 0x0065600001187983 */ /* 0x000ea40000300a00 */
[----:B------:R-:W2:Y:S02]  /*415e0*/  LDL.LU.64 R6, [R1+0x6558] ;  /* 0x0065580001067983 */ /* 0x000ea40000300a00 */
[----:B------:R-:W-:Y:S01]  /*415f0*/  STL.64 [R1+0x6508], R14 ;  /* 0x0065080e01007387 */ /* 0x000fe20000100a00 */
[----:B------:R0:W-:Y:S04]  /*41600*/  STL.64 [R1+0x6500], R12 ;  /* 0x0065000c01007387 */ /* 0x0001e80000100a00 */
[----:B0-----:R-:W3:Y:S01]  /*41610*/  LDL.LU R12, [R1+0x250] ;  /* 0x00025000010c7983 */ /* 0x001ee20000300800 */
[----:B------:R-:W3:Y:S02]  /*41620*/  LDL.LU R13, [R1+0x254] ;  /* 0x00025400010d7983 */ /* 0x000ee40000300800 */
[----:B------:R-:W3:Y:S02]  /*41630*/  LDL.LU R14, [R1+0x258] ;  /* 0x00025800010e7983 */ /* 0x000ee40000300800 */
[----:B------:R-:W3:Y:S01]  /*41640*/  LDL.LU R15, [R1+0x25c] ;  /* 0x00025c00010f7983 */ /* 0x000ee20000300800 */
[C---:B--2---:R-:W-:Y:S01]  /*41650*/  HMMA.16816.F32.BF16 R4, R20.reuse, R6, R24 ;  /* 0x000000061404723c */ /* 0x044fe20000041818 */
[----:B------:R-:W2:Y:S01]  /*41660*/  LDL.LU.64 R26, [R1+0x6550] ;  /* 0x00655000011a7983 */ /* 0x000ea20000300a00 */
[----:B------:R-:W2:Y:S11]  /*41670*/  LDL.LU.64 R24, [R1+0x6548] ;  /* 0x0065480001187983 */ /* 0x000eb60000300a00 */
[----:B------:R-:W-:Y:S10]  /*41680*/  @!UPT UIADD3 URZ, URZ, URZ, URZ ;  /* 0x0000003f3f3ff290 */ /* 0x000ff4000fffe03f */
        /* <DEDUP_REMOVED lines=9> */
[----:B0-----:R-:W4:Y:S01]  /*41720*/  LDL.LU.64 R6, [R1+0x6530] ;  /* 0x0065300001067983 */ /* 0x001f220000300a00 */
[----:B------:R-:W4:Y:S02]  /*41730*/  LDL.LU.64 R4, [R1+0x6528] ;  /* 0x0065280001047983 */ /* 0x000f240000300a00 */
[C---:B----4-:R-:W-:Y:S11]  /*41740*/  HMMA.16816.F32.BF16 R4, R20.reuse, R10, R4 ;  /* 0x0000000a1404723c */ /* 0x050ff60000041804 */
[----:B------:R-:W-:Y:S11]  /*41750*/  @!UPT UIADD3 URZ, URZ, URZ, URZ ;  /* 0x0000003f3f3ff290 */ /* 0x000ff6000fffe03f */
[----:B------:R-:W-:Y:S01]  /*41760*/  @!UPT UIADD3 URZ, URZ, URZ, URZ ;  /* 0x0000003f3f3ff290 */ /* 0x000fe2000fffe03f */
[----:B------:R-:W-:Y:S01]  /*41770*/  STL.64 [R1+0x270], R4 ;  /* 0x0002700401007387 */ /* 0x000fe20000100a00 */
[----:B------:R0:W-:Y:S03]  /*41780*/  STL.64 [R1+0x278], R6 ;  /* 0x0002780601007387 */ /* 0x0001e60000100a00 */
[----:B0-----:R-:W2:Y:S01]  /*41790*/  LDL.LU.64 R6, [R1+0x6520] ;  /* 0x0065200001067983 */ /* 0x001ea20000300a00 */
[----:B------:R-:W4:Y:S02]  /*417a0*/  LDL.LU.64 R4, [R1+0x6518] ;  /* 0x0065180001047983 */ /* 0x000f240000300a00 */
[----:B------:R-:W-:Y:S01]  /*417b0*/  STL.64 [R1+0x6470], R10 ;  /* 0x0064700a01007387 */ /* 0x000fe20000100a00 */
[C---:B--2---:R-:W-:Y:S11]  /*417c0*/  HMMA.16816.F32.BF16 R16, R20.reuse, R6, R16 ;  /* 0x000000061410723c */ /* 0x044ff60000041810 */
[----:B------:R-:W-:Y:S11]  /*417d0*/  @!UPT UIADD3 URZ, URZ, URZ, URZ ;  /* 0x0000003f3f3ff290 */ /* 0x000ff6000fffe03f */
[----:B------:R-:W-:Y:S01]  /*417e0*/  @!UPT UIADD3 URZ, URZ, URZ, URZ ;  /* 0x0000003f3f3ff290 */ /* 0x000fe2000fffe03f */
[----:B------:R-:W-:Y:S01]  /*417f0*/  STL.64 [R1+0x260], R16 ;  /* 0x0002601001007387 */ /* 0x000fe20000100a00 */
[----:B------:R0:W-:Y:S03]  /*41800*/  STL.64 [R1+0x268], R18 ;  /* 0x0002681201007387 */ /* 0x0001e60000100a00 */
[----:B0-----:R-:W3:Y:S01]  /*41810*/  LDL.LU.64 R18, [R1+0x6510] ;  /* 0x0065100001127983 */ /* 0x001ee20000300a00 */
[----:B------:R-:W-:Y:S01]  /*41820*/  STL.64 [R1+0x64f8], R6 ;  /* 0x0064f80601007387 */ /* 0x000fe20000100a00 */
[----:B---3--:R-:W-:Y:S01]  /*41830*/  HMMA.16816.F32.BF16 R12, R20, R18, R12 ;  /* 0x00000012140c723c */ /* 0x008fe2000004180c */
[----:B------:R-:W-:Y:S02]  /*41840*/  IMAD.MOV.U32 R2, RZ, RZ, R18 ;  /* 0x000000ffff027224 */ /* 0x000fe400078e0012 */
[----:B------:R-:W-:Y:S02]  /*41850*/  IMAD.MOV.U32 R0, RZ, RZ, R19 ;  /* 0x000000ffff007224 */ /* 0x000fe400078e0013 */
[----:B------:R-:W0:Y:S11]  /*41860*/  LDSM.16.MT88.4 R16, [R25+0x4300] ;  /* 0x004300001910783b */ /* 0x000e360000004200 */
[----:B------:R-:W-:Y:S07]  /*41870*/  @!UPT UIADD3 URZ, URZ, URZ, URZ ;  /* 0x0000003f3f3ff290 */ /* 0x000fee000fffe03f */
[----:B------:R-:W-:Y:S01]  /*41880*/  STL.64 [R1+0x250], R12 ;  /* 0x0002500c01007387 */ /* 0x000fe20000100a00 */
[----:B------:R1:W-:Y:S03]  /*41890*/  STL.64 [R1+0x258], R14 ;  /* 0x0002580e01007387 */ /* 0x0003e60000100a00 */
[----:B-1----:R-:W2:Y:S01]  /*418a0*/  LDL.LU.64 R14, [R1+0x6508] ;  /* 0x00650800010e7983 */ /* 0x002ea20000300a00 */
[----:B------:R-:W3:Y:S02]  /*418b0*/  LDL.LU.64 R12, [R1+0x6500] ;  /* 0x00650000010c7983 */ /* 0x000ee40000300a00 */
[----:B------:R-:W-:Y:S02]  /*418c0*/  STL.64 [R1+0x64a0], R26 ;  /* 0x0064a01a01007387 */ /* 0x000fe40000100a00 */
[----:B------:R-:W-:Y:S01]  /*418d0*/  STL [R1+0x6498], R25 ;  /* 0x0064981901007387 */ /* 0x000fe20000100800 */
[----:B0-----:R-:W-:Y:S01]  /*418e0*/  STL.64 [R1+0x62f8], R18 ;  /* 0x0062f81201007387 */ /* 0x001fe20000100a00 */
[----:B------:R0:W-:Y:S03]  /*418f0*/  STL.64 [R1+0x62f0], R16 ;  /* 0x0062f01001007387 */ /* 0x0001e60000100a00 */
[----:B0-----:R-:W2:Y:S01]  /*41900*/  LDL.LU R16, [R1+0x5b0] ;  /* 0x0005b00001107983 */ /* 0x001ea20000300800 */
[----:B------:R-:W2:Y:S02]  /*41910*/  LDL.LU R17, [R1+0x5b4] ;  /* 0x0005b40001117983 */ /* 0x000ea40000300800 */
[----:B------:R-:W2:Y:S02]  /*41920*/  LDL.LU R18, [R1+0x5b8] ;  /* 0x0005b80001127983 */ /* 0x000ea40000300800 */
[----:B------:R-:W2:Y:S02]  /*41930*/  LDL.LU R19, [R1+0x5bc] ;  /* 0x0005bc0001137983 */ /* 0x000ea40000300800 */
[----:B--2---:R-:W-:Y:S01]  /*41940*/  STL.64 [R1+0x63f8], R18 ;  /* 0x0063f81201007387 */ /* 0x004fe20000100a00 */
[----:B------:R0:W-:Y:S03]  /*41950*/  STL.64 [R1+0x63f0], R16 ;  /* 0x0063f01001007387 */ /* 0x0001e60000100a00 */
[----:B0-----:R-:W2:Y:S01]  /*41960*/  LDL.LU R16, [R1+0x5c0] ;  /* 0x0005c00001107983 */ /* 0x001ea20000300800 */
[----:B------:R-:W2:Y:S02]  /*41970*/  LDL.LU R17, [R1+0x5c4] ;  /* 0x0005c40001117983 */ /* 0x000ea40000300800 */
[----:B------:R-:W2:Y:S02]  /*41980*/  LDL.LU R18, [R1+0x5c8] ;  /* 0x0005c80001127983 */ /* 0x000ea40000300800 */
[----:B------:R-:W2:Y:S02]  /*41990*/  LDL.LU R19, [R1+0x5cc] ;  /* 0x0005cc0001137983 */ /* 0x000ea40000300800 */
[----:B--2---:R0:W-:Y:S01]  /*419a0*/  STL.64 [R1+0x6408], R18 ;  /* 0x0064081201007387 */ /* 0x0041e20000100a00 */
[----:B------:R-:W-:Y:S02]  /*419b0*/  STL.64 [R1+0x6400], R16 ;  /* 0x0064001001007387 */ /* 0x000fe40000100a00 */
[----:B0-----:R-:W-:-:S02]  /*419c0*/  IMAD.MOV.U32 R18, RZ, RZ, R15 ;  /* 0x000000ffff127224 */ /* 0x001fc400078e000f */
[----:B------:R-:W-:Y:S02]  /*419d0*/  IMAD.MOV.U32 R19, RZ, RZ, R14 ;  /* 0x000000ffff137224 */ /* 0x000fe400078e000e */
[----:B------:R-:W-:Y:S02]  /*419e0*/  IMAD.MOV.U32 R14, RZ, RZ, R9 ;  /* 0x000000ffff0e7224 */ /* 0x000fe400078e0009 */
[----:B------:R-:W-:Y:S01]  /*419f0*/  IMAD.MOV.U32 R15, RZ, RZ, R8 ;  /* 0x000000ffff0f7224 */ /* 0x000fe200078e0008 */
[----:B------:R3:W-:Y:S04]  /*41a00*/  STL.64 [R1+0x6420], R18 ;  /* 0x0064201201007387 */ /* 0x0007e80000100a00 */
[----:B------:R-:W-:Y:S02]  /*41a10*/  STL.64 [R1+0x6468], R14 ;  /* 0x0064680e01007387 */ /* 0x000fe40000100a00 */
[----:B---3--:R-:W-:-:S02]  /*41a20*/  IMAD.MOV.U32 R18, RZ, RZ, R13 ;  /* 0x000000ffff127224 */ /* 0x008fc400078e000d */
[----:B------:R-:W-:-:S05]  /*41a30*/  IMAD.MOV.U32 R19, RZ, RZ, R12 ;  /* 0x000000ffff137224 */ /* 0x000fca00078e000c */
[----:B------:R0:W-:Y:S01]  /*41a40*/  STL.64 [R1+0x6448], R18 ;  /* 0x0064481201007387 */ /* 0x0001e20000100a00 */
[----:B------:R-:W2:Y:S02]  /*41a50*/  LDL.LU R16, [R1+0x240] ;  /* 0x0002400001107983 */ /* 0x000ea40000300800 */
[----:B------:R-:W2:Y:S01]  /*41a60*/  LDL.LU R17, [R1+0x244] ;  /* 0x0002440001117983 */ /* 0x000ea20000300800 */
[----:B0-----:R-:W3:Y:S01]  /*41a70*/  LDL.LU R18, [R1+0x248] ;  /* 0x0002480001127983 */ /* 0x001ee20000300800 */
[----:B------:R-:W3:Y:S02]  /*41a80*/  LDL.LU R19, [R1+0x24c] ;  /* 0x00024c0001137983 */ /* 0x000ee40000300800 */
[----:B------:R-:W2:Y:S02]  /*41a90*/  LDL.LU R8, [R1+0x600] ;  /* 0x0006000001087983 */ /* 0x000ea40000300800 */
[----:B------:R-:W2:Y:S01]  /*41aa0*/  LDL.LU R9, [R1+0x604] ;  /* 0x0006040001097983 */ /* 0x000ea20000300800 */
[----:B------:R-:W2:Y:S01]  /*41ab0*/  LDL.LU R10, [R1+0x608] ;  /* 0x00060800010a7983 */ /* 0x000ea20000300800 */
[----:B------:R-:W2:Y:S03]  /*41ac0*/  LDL.LU R11, [R1+0x60c] ;  /* 0x00060c00010b7983 */ /* 0x000ea60000300800 */
[----:B--2---:R0:W-:Y:S01]  /*41ad0*/  STL.64 [R1+0x6480], R10 ;  /* 0x0064800a01007387 */ /* 0x0041e20000100a00 */
[----:B------:R-:W-:Y:S02]  /*41ae0*/  STL.64 [R1+0x6478], R8 ;  /* 0x0064780801007387 */ /* 0x000fe40000100a00 */
[----:B0-----:R-:W-:-:S02]  /*41af0*/  IMAD.MOV.U32 R11, RZ, RZ, R24 ;  /* 0x000000ffff0b7224 */ /* 0x001fc400078e0018 */
[----:B------:R-:W2:Y:S01]  /*41b00*/  LDL.LU R24, [R1+0x620] ;  /* 0x0006200001187983 */ /* 0x000ea20000300800 */
[----:B------:R-:W2:Y:S02]  /*41b10*/  LDL.LU R25, [R1+0x624] ;  /* 0x0006240001197983 */ /* 0x000ea40000300800 */
[----:B------:R-:W2:Y:S02]  /*41b20*/  LDL.LU R26, [R1+0x628] ;  /* 0x00062800011a7983 */ /* 0x000ea40000300800 */
[----:B------:R-:W2:Y:S02]  /*41b30*/  LDL.LU R27, [R1+0x62c] ;  /* 0x00062c00011b7983 */ /* 0x000ea40000300800 */
[----:B--2---:R0:W-:Y:S01]  /*41b40*/  STL.64 [R1+0x64b0], R26 ;  /* 0x0064b01a01007387 */ /* 0x0041e20000100a00 */
[----:B------:R-:W-:Y:S02]  /*41b50*/  STL.64 [R1+0x64a8], R24 ;  /* 0x0064a81801007387 */ /* 0x000fe40000100a00 */
[----:B0-----:R-:W-:-:S02]  /*41b60*/  IMAD.MOV.U32 R26, RZ, RZ, R28 ;  /* 0x000000ffff1a7224 */ /* 0x001fc400078e001c */
[----:B----4-:R-:W-:-:S05]  /*41b70*/  IMAD.MOV.U32 R27, RZ, RZ, R5 ;  /* 0x000000ffff1b7224 */ /* 0x010fca00078e0005 */
[----:B------:R0:W-:Y:S04]  /*41b80*/  STL.64 [R1+0x64c0], R26 ;  /* 0x0064c01a01007387 */ /* 0x0001e80000100a00 */
[----:B0-----:R-:W2:Y:S01]  /*41b90*/  LDL.64 R26, [R1+0xa8] ;  /* 0x0000a800011a7983 */ /* 0x001ea20000100a00 */
[----:B------:R-:W-:-:S03]  /*41ba0*/  IMAD.MOV.U32 R10, RZ, RZ, R29 ;  /* 0x000000ffff0a7224 */ /* 0x000fc600078e001d */
[----:B--2---:R0:W-:Y:S02]  /*41bb0*/  STL.64 [R1+0x64d8], R26 ;  /* 0x0064d81a01007387 */ /* 0x0041e40000100a00 */
[----:B0-----:R-:W-:Y:S02]  /*41bc0*/  IMAD.MOV.U32 R26, RZ, RZ, R4 ;  /* 0x000000ffff1a7224 */ /* 0x001fe400078e0004 */
[----:B------:R-:W-:Y:S01]  /*41bd0*/  IMAD.MOV.U32 R27, RZ, RZ, R3 ;  /* 0x000000ffff1b7224 */ /* 0x000fe200078e0003 */
[----:B------:R-:W2:Y:S01]  /*41be0*/  LDL.LU R4, [R1+0x660] ;  /* 0x0006600001047983 */ /* 0x000ea20000300800 */
[----:B------:R-:W2:Y:S02]  /*41bf0*/  LDL.LU R5, [R1+0x664] ;  /* 0x0006640001057983 */ /* 0x000ea40000300800 */
[----:B------:R-:W2:Y:S02]  /*41c00*/  LDL.LU R6, [R1+0x668] ;  /* 0x0006680001067983 */ /* 0x000ea40000300800 */
[----:B------:R-:W2:Y:S01]  /*41c10*/  LDL.LU R7, [R1+0x66c] ;  /* 0x00066c0001077983 */ /* 0x000ea20000300800 */
[----:B------:R0:W-:Y:S04]  /*41c20*/  STL.64 [R1+0x64f0], R26 ;  /* 0x0064f01a01007387 */ /* 0x0001e80000100a00 */
[----:B0-----:R-:W2:Y:S01]  /*41c30*/  LDL.64 R26, [R1+0xc8] ;  /* 0x0000c800011a7983 */ /* 0x001ea20000100a00 */
[----:B------:R0:W-:Y:S03]  /*41c40*/  STL.64 [R1+0x6490], R10 ;  /* 0x0064900a01007387 */ /* 0x0001e60000100a00 */
[----:B0-----:R-:W4:Y:S04]  /*41c50*/  LDL.64 R10, [R1+0x88] ;  /* 0x00008800010a7983 */ /* 0x001f280000100a00 */
[----:B----4-:R0:W-:Y:S01]  /*41c60*/  STL.64 [R1+0x64b8], R10 ;  /* 0x0064b80a01007387 */ /* 0x0101e20000100a00 */
[----:B------:R-:W4:Y:S02]  /*41c70*/  LDL.LU R8, [R1+0x630] ;  /* 0x0006300001087983 */ /* 0x000f240000300800 */
[----:B------:R-:W4:Y:S01]  /*41c80*/  LDL.LU R9, [R1+0x634] ;  /* 0x0006340001097983 */ /* 0x000f220000300800 */
[----:B0-----:R-:W2:Y:S01]  /*41c90*/  LDL.LU R10, [R1+0x638] ;  /* 0x00063800010a7983 */ /* 0x001ea20000300800 */
[----:B------:R-:W2:Y:S03]  /*41ca0*/  LDL.LU R11, [R1+0x63c] ;  /* 0x00063c00010b7983 */ /* 0x000ea60000300800 */
[----:B--2---:R-:W-:Y:S01]  /*41cb0*/  STL.64 [R1+0x64d0], R10 ;  /* 0x0064d00a01007387 */ /* 0x004fe20000100a00 */
[----:B----4-:R0:W-:Y:S03]  /*41cc0*/  STL.64 [R1+0x64c8], R8 ;  /* 0x0064c80801007387 */ /* 0x0101e60000100a00 */
[----:B0-----:R-:W2:Y:S01]  /*41cd0*/  LDL.LU R8, [R1+0x640] ;  /* 0x0006400001087983 */ /* 0x001ea20000300800 */
[----:B------:R-:W2:Y:S02]  /*41ce0*/  LDL.LU R9, [R1+0x644] ;  /* 0x0006440001097983 */ /* 0x000ea40000300800 */
[----:B------:R-:W4:Y:S02]  /*41cf0*/  LDL.LU R10, [R1+0x648] ;  /* 0x00064800010a7983 */ /* 0x000f240000300800 */
[----:B------:R-:W4:Y:S01]  /*41d00*/  LDL.LU R11, [R1+0x64c] ;  /* 0x00064c00010b7983 */ /* 0x000f220000300800 */
[----:B------:R-:W-:Y:S01]  /*41d10*/  HMMA.16816.F32.BF16 R4, R20, R26, R4 ;  /* 0x0000001a1404723c */ /* 0x000fe20000041804 */
[----:B----4-:R-:W-:Y:S01]  /*41d20*/  STL.64 [R1+0x64e8], R10 ;  /* 0x0064e80a01007387 */ /* 0x010fe20000100a00 */
[----:B--2---:R0:W-:Y:S03]  /*41d30*/  STL.64 [R1+0x64e0], R8 ;  /* 0x0064e00801007387 */ /* 0x0041e60000100a00 */
[----:B0-----:R-:W2:Y:S01]  /*41d40*/  LDL.LU R8, [R1+0x650] ;  /* 0x0006500001087983 */ /* 0x001ea20000300800 */
[----:B------:R-:W2:Y:S02]  /*41d50*/  LDL.LU R9, [R1+0x654] ;  /* 0x0006540001097983 */ /* 0x000ea40000300800 */
[----:B------:R-:W2:Y:S02]  /*41d60*/  LDL.LU R10, [R1+0x658] ;  /* 0x00065800010a7983 */ /* 0x000ea40000300800 */
[----:B------:R-:W2:Y:S01]  /*41d70*/  LDL.LU R11, [R1+0x65c] ;  /* 0x00065c00010b7983 */ /* 0x000ea20000300800 */
[----:B------:R-:W4:Y:S01]  /*41d80*/  LDL.64 R14, [R1+0x68] ;  /* 0x00006800010e7983 */ /* 0x000f220000100a00 */
[----:B------:R-:W-:-:S03]  /*41d90*/  IMAD.MOV.U32 R3, RZ, RZ, R27 ;  /* 0x000000ffff037224 */ /* 0x000fc600078e001b */
[----:B----4-:R0:W-:Y:S01]  /*41da0*/  STL.64 [R1+0x6488], R14 ;  /* 0x0064880e01007387 */ /* 0x0101e20000100a00 */
[----:B------:R-:W4:Y:S02]  /*41db0*/  LDL.LU R12, [R1+0x610] ;  /* 0x00061000010c7983 */ /* 0x000f240000300800 */
[----:B------:R-:W4:Y:S01]  /*41dc0*/  LDL.LU R13, [R1+0x614] ;  /* 0x00061400010d7983 */ /* 0x000f220000300800 */
[----:B0-----:R-:W4:Y:S01]  /*41dd0*/  LDL.LU R14, [R1+0x618] ;  /* 0x00061800010e7983 */ /* 0x001f220000300800 */
[----:B------:R-:W4:Y:S02]  /*41de0*/  LDL.LU R15, [R1+0x61c] ;  /* 0x00061c00010f7983 */ /* 0x000f240000300800 */
[----:B---3--:R-:W-:Y:S02]  /*41df0*/  STL.64 [R1+0x6460], R18 ;  /* 0x0064601201007387 */ /* 0x008fe40000100a00 */
[----:B------:R0:W-:Y:S02]  /*41e00*/  STL.64 [R1+0x6458], R16 ;  /* 0x0064581001007387 */ /* 0x0001e40000100a00 */
[----:B0-----:R-:W3:Y:S01]  /*41e10*/  LDL.LU R16, [R1+0x5f0] ;  /* 0x0005f00001107983 */ /* 0x001ee20000300800 */
[----:B------:R-:W3:Y:S02]  /*41e20*/  LDL.LU R17, [R1+0x5f4] ;  /* 0x0005f40001117983 */ /* 0x000ee40000300800 */
[----:B------:R-:W3:Y:S02]  /*41e30*/  LDL.LU R18, [R1+0x5f8] ;  /* 0x0005f80001127983 */ /* 0x000ee40000300800 */
[----:B------:R-:W3:Y:S01]  /*41e40*/  LDL.LU R19, [R1+0x5fc] ;  /* 0x0005fc0001137983 */ /* 0x000ee20000300800 */
[----:B------:R0:W-:Y:S01]  /*41e50*/  STL.64 [R1+0x660], R4 ;  /* 0x0006600401007387 */ /* 0x0001e20000100a00 */
[----:B------:R1:W-:Y:S02]  /*41e60*/  STL.64 [R1+0x668], R6 ;  /* 0x0006680601007387 */ /* 0x0003e40000100a00 */
[----:B0-----:R-:W-:Y:S01]  /*41e70*/  IMAD.MOV.U32 R4, RZ, RZ, R26 ;  /* 0x000000ffff047224 */ /* 0x001fe200078e001a */
[----:B-1----:R-:W2:Y:S01]  /*41e80*/  LDL.LU.64 R6, [R1+0x64f8] ;  /* 0x0064f80001067983 */ /* 0x002ea20000300a00 */
        /* <DEDUP_REMOVED lines=24> */
[----:B---3--:R-:W-:Y:S01]  /*42010*/  STL.64 [R1+0x6430], R6 ;  /* 0x0064300601007387 */ /* 0x008fe20000100a00 */
[----:B------:R0:W-:Y:S03]  /*42020*/  STL.64 [R1+0x6428], R4 ;  /* 0x0064280401007387 */ /* 0x0001e60000100a00 */
[----:B0-----:R-:W2:Y:S01]  /*42030*/  LDL.LU R4, [R1+0x5e0] ;  /* 0x0005e00001047983 */ /* 0x001ea20000300800 */
[----:B------:R-:W2:Y:S02]  /*42040*/  LDL.LU R5, [R1+0x5e4] ;  /* 0x0005e40001057983 */ /* 0x000ea40000300800 */
[----:B------:R-:W2:Y:S02]  /*42050*/  LDL.LU R6, [R1+0x5e8] ;  /* 0x0005e80001067983 */ /* 0x000ea40000300800 */
[----:B------:R-:W2:Y:S01]  /*42060*/  LDL.LU R7, [R1+0x5ec] ;  /* 0x0005ec0001077983 */ /* 0x000ea20000300800 */
[----:B------:R-:W3:Y:S11]  /*42070*/  LDL.LU.64 R10, [R1+0x64b8] ;  /* 0x0064b800010a7983 */ /* 0x000ef60000300a00 */
[----:B------:R-:W-:Y:S01]  /*42080*/  @!UPT UIADD3 URZ, URZ, URZ, URZ ;  /* 0x0000003f3f3ff290 */ /* 0x000fe2000fffe03f */
[----:B------:R-:W-:Y:S02]  /*42090*/  STL.64 [R1+0x630], R24 ;  /* 0x0006301801007387 */ /* 0x000fe40000100a00 */
[----:B------:R0:W-:Y:S02]  /*420a0*/  STL.64 [R1+0x638], R26 ;  /* 0x0006381a01007387 */ /* 0x0001e40000100a00 */
[----:B0-----:R-:W3:Y:S01]  /*420b0*/  LDL.LU.64 R26, [R1+0x64b0] ;  /* 0x0064b000011a7983 */ /* 0x001ee20000300a00 */
[----:B------:R-:W3:Y:S02]  /*420c0*/  LDL.LU.64 R24, [R1+0x64a8] ;  /* 0x0064a80001187983 */ /* 0x000ee40000300a00 */
[C---:B---3--:R-:W-:Y:S01]  /*420d0*/  HMMA.16816.F32.BF16 R24, R20.reuse, R10, R24 ;  /* 0x0000000a1418723c */ /* 0x048fe20000041818 */
[----:B------:R-:W-:Y:S11]  /*420e0*/  IMAD.MOV.U32 R29, RZ, RZ, R11 ;  /* 0x000000ffff1d7224 */ /* 0x000ff600078e000b */
[----:B------:R-:W-:Y:S11]  /*420f0*/  @!UPT UIADD3 URZ, URZ, URZ, URZ ;  /* 0x0000003f3f3ff290 */ /* 0x000ff6000fffe03f */
[----:B------:R0:W-:Y:S01]  /*42100*/  STL.64 [R1+0x620], R24 ;  /* 0x0006201801007387 */ /* 0x0001e20000100a00 */
[----:B------:R1:W-:Y:S02]  /*42110*/  STL.64 [R1+0x628], R26 ;  /* 0x0006281a01007387 */ /* 0x0003e40000100a00 */
[----:B0-----:R-:W-:Y:S01]  /*42120*/  IMAD.MOV.U32 R24, RZ, RZ, R10 ;  /* 0x000000ffff187224 */ /* 0x001fe200078e000a */
[----:B-1----:R-:W3:Y:S01]  /*42130*/  LDL.LU.64 R26, [R1+0x64a0] ;  /* 0x0064a000011a7983 */ /* 0x002ee20000300a00 */
[----:B------:R-:W2:Y:S02]  /*42140*/  LDL.LU R25, [R1+0x6498] ;  /* 0x0064980001197983 */ /* 0x000ea40000300800 */
[----:B------:R-:W4:Y:S02]  /*42150*/  LDL.LU.64 R10, [R1+0x6490] ;  /* 0x00649000010a7983 */ /* 0x000f240000300a00 */
[C---:B----4-:R-:W-:Y:S01]  /*42160*/  HMMA.16816.F32.BF16 R8, R20.reuse, R10, R12 ;  /* 0x0000000a1408723c */ /* 0x050fe2000004180c */
[----:B------:R-:W4:Y:S11]  /*42170*/  LDL.LU.64 R14, [R1+0x6488] ;  /* 0x00648800010e7983 */ /* 0x000f360000300a00 */
[----:B------:R-:W-:Y:S11]  /*42180*/  @!UPT UIADD3 URZ, URZ, URZ, URZ ;  /* 0x0000003f3f3ff290 */ /* 0x000ff6000fffe03f */
[----:B------:R-:W-:Y:S01]  /*42190*/  STL.64 [R1+0x610], R8 ;  /* 0x0006100801007387 */ /* 0x000fe20000100a00 */
[----:B------:R0:W-:Y:S03]  /*421a0*/  STL.64 [R1+0x618], R10 ;  /* 0x0006180a01007387 */ /* 0x0001e60000100a00 */
[----:B0-----:R-:W4:Y:S01]  /*421b0*/  LDL.LU.64 R10, [R1+0x6480] ;  /* 0x00648000010a7983 */ /* 0x001f220000300a00 */
[----:B------:R-:W4:Y:S02]  /*421c0*/  LDL.LU.64 R8, [R1+0x6478] ;  /* 0x0064780001087983 */ /* 0x000f240000300a00 */
[C---:B----4-:R-:W-:Y:S11]  /*421d0*/  HMMA.16816.F32.BF16 R8, R20.reuse, R14, R8 ;  /* 0x0000000e1408723c */ /* 0x050ff60000041808 */
[----:B------:R-:W-:Y:S11]  /*421e0*/  @!UPT UIADD3 URZ, URZ, URZ, URZ ;  /* 0x0000003f3f3ff290 */ /* 0x000ff6000fffe03f */
[----:B------:R-:W-:Y:S01]  /*421f0*/  @!UPT UIADD3 URZ, URZ, URZ, URZ ;  /* 0x0000003f3f3ff290 */ /* 0x000fe2000fffe03f */
[----:B------:R0:W-:Y:S01]  /*42200*/  STL.64 [R1+0x600], R8 ;  /* 0x0006000801007387 */ /* 0x0001e20000100a00 */
[----:B------:R1:W-:Y:S02]  /*42210*/  STL.64 [R1+0x608], R10 ;  /* 0x0006080a01007387 */ /* 0x0003e40000100a00 */
[----:B0-----:R-:W-:Y:S01]  /*42220*/  IMAD.MOV.U32 R8, RZ, RZ, R14 ;  /* 0x000000ffff087224 */ /* 0x001fe200078e000e */
[----:B-1----:R-:W4:Y:S01]  /*42230*/  LDL.LU.64 R10, [R1+0x6470] ;  /* 0x00647000010a7983 */ /* 0x002f220000300a00 */
[----:B------:R-:W-:Y:S02]  /*42240*/  IMAD.MOV.U32 R9, RZ, RZ, R15 ;  /* 0x000000ffff097224 */ /* 0x000fe400078e000f */
        /* <DEDUP_REMOVED lines=14> */
[----:B------:R-:W-:Y:S02]  /*42330*/  STL.64 [R1+0x248], R22 ;  /* 0x0002481601007387 */ /* 0x000fe40000100a00 */
[----:B------:R-:W0:Y:S02]  /*42340*/  LDSM.16.MT88.4 R20, [R25+0x4380] ;  /* 0x004380001914783b */ /* 0x000e240000004200 */
[----:B0-----:R0:W-:Y:S02]  /*42350*/  STL.64 [R1+0x61c0], R22 ;  /* 0x0061c01601007387 */ /* 0x0011e40000100a00 */
[----:B------:R-:W-:Y:S02]  /*42360*/  STL.64 [R1+0x61b8], R20 ;  /* 0x0061b81401007387 */ /* 0x000fe40000100a00 */
[----:B0-----:R-:W3:Y:S01]  /*42370*/  LDL.LU.64 R22, [R1+0x48] ;  /* 0x0000480001167983 */ /* 0x001ee20000300a00 */
[C---:B--2---:R-:W-:Y:S03]  /*42380*/  HMMA.16816.F32.BF16 R16, R12.reuse, R18, R4 ;  /* 0x000000120c10723c */ /* 0x044fe60000041804 */
[----:B---3--:R0:W-:Y:S04]  /*42390*/  STL.64 [R1+0x6300], R22 ;  /* 0x0063001601007387 */ /* 0x0081e80000100a00 */
[----:B0-----:R-:W2:Y:S04]  /*423a0*/  LDL R22, [R1+0x8] ;  /* 0x0000080001167983 */ /* 0x001ea80000100800 */
[----:B------:R-:W2:Y:S01]  /*423b0*/  LDL R23, [R1+0xc] ;  /* 0x00000c0001177983 */ /* 0x000ea20000100800 */
[----:B------:R-:W3:Y:S02]  /*423c0*/  LDL.LU.64 R6, [R1+0x6430] ;  /* 0x0064300001067983 */ /* 0x000ee40000300a00 */
[----:B------:R-:W3:Y:S09]  /*423d0*/  LDL.LU.64 R4, [R1+0x6428] ;  /* 0x0064280001047983 */ /* 0x000ef20000300a00 */
[----:B------:R-:W-:Y:S01]  /*423e0*/  STL.64 [R1+0x5e0], R16 ;  /* 0x0005e01001007387 */ /* 0x000fe20000100a00 */
[----:B------:R0:W-:Y:S04]  /*423f0*/  STL.64 [R1+0x5e8], R18 ;  /* 0x0005e81201007387 */ /* 0x0001e80000100a00 */
[----:B0-----:R-:W3:Y:S02]  /*42400*/  LDL.LU.64 R18, [R1+0x6420] ;  /* 0x0064200001127983 */ /* 0x001ee40000300a00 */
[C---:B---3--:R-:W-:Y:S02]  /*42410*/  HMMA.16816.F32.BF16 R16, R12.reuse, R18, R4 ;  /* 0x000000120c10723c */ /* 0x048fe40000041804 */
[----:B------:R-:W3:Y:S01]  /*42420*/  LDL.LU.64 R6, [R1+0x6418] ;  /* 0x0064180001067983 */ /* 0x000ee20000300a00 */
[----:B------:R-:W2:Y:S11]  /*42430*/  LDL.LU.64 R4, [R1+0x6410] ;  /* 0x0064100001047983 */ /* 0x000eb60000300a00 */
[----:B------:R-:W-:Y:S09]  /*42440*/  @!UPT UIADD3 URZ, URZ, URZ, URZ ;  /* 0x0000003f3f3ff290 */ /* 0x000ff2000fffe03f */
[----:B------:R-:W-:Y:S01]  /*42450*/  STL.64 [R1+0x5d0], R16 ;  /* 0x0005d01001007387 */ /* 0x000fe20000100a00 */
[----:B------:R0:W-:Y:S03]  /*42460*/  STL.64 [R1+0x5d8], R18 ;  /* 0x0005d81201007387 */ /* 0x0001e60000100a00 */
[----:B0-----:R-:W2:Y:S01]  /*42470*/  LDL.LU.64 R18, [R1+0x6408] ;  /* 0x0064080001127983 */ /* 0x001ea20000300a00 */
[----:B------:R-:W2:Y:S02]  /*42480*/  LDL.LU.64 R16, [R1+0x6400] ;  /* 0x0064000001107983 */ /* 0x000ea40000300a00 */
[C---:B--2---:R-:W-:Y:S01]  /*42490*/  HMMA.16816.F32.BF16 R20, R12.reuse, R22, R16 ;  /* 0x000000160c14723c */ /* 0x044fe20000041810 */
[----:B------:R-:W2:Y:S01]  /*424a0*/  LDL.LU.64 R18, [R1+0x63f8] ;  /* 0x0063f80001127983 */ /* 0x000ea20000300a00 */
[----:B------:R-:W2:Y:S11]  /*424b0*/  LDL.LU.64 R16, [R1+0x63f0] ;  /* 0x0063f00001107983 */ /* 0x000eb60000300a00 */
[----:B------:R-:W-:Y:S10]  /*424c0*/  @!UPT UIADD3 URZ, URZ, URZ, URZ ;  /* 0x0000003f3f3ff290 */ /* 0x000ff4000fffe03f */
[----:B------:R-:W-:Y:S01]  /*424d0*/  STL.64 [R1+0x5c0], R20 ;  /* 0x0005c01401007387 */ /* 0x000fe20000100a00 */
[----:B------:R0:W-:Y:S03]  /*424e0*/  STL.64 [R1+0x5c8], R22 ;  /* 0x0005c81601007387 */ /* 0x0001e60000100a00 */
[----:B0-----:R-:W3:Y:S01]  /*424f0*/  LDL.64 R22, [R1+0x58] ;  /* 0x0000580001167983 */ /* 0x001ee20000100a00 */
[----:B--2---:R-:W-:Y:S03]  /*42500*/  HMMA.16816.F32.BF16 R16, R12, R26, R16 ;  /* 0x0000001a0c10723c */ /* 0x004fe60000041810 */
[----:B---3--:R0:W-:Y:S11]  /*42510*/  STL.64 [R1+0x6318], R22 ;  /* 0x0063181601007387 */ /* 0x0081f60000100a00 */
[----:B------:R-:W-:Y:S09]  /*42520*/  @!UPT UIADD3 URZ, URZ, URZ, URZ ;  /* 0x0000003f3f3ff290 */ /* 0x000ff2000fffe03f */
[----:B------:R1:W-:Y:S02]  /*42530*/  STL.64 [R1+0x5b0], R16 ;  /* 0x0005b01001007387 */ /* 0x0003e40000100a00 */
[----:B------:R2:W-:Y:S02]  /*42540*/  STL.64 [R1+0x5b8], R18 ;  /* 0x0005b81201007387 */ /* 0x0005e40000100a00 */
[----:B0-----:R-:W-:Y:S01]  /*42550*/  IMAD.MOV.U32 R22, RZ, RZ, R8 ;  /* 0x000000ffff167224 */ /* 0x001fe200078e0008 */
[----:B-1----:R-:W3:Y:S01]  /*42560*/  LDL.LU R16, [R1+0x230] ;  /* 0x0002300001107983 */ /* 0x002ee20000300800 */
[----:B------:R-:W3:Y:S02]  /*42570*/  LDL.LU R17, [R1+0x234] ;  /* 0x0002340001117983 */ /* 0x000ee40000300800 */
[----:B------:R-:W-:Y:S02]  /*42580*/  IMAD.MOV.U32 R23, RZ, RZ, R9 ;  /* 0x000000ffff177224 */ /* 0x000fe400078e0009 */
[----:B--2---:R-:W2:Y:S01]  /*42590*/  LDL.LU R18, [R1+0x238] ;  /* 0x0002380001127983 */ /* 0x004ea20000300800 */
[----:B------:R-:W2:Y:S01]  /*425a0*/  LDL.LU R19, [R1+0x23c] ;  /* 0x00023c0001137983 */ /* 0x000ea20000300800 */
[----:B------:R-:W2:Y:S02]  /*425b0*/  LDL.LU R8, [R1+0x63e8] ;  /* 0x0063e80001087983 */ /* 0x000ea40000300800 */
[----:B------:R-:W2:Y:S02]  /*425c0*/  LDL.LU R9, [R1+0x63e4] ;  /* 0x0063e40001097983 */ /* 0x000ea40000300800 */
[----:B------:R0:W-:Y:S02]  /*425d0*/  STL.64 [R1+0x6330], R22 ;  /* 0x0063301601007387 */ /* 0x0001e40000100a00 */
[----:B0-----:R-:W2:Y:S04]  /*425e0*/  LDL.64 R22, [R1+0x78] ;  /* 0x0000780001167983 */ /* 0x001ea80000100a00 */
[----:B--2---:R0:W-:Y:S01]  /*425f0*/  STL.64 [R1+0x6348], R22 ;  /* 0x0063481601007387 */ /* 0x0041e20000100a00 */
[----:B------:R-:W-:Y:S02]  /*42600*/  STL.64 [R1+0x6310], R18 ;  /* 0x0063101201007387 */ /* 0x000fe40000100a00 */
[----:B---3--:R1:W-:Y:S02]  /*42610*/  STL.64 [R1+0x6308], R16 ;  /* 0x0063081001007387 */ /* 0x0083e40000100a00 */
[----:B0-----:R-:W-:-:S02]  /*42620*/  IMAD.MOV.U32 R22, RZ, RZ, R24 ;  /* 0x000000ffff167224 */ /* 0x001fc400078e0018 */
[----:B------:R-:W-:Y:S01]  /*42630*/  IMAD.MOV.U32 R23, RZ, RZ, R29 ;  /* 0x000000ffff177224 */ /* 0x000fe200078e001d */
[----:B-1----:R-:W2:Y:S01]  /*42640*/  LDL.LU R16, [R1+0x500] ;  /* 0x0005000001107983 */ /* 0x002ea20000300800 */
[----:B------:R-:W2:Y:S02]  /*42650*/  LDL.LU R17, [R1+0x504] ;  /* 0x0005040001117983 */ /* 0x000ea40000300800 */
[----:B------:R-:W3:Y:S02]  /*42660*/  LDL.LU R18, [R1+0x508] ;  /* 0x0005080001127983 */ /* 0x000ee40000300800 */
[----:B------:R-:W3:Y:S01]  /*42670*/  LDL.LU R19, [R1+0x50c] ;  /* 0x00050c0001137983 */ /* 0x000ee20000300800 */
[----:B------:R-:W2:Y:S01]  /*42680*/  LDL.LU R24, [R1+0x63e0] ;  /* 0x0063e00001187983 */ /* 0x000ea20000300800 */
[----:B------:R0:W-:Y:S03]  /*42690*/  STL.64 [R1+0x6360], R22 ;  /* 0x0063601601007387 */ /* 0x0001e60000100a00 */
[----:B0-----:R-:W2:Y:S04]  /*426a0*/  LDL.64 R22, [R1+0x98] ;  /* 0x0000980001167983 */ /* 0x001ea80000100a00 */
[----:B--2---:R-:W-:Y:S01]  /*426b0*/  STL.64 [R1+0x6378], R22 ;  /* 0x0063781601007387 */ /* 0x004fe20000100a00 */
[----:B---3--:R-:W-:Y:S02]  /*426c0*/  STL.64 [R1+0x6328], R18 ;  /* 0x0063281201007387 */ /* 0x008fe40000100a00 */
[----:B------:R0:W-:Y:S02]  /*426d0*/  STL.64 [R1+0x6320], R16 ;  /* 0x0063201001007387 */ /* 0x0001e40000100a00 */
[----:B0-----:R-:W2:Y:S01]  /*426e0*/  LDL.LU R16, [R1+0x510] ;  /* 0x0005100001107983 */ /* 0x001ea20000300800 */
[----:B------:R-:W2:Y:S02]  /*426f0*/  LDL.LU R17, [R1+0x514] ;  /* 0x0005140001117983 */ /* 0x000ea40000300800 */
[----:B------:R-:W3:Y:S02]  /*42700*/  LDL.LU R18, [R1+0x518] ;  /* 0x0005180001127983 */ /* 0x000ee40000300800 */
[----:B------:R-:W3:Y:S02]  /*42710*/  LDL.LU R19, [R1+0x51c] ;  /* 0x00051c0001137983 */ /* 0x000ee40000300800 */
[----:B------:R-:W-:-:S02]  /*42720*/  IMAD.MOV.U32 R22, RZ, RZ, R28 ;  /* 0x000000ffff167224 */ /* 0x000fc400078e001c */
[----:B------:R-:W-:-:S05]  /*42730*/  IMAD.MOV.U32 R23, RZ, RZ, R5 ;  /* 0x000000ffff177224 */ /* 0x000fca00078e0005 */
[----:B------:R-:W-:Y:S04]  /*42740*/  STL.64 [R1+0x6390], R22 ;  /* 0x0063901601007387 */ /* 0x000fe80000100a00 */
[----:B---3--:R-:W-:Y:S01]  /*42750*/  STL.64 [R1+0x6340], R18 ;  /* 0x0063401201007387 */ /* 0x008fe20000100a00 */
[----:B--2---:R0:W-:Y:S03]  /*42760*/  STL.64 [R1+0x6338], R16 ;  /* 0x0063381001007387 */ /* 0x0041e60000100a00 */
[----:B0-----:R-:W2:Y:S01]  /*42770*/  LDL.LU R16, [R1+0x520] ;  /* 0x0005200001107983 */ /* 0x001ea20000300800 */
[----:B------:R-:W2:Y:S02]  /*42780*/  LDL.LU R17, [R1+0x524] ;  /* 0x0005240001117983 */ /* 0x000ea40000300800 */
[----:B------:R-:W3:Y:S02]  /*42790*/  LDL.LU R18, [R1+0x528] ;  /* 0x0005280001127983 */ /* 0x000ee40000300800 */
[----:B------:R-:W3:Y:S01]  /*427a0*/  LDL.LU R19, [R1+0x52c] ;  /* 0x00052c0001137983 */ /* 0x000ee20000300800 */
[----:B------:R-:W2:Y:S04]  /*427b0*/  LDL.64 R22, [R1+0xb8] ;  /* 0x0000b80001167983 */ /* 0x000ea80000100a00 */
        /* <DEDUP_REMOVED lines=9> */
[----:B------:R0:W-:Y:S02]  /*42850*/  STL.64 [R1+0x63c0], R22 ;  /* 0x0063c01601007387 */ /* 0x0001e40000100a00 */
[----:B0-----:R-:W-:Y:S02]  /*42860*/  IMAD.MOV.U32 R22, RZ, RZ, R2 ;  /* 0x000000ffff167224 */ /* 0x001fe400078e0002 */
        /* <DEDUP_REMOVED lines=35> */
[----:B------:R-:W2:Y:S01]  /*42aa0*/  LDL.LU R19, [R1+0x58c] ;  /* 0x00058c0001137983 */ /* 0x000ea20000300800 */
[----:B------:R-:W-:Y:S01]  /*42ab0*/  STL.64 [R1+0x62d8], R26 ;  /* 0x0062d81a01007387 */ /* 0x000fe20000100a00 */
[----:B------:R0:W-:Y:S03]  /*42ac0*/  STL.64 [R1+0x62d0], R24 ;  /* 0x0062d01801007387 */ /* 0x0001e60000100a00 */
[----:B0-----:R-:W3:Y:S01]  /*42ad0*/  LDL.LU R24, [R1+0x5a0] ;  /* 0x0005a00001187983 */ /* 0x001ee20000300800 */
[----:B------:R-:W3:Y:S02]  /*42ae0*/  LDL.LU R25, [R1+0x5a4] ;  /* 0x0005a40001197983 */ /* 0x000ee40000300800 */
[----:B------:R-:W3:Y:S02]  /*42af0*/  LDL.LU R26, [R1+0x5a8] ;  /* 0x0005a800011a7983 */ /* 0x000ee40000300800 */
[----:B------:R-:W3:Y:S01]  /*42b00*/  LDL.LU R27, [R1+0x5ac] ;  /* 0x0005ac00011b7983 */ /* 0x000ee20000300800 */
[C---:B----4-:R-:W-:Y:S08]  /*42b10*/  HMMA.16816.F32.BF16 R20, R12.reuse, R6, R20 ;  /* 0x000000060c14723c */ /* 0x050ff00000041814 */
[C---:B---3--:R-:W-:Y:S11]  /*42b20*/  HMMA.16816.F32.BF16 R24, R12.reuse, R10, R24 ;  /* 0x0000000a0c18723c */ /* 0x048ff60000041818 */
[----:B------:R-:W-:Y:S11]  /*42b30*/  @!UPT UIADD3 URZ, URZ, URZ, URZ ;  /* 0x0000003f3f3ff290 */ /* 0x000ff6000fffe03f */
[----:B------:R-:W-:Y:S01]  /*42b40*/  @!UPT UIADD3 URZ, URZ, URZ, URZ ;  /* 0x0000003f3f3ff290 */ /* 0x000fe2000fffe03f */
[----:B------:R-:W-:Y:S01]  /*42b50*/  STL.64 [R1+0x5a0], R24 ;  /* 0x0005a01801007387 */ /* 0x000fe20000100a00 */
[----:B------:R0:W-:Y:S03]  /*42b60*/  STL.64 [R1+0x5a8], R26 ;  /* 0x0005a81a01007387 */ /* 0x0001e60000100a00 */
[----:B0-----:R-:W3:Y:S01]  /*42b70*/  LDL.LU.64 R26, [R1+0x28] ;  /* 0x00002800011a7983 */ /* 0x001ee20000300a00 */
[----:B------:R-:W-:Y:S02]  /*42b80*/  STL.64 [R1+0x62c8], R10 ;  /* 0x0062c80a01007387 */ /* 0x000fe40000100a00 */
[----:B------:R0:W-:Y:S02]  /*42b90*/  STL.64 [R1+0x62c0], R8 ;  /* 0x0062c00801007387 */ /* 0x0001e40000100a00 */
[----:B0-----:R-:W4:Y:S01]  /*42ba0*/  LDL.LU R8, [R1+0x220] ;  /* 0x0002200001087983 */ /* 0x001f220000300800 */
[----:B------:R-:W4:Y:S02]  /*42bb0*/  LDL.LU R9, [R1+0x224] ;  /* 0x0002240001097983 */ /* 0x000f240000300800 */
[----:B------:R-:W4:Y:S02]  /*42bc0*/  LDL.LU R10, [R1+0x228] ;  /* 0x00022800010a7983 */ /* 0x000f240000300800 */
[----:B------:R-:W4:Y:S01]  /*42bd0*/  LDL.LU R11, [R1+0x22c] ;  /* 0x00022c00010b7983 */ /* 0x000f220000300800 */
        /* <DEDUP_REMOVED lines=18> */
[----:B------:R-:W-:Y:S11]  /*42d00*/  IMAD.MOV.U32 R5, RZ, RZ, R23 ;  /* 0x000000ffff057224 */ /* 0x000ff600078e0017 */
[----:B------:R-:W-:Y:S11]  /*42d10*/  @!UPT UIADD3 URZ, URZ, URZ, URZ ;  /* 0x0000003f3f3ff290 */ /* 0x000ff6000fffe03f */
        /* <DEDUP_REMOVED lines=21> */
[----:B------:R-:W-:Y:S01]  /*42e70*/  STL [R1+0x626c], R28 ;  /* 0x00626c1c01007387 */ /* 0x000fe20000100800 */
[----:B------:R-:W-:Y:S01]  /*42e80*/  STL [R1+0x6268], R3 ;  /* 0x0062680301007387 */ /* 0x000fe20000100800 */
[C---:B--2---:R-:W-:Y:S03]  /*42e90*/  HMMA.16816.F32.BF16 R20, R12.reuse, R22, R16 ;  /* 0x000000160c14723c */ /* 0x044fe60000041810 */
[----:B------:R-:W2:Y:S01]  /*42ea0*/  LDL.LU.64 R18, [R1+0x6358] ;  /* 0x0063580001127983 */ /* 0x000ea20000300a00 */
[----:B------:R-:W2:Y:S11]  /*42eb0*/  LDL.LU.64 R16, [R1+0x6350] ;  /* 0x0063500001107983 */ /* 0x000eb60000300a00 */
[----:B------:R-:W-:Y:S08]  /*42ec0*/  @!UPT UIADD3 URZ, URZ, URZ, URZ ;  /* 0x0000003f3f3ff290 */ /* 0x000ff0000fffe03f */
        /* <DEDUP_REMOVED lines=30> */
[----:B0-----:R-:W4:Y:S01]  /*430b0*/  LDL.LU.64 R6, [R1+0x18] ;  /* 0x0000180001067983 */ /* 0x001f220000300a00 */
[----:B--2---:R-:W-:Y:S03]  /*430c0*/  HMMA.16816.F32.BF16 R12, R12, R22, R16 ;  /* 0x000000160c0c723c */ /* 0x004fe60000041810 */
[----:B------:R-:W4:Y:S01]  /*430d0*/  LDL.LU.64 R18, [R1+0x62f8] ;  /* 0x0062f80001127983 */ /* 0x000f220000300a00 */
[----:B------:R-:W4:Y:S02]  /*430e0*/  LDL.LU.64 R16, [R1+0x62f0] ;  /* 0x0062f00001107983 */ /* 0x000f240000300a00 */
[----:B---3--:R-:W-:-:S02]  /*430f0*/  IMAD.MOV.U32 R21, RZ, RZ, R26 ;  /* 0x000000ffff157224 */ /* 0x008fc400078e001a */
[----:B------:R-:W-:Y:S11]  /*43100*/  IMAD.MOV.U32 R20, RZ, RZ, R27 ;  /* 0x000000ffff147224 */ /* 0x000ff600078e001b */
[----:B------:R-:W-:Y:S04]  /*43110*/  @!UPT UIADD3 URZ, URZ, URZ, URZ ;  /* 0x0000003f3f3ff290 */ /* 0x000fe8000fffe03f */
[----:B------:R0:W-:Y:S01]  /*43120*/  STL.64 [R1+0x230], R12 ;  /* 0x0002300c01007387 */ /* 0x0001e20000100a00 */
[----:B------:R1:W-:Y:S03]  /*43130*/  STL.64 [R1+0x238], R14 ;  /* 0x0002380e01007387 */ /* 0x0003e60000100a00 */
[----:B0-----:R-:W2:Y:S01]  /*43140*/  LDL.LU R12, [R1+0x210] ;  /* 0x00021000010c7983 */ /* 0x001ea20000300800 */
[----:B------:R-:W2:Y:S02]  /*43150*/  LDL.LU R13, [R1+0x214] ;  /* 0x00021400010d7983 */ /* 0x000ea40000300800 */
[----:B-1----:R-:W2:Y:S02]  /*43160*/  LDL.LU R14, [R1+0x218] ;  /* 0x00021800010e7983 */ /* 0x002ea40000300800 */
[----:B------:R-:W2:Y:S01]  /*43170*/  LDL.LU R15, [R1+0x21c] ;  /* 0x00021c00010f7983 */ /* 0x000ea20000300800 */
[----:B------:R-:W-:Y:S01]  /*43180*/  STL.64 [R1+0x61d8], R22 ;  /* 0x0061d81601007387 */ /* 0x000fe20000100a00 */
[C---:B----4-:R-:W-:Y:S11]  /*43190*/  HMMA.16816.F32.BF16 R8, R16.reuse, R26, R8 ;  /* 0x0000001a1008723c */ /* 0x050ff60000041808 */
[----:B------:R-:W-:Y:S11]  /*431a0*/  @!UPT UIADD3 URZ, URZ, URZ, URZ ;  /* 0x0000003f3f3ff290 */ /* 0x000ff6000fffe03f */
[----:B------:R-:W-:Y:S01]  /*431b0*/  @!UPT UIADD3 URZ, URZ, URZ, URZ ;  /* 0x0000003f3f3ff290 */ /* 0x000fe2000fffe03f */
[----:B------:R0:W-:Y:S01]  /*431c0*/  STL.64 [R1+0x220], R8 ;  /* 0x0002200801007387 */ /* 0x0001e20000100a00 */
[----:B------:R1:W-:Y:S02]  /*431d0*/  STL.64 [R1+0x228], R10 ;  /* 0x0002280a01007387 */ /* 0x0003e40000100a00 */
[----:B------:R-:W3:Y:S01]  /*431e0*/  LDL.LU.64 R26, [R1+0x8] ;  /* 0x00000800011a7983 */ /* 0x000ee20000300a00 */
[----:B0-----:R-:W4:Y:S01]  /*431f0*/  LDL.LU R8, [R1+0x1f0] ;  /* 0x0001f00001087983 */ /* 0x001f220000300800 */
[----:B------:R-:W4:Y:S02]  /*43200*/  LDL.LU R9, [R1+0x1f4] ;  /* 0x0001f40001097983 */ /* 0x000f240000300800 */
[----:B-1----:R-:W3:Y:S02]  /*43210*/  LDL.LU R10, [R1+0x1f8] ;  /* 0x0001f800010a7983 */ /* 0x002ee40000300800 */
[----:B------:R-:W3:Y:S01]  /*43220*/  LDL.LU R11, [R1+0x1fc] ;  /* 0x0001fc00010b7983 */ /* 0x000ee20000300800 */
[----:B--2---:R-:W-:Y:S01]  /*43230*/  HMMA.16816.F32.BF16 R12, R16, R6, R12 ;  /* 0x00000006100c723c */ /* 0x004fe2000004180c */
[----:B------:R-:W-:-:S02]  /*43240*/  IMAD.MOV.U32 R23, RZ, RZ, R6 ;  /* 0x000000ffff177224 */ /* 0x000fc400078e0006 */
[----:B------:R-:W-:Y:S01]  /*43250*/  IMAD.MOV.U32 R22, RZ, RZ, R7 ;  /* 0x000000ffff167224 */ /* 0x000fe200078e0007 */
[----:B---3--:R-:W-:Y:S01]  /*43260*/  STL.64 [R1+0x62e8], R10 ;  /* 0x0062e80a01007387 */ /* 0x008fe20000100a00 */
[----:B----4-:R0:W-:Y:S03]  /*43270*/  STL.64 [R1+0x62e0], R8 ;  /* 0x0062e00801007387 */ /* 0x0101e60000100a00 */
[----:B0-----:R-:W2:Y:S01]  /*43280*/  LDL.LU R8, [R1+0x200] ;  /* 0x0002000001087983 */ /* 0x001ea20000300800 */
[----:B------:R-:W2:Y:S02]  /*43290*/  LDL.LU R9, [R1+0x204] ;  /* 0x0002040001097983 */ /* 0x000ea40000300800 */
[----:B------:R-:W2:Y:S02]  /*432a0*/  LDL.LU R10, [R1+0x208] ;  /* 0x00020800010a7983 */ /* 0x000ea40000300800 */
[----:B------:R-:W2:Y:S10]  /*432b0*/  LDL.LU R11, [R1+0x20c] ;  /* 0x00020c00010b7983 */ /* 0x000eb40000300800 */
[----:B------:R0:W-:Y:S01]  /*432c0*/  STL.64 [R1+0x210], R12 ;  /* 0x0002100c01007387 */ /* 0x0001e20000100a00 */
[----:B------:R1:W-:Y:S02]  /*432d0*/  STL.64 [R1+0x218], R14 ;  /* 0x0002180e01007387 */ /* 0x0003e40000100a00 */
[----:B------:R-:W3:Y:S02]  /*432e0*/  LDL.LU R4, [R1+0x1e0] ;  /* 0x0001e00001047983 */ /* 0x000ee40000300800 */
[----:B------:R-:W3:Y:S01]  /*432f0*/  LDL.LU R5, [R1+0x1e4] ;  /* 0x0001e40001057983 */ /* 0x000ee20000300800 */
[----:B------:R-:W3:Y:S01]  /*43300*/  LDL.LU R6, [R1+0x1e8] ;  /* 0x0001e80001067983 */ /* 0x000ee20000300800 */
[----:B------:R-:W3:Y:S03]  /*43310*/  LDL.LU R7, [R1+0x1ec] ;  /* 0x0001ec0001077983 */ /* 0x000ee60000300800 */
[----:B0-----:R-:W4:Y:S01]  /*43320*/  LDL.LU R12, [R1+0x1c0] ;  /* 0x0001c000010c7983 */ /* 0x001f220000300800 */
[----:B------:R-:W4:Y:S02]  /*43330*/  LDL.LU R13, [R1+0x1c4] ;  /* 0x0001c400010d7983 */ /* 0x000f240000300800 */
[----:B-1----:R-:W2:Y:S02]  /*43340*/  LDL.LU R14, [R1+0x1c8] ;  /* 0x0001c800010e7983 */ /* 0x002ea40000300800 */
[----:B------:R-:W2:Y:S02]  /*43350*/  LDL.LU R15, [R1+0x1cc] ;  /* 0x0001cc00010f7983 */ /* 0x000ea40000300800 */
[----:B--2---:R-:W-:Y:S01]  /*43360*/  STL.64 [R1+0x62a8], R14 ;  /* 0x0062a80e01007387 */ /* 0x004fe20000100a00 */
[----:B----4-:R0:W-:Y:S03]  /*43370*/  STL.64 [R1+0x62a0], R12 ;  /* 0x0062a00c01007387 */ /* 0x0101e60000100a00 */
[----:B0-----:R-:W2:Y:S01]  /*43380*/  LDL.LU R12, [R1+0x1d0] ;  /* 0x0001d000010c7983 */ /* 0x001ea20000300800 */
[----:B------:R-:W2:Y:S02]  /*43390*/  LDL.LU R13, [R1+0x1d4] ;  /* 0x0001d400010d7983 */ /* 0x000ea40000300800 */
[----:B------:R-:W2:Y:S02]  /*433a0*/  LDL.LU R14, [R1+0x1d8] ;  /* 0x0001d800010e7983 */ /* 0x000ea40000300800 */
[----:B------:R-:W2:Y:S01]  /*433b0*/  LDL.LU R15, [R1+0x1dc] ;  /* 0x0001dc00010f7983 */ /* 0x000ea20000300800 */
[----:B------:R-:W-:Y:S01]  /*433c0*/  STL.64 [R1+0x6278], R22 ;  /* 0x0062781601007387 */ /* 0x000fe20000100a00 */
[----:B------:R0:W-:Y:S03]  /*433d0*/  STL.64 [R1+0x6270], R20 ;  /* 0x0062701401007387 */ /* 0x0001e60000100a00 */
[----:B0-----:R-:W4:Y:S01]  /*433e0*/  LDL.LU R20, [R1+0x1a0] ;  /* 0x0001a00001147983 */ /* 0x001f220000300800 */
[----:B------:R-:W4:Y:S02]  /*433f0*/  LDL.LU R21, [R1+0x1a4] ;  /* 0x0001a40001157983 */ /* 0x000f240000300800 */
[----:B------:R-:W2:Y:S02]  /*43400*/  LDL.LU R22, [R1+0x1a8] ;  /* 0x0001a80001167983 */ /* 0x000ea40000300800 */
[----:B------:R-:W2:Y:S01]  /*43410*/  LDL.LU R23, [R1+0x1ac] ;  /* 0x0001ac0001177983 */ /* 0x000ea20000300800 */
[----:B------:R-:W-:Y:S01]  /*43420*/  HMMA.16816.F32.BF16 R8, R16, R26, R8 ;  /* 0x0000001a1008723c */ /* 0x000fe20000041808 */
[----:B--2---:R0:W-:Y:S01]  /*43430*/  STL.64 [R1+0x6288], R22 ;  /* 0x0062881601007387 */ /* 0x0041e20000100a00 */
[----:B----4-:R-:W-:Y:S03]  /*43440*/  STL.64 [R1+0x6280], R20 ;  /* 0x0062801401007387 */ /* 0x010fe60000100a00 */
[----:B0-----:R-:W2:Y:S01]  /*43450*/  LDL.64 R22, [R1+0xc8] ;  /* 0x0000c80001167983 */ /* 0x001ea20000100a00 */
[----:B------:R-:W-:-:S02]  /*43460*/  IMAD.MOV.U32 R28, RZ, RZ, R26 ;  /* 0x000000ffff1c7224 */ /* 0x000fc400078e001a */
[----:B------:R-:W-:Y:S01]  /*43470*/  IMAD.MOV.U32 R3, RZ, RZ, R27 ;  /* 0x000000ffff037224 */ /* 0x000fe200078e001b */
[----:B--2---:R0:W-:Y:S04]  /*43480*/  STL.64 [R1+0x6298], R22 ;  /* 0x0062981601007387 */ /* 0x0041e80000100a00 */
[----:B0-----:R-:W2:Y:S10]  /*43490*/  LDL.LU.64 R22, [R1+0x38] ;  /* 0x0000380001167983 */ /* 0x001eb40000300a00 */
[----:B------:R-:W-:Y:S02]  /*434a0*/  STL.64 [R1+0x200], R8 ;  /* 0x0002000801007387 */ /* 0x000fe40000100a00 */
[----:B------:R0:W-:Y:S02]  /*434b0*/  STL.64 [R1+0x208], R10 ;  /* 0x0002080a01007387 */ /* 0x0001e40000100a00 */
[----:B0-----:R-:W4:Y:S01]  /*434c0*/  LDL.LU.64 R10, [R1+0x62e8] ;  /* 0x0062e800010a7983 */ /* 0x001f220000300a00 */
[----:B------:R-:W4:Y:S02]  /*434d0*/  LDL.LU.64 R8, [R1+0x62e0] ;  /* 0x0062e00001087983 */ /* 0x000f240000300a00 */
[----:B------:R-:W4:Y:S02]  /*434e0*/  LDL.LU.64 R26, [R1+0x62d8] ;  /* 0x0062d800011a7983 */ /* 0x000f240000300a00 */
[----:B------:R-:W2:Y:S01]  /*434f0*/  LDL.LU.64 R24, [R1+0x62d0] ;  /* 0x0062d00001187983 */ /* 0x000ea20000300a00 */
[C---:B----4-:R-:W-:Y:S11]  /*43500*/  HMMA.16816.F32.BF16 R8, R16.reuse, R26, R8 ;  /* 0x0000001a1008723c */ /* 0x050ff60000041808 */
[----:B------:R-:W-:Y:S11]  /*43510*/  @!UPT UIADD3 URZ, URZ, URZ, URZ ;  /* 0x0000003f3f3ff290 */ /* 0x000ff6000fffe03f */
[----:B------:R-:W-:Y:S01]  /*43520*/  @!UPT UIADD3 URZ, URZ, URZ, URZ ;  /* 0x0000003f3f3ff290 */ /* 0x000fe2000fffe03f */
[----:B------:R-:W-:Y:S01]  /*43530*/  STL.64 [R1+0x1f0], R8 ;  /* 0x0001f00801007387 */ /* 0x000fe20000100a00 */
[----:B------:R0:W-:Y:S03]  /*43540*/  STL.64 [R1+0x1f8], R10 ;  /* 0x0001f80a01007387 */ /* 0x0001e60000100a00 */
[----:B0-----:R-:W3:Y:S01]  /*43550*/  LDL.LU.64 R10, [R1+0x62c8] ;  /* 0x0062c800010a7983 */ /* 0x001ee20000300a00 */
[----:B------:R-:W4:Y:S02]  /*43560*/  LDL.LU.64 R8, [R1+0x62c0] ;  /* 0x0062c00001087983 */ /* 0x000f240000300a00 */
[----:B------:R0:W-:Y:S02]  /*43570*/  STL.64 [R1+0x61d0], R26 ;  /* 0x0061d01a01007387 */ /* 0x0001e40000100a00 */
[----:B--2---:R1:W-:Y:S01]  /*43580*/  STL.64 [R1+0x61c8], R24 ;  /* 0x0061c81801007387 */ /* 0x0043e20000100a00 */
[----:B0-----:R-:W2:Y:S01]  /*43590*/  LDL.64 R26, [R1+0xa8] ;  /* 0x0000a800011a7983 */ /* 0x001ea20000100a00 */
[C---:B---3--:R-:W-:Y:S03]  /*435a0*/  HMMA.16816.F32.BF16 R4, R16.reuse, R10, R4 ;  /* 0x0000000a1004723c */ /* 0x048fe60000041804 */
[----:B--2---:R0:W-:Y:S01]  /*435b0*/  STL.64 [R1+0x6290], R26 ;  /* 0x0062901a01007387 */ /* 0x0041e20000100a00 */
[----:B-1----:R-:W2:Y:S02]  /*435c0*/  LDL.LU R24, [R1+0x1b0] ;  /* 0x0001b00001187983 */ /* 0x002ea40000300800 */
[----:B------:R-:W2:Y:S01]  /*435d0*/  LDL.LU R25, [R1+0x1b4] ;  /* 0x0001b40001197983 */ /* 0x000ea20000300800 */
[----:B0-----:R-:W2:Y:S01]  /*435e0*/  LDL.LU R26, [R1+0x1b8] ;  /* 0x0001b800011a7983 */ /* 0x001ea20000300800 */
[----:B------:R-:W2:Y:S11]  /*435f0*/  LDL.LU R27, [R1+0x1bc] ;  /* 0x0001bc00011b7983 */ /* 0x000eb60000300800 */
[----:B------:R-:W-:Y:S04]  /*43600*/  @!UPT UIADD3 URZ, URZ, URZ, URZ ;  /* 0x0000003f3f3ff290 */ /* 0x000fe8000fffe03f */
[----:B------:R-:W-:Y:S02]  /*43610*/  STL.64 [R1+0x1e0], R4 ;  /* 0x0001e00401007387 */ /* 0x000fe40000100a00 */
[----:B------:R0:W-:Y:S02]  /*43620*/  STL.64 [R1+0x1e8], R6 ;  /* 0x0001e80601007387 */ /* 0x0001e40000100a00 */
[----:B0-----:R-:W3:Y:S01]  /*43630*/  LDL.LU.64 R6, [R1+0x62b8] ;  /* 0x0062b80001067983 */ /* 0x001ee20000300a00 */
[----:B------:R-:W2:Y:S02]  /*43640*/  LDL.LU.64 R4, [R1+0x62b0] ;  /* 0x0062b00001047983 */ /* 0x000ea40000300a00 */
[----:B------:R-:W-:Y:S02]  /*43650*/  STL.64 [R1+0x6160], R10 ;  /* 0x0061600a01007387 */ /* 0x000fe40000100a00 */
[----:B----4-:R0:W-:Y:S02]  /*43660*/  STL.64 [R1+0x6158], R8 ;  /* 0x0061580801007387 */ /* 0x0101e40000100a00 */
[----:B0-----:R-:W4:Y:S01]  /*43670*/  LDL.LU R8, [R1+0x190] ;  /* 0x0001900001087983 */ /* 0x001f220000300800 */
[----:B------:R-:W4:Y:S02]  /*43680*/  LDL.LU R9, [R1+0x194] ;  /* 0x0001940001097983 */ /* 0x000f240000300800 */
[----:B------:R-:W4:Y:S02]  /*43690*/  LDL.LU R10, [R1+0x198] ;  /* 0x00019800010a7983 */ /* 0x000f240000300800 */
[----:B------:R-:W4:Y:S01]  /*436a0*/  LDL.LU R11, [R1+0x19c] ;  /* 0x00019c00010b7983 */ /* 0x000f220000300800 */
        /* <DEDUP_REMOVED lines=10> */
[----:B------:R0:W-:Y:S01]  /*43750*/  STL.64 [R1+0x1c0], R12 ;  /* 0x0001c00c01007387 */ /* 0x0001e20000100a00 */
[----:B------:R1:W-:Y:S02]  /*43760*/  STL.64 [R1+0x1c8], R14 ;  /* 0x0001c80e01007387 */ /* 0x0003e40000100a00 */
[----:B0-----:R-:W-:Y:S02]  /*43770*/  IMAD.MOV.U32 R13, RZ, RZ, R22 ;  /* 0x000000ffff0d7224 */ /* 0x001fe400078e0016 */
[----:B------:R-:W-:Y:S02]  /*43780*/  IMAD.MOV.U32 R12, RZ, RZ, R23 ;  /* 0x000000ffff0c7224 */ /* 0x000fe400078e0017 */
[----:B------:R-:W3:Y:S03]  /*43790*/  LDL.LU.64 R22, [R1+0x6298] ;  /* 0x0062980001167983 */ /* 0x000ee60000300a00 */
[----:B------:R-:W-:Y:S02]  /*437a0*/  STL.64 [R1+0x6150], R12 ;  /* 0x0061500c01007387 */ /* 0x000fe40000100a00 */
[----:B-1----:R-:W4:Y:S02]  /*437b0*/  LDL R14, [R1+0xb8] ;  /* 0x0000b800010e7983 */ /* 0x002f240000100800 */
[----:B--2---:R-:W-:Y:S01]  /*437c0*/  IMAD.MOV.U32 R15, RZ, RZ, R5 ;  /* 0x000000ffff0f7224 */ /* 0x004fe200078e0005 */
[C---:B---3--:R-:W-:Y:S01]  /*437d0*/  HMMA.16816.F32.BF16 R24, R16.reuse, R22, R24 ;  /* 0x000000161018723c */ /* 0x048fe20000041818 */
[----:B------:R-:W-:Y:S11]  /*437e0*/  IMAD.MOV.U32 R5, RZ, RZ, R23 ;  /* 0x000000ffff057224 */ /* 0x000ff600078e0017 */
[----:B------:R-:W-:Y:S11]  /*437f0*/  @!UPT UIADD3 URZ, URZ, URZ, URZ ;  /* 0x0000003f3f3ff290 */ /* 0x000ff6000fffe03f */
[----:B------:R-:W-:Y:S01]  /*43800*/  STL.64 [R1+0x1b0], R24 ;  /* 0x0001b01801007387 */ /* 0x000fe20000100a00 */
[----:B------:R0:W-:Y:S03]  /*43810*/  STL.64 [R1+0x1b8], R26 ;  /* 0x0001b81a01007387 */ /* 0x0001e60000100a00 */
[----:B0-----:R-:W2:Y:S01]  /*43820*/  LDL.LU.64 R26, [R1+0x6290] ;  /* 0x00629000011a7983 */ /* 0x001ea20000300a00 */
[----:B------:R-:W4:Y:S02]  /*43830*/  LDL.LU.64 R22, [R1+0x6288] ;  /* 0x0062880001167983 */ /* 0x000f240000300a00 */
[----:B------:R-:W4:Y:S02]  /*43840*/  LDL.LU.64 R20, [R1+0x6280] ;  /* 0x0062800001147983 */ /* 0x000f240000300a00 */
[----:B------:R-:W-:Y:S01]  /*43850*/  STL [R1+0x6134], R5 ;  /* 0x0061340501007387 */ /* 0x000fe20000100800 */
[C---:B----4-:R-:W-:Y:S08]  /*43860*/  HMMA.16816.F32.BF16 R12, R16.reuse, R14, R20 ;  /* 0x0000000e100c723c */ /* 0x050ff00000041814 */
[----:B--2---:R-:W-:Y:S01]  /*43870*/  HMMA.16816.F32.BF16 R8, R16, R26, R8 ;  /* 0x0000001a1008723c */ /* 0x004fe20000041808 */
[----:B------:R-:W2:Y:S01]  /*43880*/  LDL.LU.64 R22, [R1+0x6278] ;  /* 0x0062780001167983 */ /* 0x000ea20000300a00 */
[----:B------:R-:W3:Y:S11]  /*43890*/  LDL.LU.64 R20, [R1+0x6270] ;  /* 0x0062700001147983 */ /* 0x000ef60000300a00 */
[----:B------:R-:W-:Y:S02]  /*438a0*/  @!UPT UIADD3 URZ, URZ, URZ, URZ ;  /* 0x0000003f3f3ff290 */ /* 0x000fe4000fffe03f */
[----:B------:R0:W-:Y:S01]  /*438b0*/  STL.64 [R1+0x1a0], R12 ;  /* 0x0001a00c01007387 */ /* 0x0001e20000100a00 */
[----:B------:R1:W-:Y:S03]  /*438c0*/  STL.64 [R1+0x1a8], R14 ;  /* 0x0001a80e01007387 */ /* 0x0003e60000100a00 */
[----:B0-----:R-:W4:Y:S04]  /*438d0*/  LDL.LU R12, [R1+0xe0] ;  /* 0x0000e000010c7983 */ /* 0x001f280000300800 */
[----:B------:R0:W-:Y:S02]  /*438e0*/  STL.64 [R1+0x190], R8 ;  /* 0x0001900801007387 */ /* 0x0001e40000100a00 */
[----:B------:R0:W-:Y:S02]  /*438f0*/  STL.64 [R1+0x198], R10 ;  /* 0x0001980a01007387 */ /* 0x0001e40000100a00 */
[----:B------:R-:W4:Y:S01]  /*43900*/  LDL.LU R13, [R1+0xe4] ;  /* 0x0000e400010d7983 */ /* 0x000f220000300800 */
[----:B-1----:R-:W2:Y:S01]  /*43910*/  LDL.LU R14, [R1+0xe8] ;  /* 0x0000e800010e7983 */ /* 0x002ea20000300800 */
[----:B------:R-:W2:Y:S03]  /*43920*/  LDL.LU R15, [R1+0xec] ;  /* 0x0000ec00010f7983 */ /* 0x000ea60000300800 */
[----:B--2---:R1:W-:Y:S01]  /*43930*/  STL.64 [R1+0x6170], R14 ;  /* 0x0061700e01007387 */ /* 0x0043e20000100a00 */
[----:B----4-:R-:W-:Y:S02]  /*43940*/  STL.64 [R1+0x6168], R12 ;  /* 0x0061680c01007387 */ /* 0x010fe40000100a00 */
[----:B0-----:R-:W2:Y:S02]  /*43950*/  LDL.LU R8, [R1+0xf0] ;  /* 0x0000f00001087983 */ /* 0x001ea40000300800 */
[----:B------:R-:W2:Y:S01]  /*43960*/  LDL.LU R9, [R1+0xf4] ;  /* 0x0000f40001097983 */ /* 0x000ea20000300800 */
[----:B------:R-:W4:Y:S01]  /*43970*/  LDL.LU R10, [R1+0xf8] ;  /* 0x0000f800010a7983 */ /* 0x000f220000300800 */
[----:B------:R-:W4:Y:S02]  /*43980*/  LDL.LU R11, [R1+0xfc] ;  /* 0x0000fc00010b7983 */ /* 0x000f240000300800 */
[----:B-1----:R-:W-:-:S02]  /*43990*/  IMAD.MOV.U32 R14, RZ, RZ, R28 ;  /* 0x000000ffff0e7224 */ /* 0x002fc400078e001c */
[----:B------:R-:W-:Y:S01]  /*439a0*/  IMAD.MOV.U32 R15, RZ, RZ, R3 ;  /* 0x000000ffff0f7224 */ /* 0x000fe200078e0003 */
[----:B----4-:R-:W-:Y:S01]  /*439b0*/  STL.64 [R1+0x6180], R10 ;  /* 0x0061800a01007387 */ /* 0x010fe20000100a00 */
[----:B--2---:R0:W-:Y:S02]  /*439c0*/  STL.64 [R1+0x6178], R8 ;  /* 0x0061780801007387 */ /* 0x0041e40000100a00 */
[----:B------:R-:W2:Y:S02]  /*439d0*/  LDL.LU R28, [R1+0x626c] ;  /* 0x00626c00011c7983 */ /* 0x000ea40000300800 */
[----:B------:R-:W4:Y:S01]  /*439e0*/  LDL.LU R3, [R1+0x6268] ;  /* 0x0062680001037983 */ /* 0x000f220000300800 */
[----:B------:R1:W-:Y:S04]  /*439f0*/  STL.64 [R1+0x6188], R14 ;  /* 0x0061880e01007387 */ /* 0x0003e80000100a00 */
[----:B0-----:R-:W2:Y:S01]  /*43a00*/  LDL.LU R8, [R1+0x100] ;  /* 0x0001000001087983 */ /* 0x001ea20000300800 */
[----:B------:R-:W2:Y:S02]  /*43a10*/  LDL.LU R9, [R1+0x104] ;  /* 0x0001040001097983 */ /* 0x000ea40000300800 */
[----:B------:R-:W2:Y:S02]  /*43a20*/  LDL.LU R10, [R1+0x108] ;  /* 0x00010800010a7983 */ /* 0x000ea40000300800 */
[----:B------:R-:W2:Y:S02]  /*43a30*/  LDL.LU R11, [R1+0x10c] ;  /* 0x00010c00010b7983 */ /* 0x000ea40000300800 */
[----:B-1----:R-:W-:-:S02]  /*43a40*/  IMAD.MOV.U32 R14, RZ, RZ, R23 ;  /* 0x000000ffff0e7224 */ /* 0x002fc400078e0017 */
[----:B------:R-:W-:Y:S02]  /*43a50*/  IMAD.MOV.U32 R15, RZ, RZ, R22 ;  /* 0x000000ffff0f7224 */ /* 0x000fe400078e0016 */
[----:B------:R-:W-:Y:S02]  /*43a60*/  IMAD.MOV.U32 R22, RZ, RZ, R29 ;  /* 0x000000ffff167224 */ /* 0x000fe400078e001d */
[----:B------:R-:W-:Y:S02]  /*43a70*/  IMAD.MOV.U32 R23, RZ, RZ, R4 ;  /* 0x000000ffff177224 */ /* 0x000fe400078e0004 */
[----:B------:R-:W-:Y:S01]  /*43a80*/  IMAD.MOV.U32 R5, RZ, RZ, R27 ;  /* 0x000000ffff057224 */ /* 0x000fe200078e001b */
[----:B--2---:R-:W-:Y:S01]  /*43a90*/  STL.64 [R1+0x6198], R10 ;  /* 0x0061980a01007387 */ /* 0x004fe20000100a00 */
[----:B------:R0:W-:Y:S02]  /*43aa0*/  STL.64 [R1+0x6190], R8 ;  /* 0x0061900801007387 */ /* 0x0001e40000100a00 */
[----:B------:R-:W-:Y:S01]  /*43ab0*/  STL.64 [R1+0x61a0], R14 ;  /* 0x0061a00e01007387 */ /* 0x000fe20000100a00 */
[----:B0-----:R-:W2:Y:S01]  /*43ac0*/  LDL.LU R8, [R1+0x110] ;  /* 0x0001100001087983 */ /* 0x001ea20000300800 */
[----:B------:R-:W2:Y:S02]  /*43ad0*/  LDL.LU R9, [R1+0x114] ;  /* 0x0001140001097983 */ /* 0x000ea40000300800 */
[----:B------:R-:W2:Y:S02]  /*43ae0*/  LDL.LU R10, [R1+0x118] ;  /* 0x00011800010a7983 */ /* 0x000ea40000300800 */
[----:B------:R-:W2:Y:S01]  /*43af0*/  LDL.LU R11, [R1+0x11c] ;  /* 0x00011c00010b7983 */ /* 0x000ea20000300800 */
[----:B------:R-:W2:Y:S01]  /*43b00*/  LDL.LU R29, [R1+0x6264] ;  /* 0x00626400011d7983 */ /* 0x000ea20000300800 */
[----:B------:R-:W2:Y:S02]  /*43b10*/  LDL.LU R4, [R1+0x6260] ;  /* 0x0062600001047983 */ /* 0x000ea40000300800 */
[----:B------:R0:W-:Y:S02]  /*43b20*/  STL.64 [R1+0x61f0], R22 ;  /* 0x0061f01601007387 */ /* 0x0001e40000100a00 */
[----:B------:R-:W2:Y:S01]  /*43b30*/  LDL.LU R24, [R1+0x130] ;  /* 0x0001300001187983 */ /* 0x000ea20000300800 */
[----:B------:R-:W2:Y:S01]  /*43b40*/  LDL.LU R25, [R1+0x134] ;  /* 0x0001340001197983 */ /* 0x000ea20000300800 */
[----:B------:R-:W2:Y:S02]  /*43b50*/  LDL.LU R26, [R1+0x138] ;  /* 0x00013800011a7983 */ /* 0x000ea40000300800 */
[----:B------:R-:W2:Y:S01]  /*43b60*/  LDL.LU R27, [R1+0x13c] ;  /* 0x00013c00011b7983 */ /* 0x000ea20000300800 */
[----:B0-----:R-:W2:Y:S04]  /*43b70*/  LDL.LU.64 R22, [R1+0x68] ;  /* 0x0000680001167983 */ /* 0x001ea80000300a00 */
[----:B--2---:R0:W-:Y:S02]  /*43b80*/  STL.64 [R1+0x6208], R22 ;  /* 0x0062081601007387 */ /* 0x0041e40000100a00 */
[----:B0-----:R-:W-:-:S02]  /*43b90*/  IMAD.MOV.U32 R22, RZ, RZ, R0 ;  /* 0x000000ffff167224 */ /* 0x001fc400078e0000 */
[----:B------:R-:W-:Y:S01]  /*43ba0*/  IMAD.MOV.U32 R23, RZ, RZ, R2 ;  /* 0x000000ffff177224 */ /* 0x000fe200078e0002 */
[----:B------:R-:W2:Y:S01]  /*43bb0*/  LDL.LU R0, [R1+0x625c] ;  /* 0x00625c0001007983 */ /* 0x000ea20000300800 */
[----:B------:R-:W2:Y:S03]  /*43bc0*/  LDL.LU R2, [R1+0x6258] ;  /* 0x0062580001027983 */ /* 0x000ea60000300800 */
[----:B------:R-:W-:Y:S01]  /*43bd0*/  STL.64 [R1+0x6220], R22 ;  /* 0x0062201601007387 */ /* 0x000fe20000100a00 */
[----:B------:R-:W-:Y:S02]  /*43be0*/  STL.64 [R1+0x61e8], R26 ;  /* 0x0061e81a01007387 */ /* 0x000fe40000100a00 */
[----:B------:R0:W-:Y:S02]  /*43bf0*/  STL.64 [R1+0x61e0], R24 ;  /* 0x0061e01801007387 */ /* 0x0001e40000100a00 */
[----:B0-----:R-:W2:Y:S01]  /*43c00*/  LDL.LU R24, [R1+0x140] ;  /* 0x0001400001187983 */ /* 0x001ea20000300800 */
[----:B------:R-:W2:Y:S02]  /*43c10*/  LDL.LU R25, [R1+0x144] ;  /* 0x0001440001197983 */ /* 0x000ea40000300800 */
[----:B------:R-:W2:Y:S02]  /*43c20*/  LDL.LU R26, [R1+0x148] ;  /* 0x00014800011a7983 */ /* 0x000ea40000300800 */
[----:B------:R-:W2:Y:S01]  /*43c30*/  LDL.LU R27, [R1+0x14c] ;  /* 0x00014c00011b7983 */ /* 0x000ea20000300800 */
[----:B------:R-:W2:Y:S04]  /*43c40*/  LDL.LU.64 R22, [R1+0x88] ;  /* 0x0000880001167983 */ /* 0x000ea80000300a00 */
[----:B--2---:R4:W-:Y:S02]  /*43c50*/  STL.64 [R1+0x6238], R22 ;  /* 0x0062381601007387 */ /* 0x0049e40000100a00 */
[----:B----4-:R-:W-:-:S02]  /*43c60*/  IMAD.MOV.U32 R22, RZ, RZ, R3 ;  /* 0x000000ffff167224 */ /* 0x010fc400078e0003 */
[----:B------:R-:W-:Y:S01]  /*43c70*/  IMAD.MOV.U32 R23, RZ, RZ, R28 ;  /* 0x000000ffff177224 */ /* 0x000fe200078e001c */
[----:B------:R-:W2:Y:S01]  /*43c80*/  LDL.LU R3, [R1+0x6254] ;  /* 0x0062540001037983 */ /* 0x000ea20000300800 */
[----:B------:R-:W4:Y:S02]  /*43c90*/  LDL.LU R28, [R1+0x6250] ;  /* 0x00625000011c7983 */ /* 0x000f240000300800 */
[----:B------:R-:W-:Y:S02]  /*43ca0*/  STL.64 [R1+0x6200], R26 ;  /* 0x0062001a01007387 */ /* 0x000fe40000100a00 */
[----:B------:R0:W-:Y:S02]  /*43cb0*/  STL.64 [R1+0x61f8], R24 ;  /* 0x0061f81801007387 */ /* 0x0001e40000100a00 */
        /* <DEDUP_REMOVED lines=22> */
[----:B---3--:R-:W-:-:S02]  /*43e20*/  IMAD.MOV.U32 R14, RZ, RZ, R21 ;  /* 0x000000ffff0e7224 */ /* 0x008fc400078e0015 */
[----:B------:R-:W-:Y:S01]  /*43e30*/  IMAD.MOV.U32 R15, RZ, RZ, R20 ;  /* 0x000000ffff0f7224 */ /* 0x000fe200078e0014 */
[----:B------:R0:W-:Y:S01]  /*43e40*/  STL.64 [R1+0x61b0], R10 ;  /* 0x0061b00a01007387 */ /* 0x0001e20000100a00 */
[----:B------:R1:W-:Y:S02]  /*43e50*/  STL.64 [R1+0x61a8], R8 ;  /* 0x0061a80801007387 */ /* 0x0003e40000100a00 */
[----:B------:R3:W-:Y:S02]  /*43e60*/  STL [R1+0x6138], R5 ;  /* 0x0061380501007387 */ /* 0x0007e40000100800 */
[----:B0-----:R-:W-:Y:S02]  /*43e70*/  IMAD.MOV.U32 R10, RZ, RZ, R2 ;  /* 0x000000ffff0a7224 */ /* 0x001fe400078e0002 */
[----:B------:R-:W-:Y:S01]  /*43e80*/  IMAD.MOV.U32 R11, RZ, RZ, R0 ;  /* 0x000000ffff0b7224 */ /* 0x000fe200078e0000 */
[C---:B--2---:R-:W-:Y:S01]  /*43e90*/  HMMA.16816.F32.BF16 R20, R16.reuse, R22, R24 ;  /* 0x000000161014723c */ /* 0x044fe20000041818 */
[----:B------:R-:W2:Y:S01]  /*43ea0*/  LDL.LU.64 R26, [R1+0x6248] ;  /* 0x00624800011a7983 */ /* 0x000ea20000300a00 */
[----:B------:R-:W2:Y:S11]  /*43eb0*/  LDL.LU.64 R24, [R1+0x6240] ;  /* 0x0062400001187983 */ /* 0x000eb60000300a00 */
[----:B------:R-:W-:Y:S11]  /*43ec0*/  @!UPT UIADD3 URZ, URZ, URZ, URZ ;  /* 0x0000003f3f3ff290 */ /* 0x000ff6000fffe03f */
[----:B------:R-:W-:Y:S02]  /*43ed0*/  IMAD.MOV.U32 R2, RZ, RZ, R22 ;  /* 0x000000ffff027224 */ /* 0x000fe400078e0016 */
[----:B------:R-:W-:Y:S02]  /*43ee0*/  IMAD.MOV.U32 R0, RZ, RZ, R23 ;  /* 0x000000ffff007224 */ /* 0x000fe400078e0017 */
[----:B------:R-:W2:Y:S01]  /*43ef0*/  LDL.LU.64 R22, [R1+0x6238] ;  /* 0x0062380001167983 */ /* 0x000ea20000300a00 */
[----:B-1----:R-:W-:Y:S02]  /*43f00*/  IMAD.MOV.U32 R9, RZ, RZ, R3 ;  /* 0x000000ffff097224 */ /* 0x002fe400078e0003 */
[----:B----4-:R-:W-:Y:S02]  /*43f10*/  IMAD.MOV.U32 R8, RZ, RZ, R28 ;  /* 0x000000ffff087224 */ /* 0x010fe400078e001c */
[----:B------:R-:W-:Y:S02]  /*43f20*/  IMAD.MOV.U32 R3, RZ, RZ, R21 ;  /* 0x000000ffff037224 */ /* 0x000fe400078e0015 */
[----:B------:R-:W-:Y:S01]  /*43f30*/  IMAD.MOV.U32 R28, RZ, RZ, R20 ;  /* 0x000000ffff1c7224 */ /* 0x000fe200078e0014 */
[----:B------:R-:W-:Y:S01]  /*43f40*/  STL [R1+0x59ec], R0 ;  /* 0x0059ec0001007387 */ /* 0x000fe20000100800 */
[----:B------:R-:W-:Y:S02]  /*43f50*/  STL [R1+0x59e8], R2 ;  /* 0x0059e80201007387 */ /* 0x000fe40000100800 */
[----:B------:R-:W-:Y:S01]  /*43f60*/  STL [R1+0x58c8], R3 ;  /* 0x0058c80301007387 */ /* 0x000fe20000100800 */
[----:B------:R0:W-:Y:S01]  /*43f70*/  STL [R1+0x58c4], R28 ;  /* 0x0058c41c01007387 */ /* 0x0001e20000100800 */
[----:B--2---:R-:W-:Y:S01]  /*43f80*/  HMMA.16816.F32.BF16 R24, R16, R22, R24 ;  /* 0x000000161018723c */ /* 0x004fe20000041818 */
[----:B---3--:R-:W-:-:S02]  /*43f90*/  IMAD.MOV.U32 R5, RZ, RZ, R22 ;  /* 0x000000ffff057224 */ /* 0x008fc400078e0016 */
[----:B0-----:R-:W-:Y:S11]  /*43fa0*/  IMAD.MOV.U32 R28, RZ, RZ, R23 ;  /* 0x000000ffff1c7224 */ /* 0x001ff600078e0017 */
        /* <DEDUP_REMOVED lines=33> */
[----:B--2---:R-:W-:Y:S02]  /*441c0*/  HMMA.16816.F32.BF16 R16, R16, R22, R24 ;  /* 0x000000161010723c */ /* 0x004fe40000041818 */
[----:B------:R-:W2:Y:S01]  /*441d0*/  LDL.LU.64 R26, [R1+0x61d0] ;  /* 0x0061d000011a7983 */ /* 0x000ea20000300a00 */
[----:B------:R-:W3:Y:S02]  /*441e0*/  LDL.LU.64 R24, [R1+0x61c8] ;  /* 0x0061c80001187983 */ /* 0x000ee40000300a00 */
[----:B------:R-:W-:-:S02]  /*441f0*/  IMAD.MOV.U32 R5, RZ, RZ, R22 ;  /* 0x000000ffff057224 */ /* 0x000fc400078e0016 */
[----:B------:R-:W-:Y:S11]  /*44200*/  IMAD.MOV.U32 R28, RZ, RZ, R23 ;  /* 0x000000ffff1c7224 */ /* 0x000ff600078e0017 */
[----:B------:R-:W-:Y:S05]  /*44210*/  @!UPT UIADD3 URZ, URZ, URZ, URZ ;  /* 0x0000003f3f3ff290 */ /* 0x000fea000fffe03f */
[----:B------:R0:W-:Y:S01]  /*44220*/  STL.64 [R1+0x960], R16 ;  /* 0x0009601001007387 */ /* 0x0001e20000100a00 */
[----:B------:R1:W-:Y:S02]  /*44230*/  STL.64 [R1+0x968], R18 ;  /* 0x0009681201007387 */ /* 0x0003e40000100a00 */
[----:B------:R-:W4:Y:S02]  /*44240*/  LDL.LU.64 R22, [R1+0x61c0] ;  /* 0x0061c00001167983 */ /* 0x000f240000300a00 */
[----:B------:R-:W4:Y:S01]  /*44250*/  LDL.LU.64 R20, [R1+0x61b8] ;  /* 0x0061b80001147983 */ /* 0x000f220000300a00 */
[----:B0-----:R-:W2:Y:S01]  /*44260*/  LDL.LU R16, [R1+0xd0] ;  /* 0x0000d00001107983 */ /* 0x001ea20000300800 */
[----:B-1----:R-:W2:Y:S01]  /*44270*/  LDL.LU R18, [R1+0xd8] ;  /* 0x0000d80001127983 */ /* 0x002ea20000300800 */
[C---:B----4-:R-:W-:Y:S02]  /*44280*/  HMMA.16816.F32.BF16 R12, R20.reuse, R14, R8 ;  /* 0x0000000e140c723c */ /* 0x050fe40000041808 */
[----:B------:R-:W4:Y:S01]  /*44290*/  LDL.LU.64 R10, [R1+0x61b0] ;  /* 0x0061b000010a7983 */ /* 0x000f220000300a00 */
[----:B------:R-:W4:Y:S11]  /*442a0*/  LDL.LU.64 R8, [R1+0x61a8] ;  /* 0x0061a80001087983 */ /* 0x000f360000300a00 */
[----:B------:R-:W-:Y:S09]  /*442b0*/  @!UPT UIADD3 URZ, URZ, URZ, URZ ;  /* 0x0000003f3f3ff290 */ /* 0x000ff2000fffe03f */
[----:B------:R-:W-:Y:S01]  /*442c0*/  STL.64 [R1+0x940], R12 ;  /* 0x0009400c01007387 */ /* 0x000fe20000100a00 */
[----:B------:R0:W-:Y:S03]  /*442d0*/  STL.64 [R1+0x948], R14 ;  /* 0x0009480e01007387 */ /* 0x0001e60000100a00 */
[----:B0-----:R-:W4:Y:S02]  /*442e0*/  LDL.LU.64 R14, [R1+0x61a0] ;  /* 0x0061a000010e7983 */ /* 0x001f240000300a00 */
        /* <DEDUP_REMOVED lines=8> */
[----:B------:R-:W2:Y:S01]  /*44370*/  LDL.LU.64 R10, [R1+0x6180] ;  /* 0x00618000010a7983 */ /* 0x000ea20000300a00 */
[----:B------:R-:W2:Y:S11]  /*44380*/  LDL.LU.64 R8, [R1+0x6178] ;  /* 0x0061780001087983 */ /* 0x000eb60000300a00 */
[----:B------:R-:W-:Y:S09]  /*44390*/  @!UPT UIADD3 URZ, URZ, URZ, URZ ;  /* 0x0000003f3f3ff290 */ /* 0x000ff2000fffe03f */
[----:B------:R-:W-:Y:S01]  /*443a0*/  STL.64 [R1+0x900], R12 ;  /* 0x0009000c01007387 */ /* 0x000fe20000100a00 */
[----:B------:R0:W-:Y:S03]  /*443b0*/  STL.64 [R1+0x908], R14 ;  /* 0x0009080e01007387 */ /* 0x0001e60000100a00 */
[----:B0-----:R-:W4:Y:S01]  /*443c0*/  LDL.LU.64 R14, [R1+0x6170] ;  /* 0x00617000010e7983 */ /* 0x001f220000300a00 */
[----:B------:R-:W4:Y:S01]  /*443d0*/  LDL.LU.64 R12, [R1+0x6168] ;  /* 0x00616800010c7983 */ /* 0x000f220000300a00 */
[----:B--2---:R-:W-:Y:S11]  /*443e0*/  HMMA.16816.F32.BF16 R8, R20, R26, R8 ;  /* 0x0000001a1408723c */ /* 0x004ff60000041808 */
[----:B------:R-:W-:Y:S11]  /*443f0*/  @!UPT UIADD3 URZ, URZ, URZ, URZ ;  /* 0x0000003f3f3ff290 */ /* 0x000ff6000fffe03f */
[----:B------:R-:W-:Y:S01]  /*44400*/  @!UPT UIADD3 URZ, URZ, URZ, URZ ;  /* 0x0000003f3f3ff290 */ /* 0x000fe2000fffe03f */
[----:B------:R-:W-:Y:S01]  /*44410*/  STL.64 [R1+0x8f0], R8 ;  /* 0x0008f00801007387 */ /* 0x000fe20000100a00 */
[----:B------:R0:W-:Y:S03]  /*44420*/  STL.64 [R1+0x8f8], R10 ;  /* 0x0008f80a01007387 */ /* 0x0001e60000100a00 */
[----:B0-----:R-:W4:Y:S01]  /*44430*/  LDL.LU.64 R10, [R1+0x6160] ;  /* 0x00616000010a7983 */ /* 0x001f220000300a00 */
[----:B------:R-:W2:Y:S02]  /*44440*/  LDL.LU.64 R8, [R1+0x6158] ;  /* 0x0061580001087983 */ /* 0x000ea40000300a00 */
[----:B---3--:R-:W-:Y:S02]  /*44450*/  IMAD.MOV.U32 R17, RZ, RZ, R24 ;  /* 0x000000ffff117224 */ /* 0x008fe400078e0018 */
[----:B------:R-:W-:-:S07]  /*44460*/  IMAD.MOV.U32 R19, RZ, RZ, R4 ;  /* 0x000000ffff137224 */ /* 0x000fce00078e0004 */
[C---:B------:R-:W-:Y:S01]  /*44470*/  HMMA.16816.F32.BF16 R16, R20.reuse, R6, R16 ;  /* 0x000000061410723c */ /* 0x040fe20000041810 */
[----:B------:R-:W0:Y:S04]  /*44480*/  S2R R24, SR_TID.X ;  /* 0x0000000000187919 */ /* 0x000e280000002100 */
[----:B------:R-:W1:Y:S03]  /*44490*/  S2R R4, SR_TID.X ;  /* 0x0000000000047919 */ /* 0x000e660000002100 */
[----:B----4-:R-:W-:Y:S11]  /*444a0*/  HMMA.16816.F32.BF16 R12, R20, R10, R12 ;  /* 0x0000000a140c723c */ /* 0x010ff6000004180c */
[----:B------:R-:W-:Y:S11]  /*444b0*/  @!UPT UIADD3 URZ, URZ, URZ, URZ ;  /* 0x0000003f3f3ff290 */ /* 0x000ff6000fffe03f */
[----:B------:R-:W-:Y:S01]  /*444c0*/  @!UPT UIADD3 URZ, URZ, URZ, URZ ;  /* 0x0000003f3f3ff290 */ /* 0x000fe2000fffe03f */
[----:B------:R3:W-:Y:S01]  /*444d0*/  STL.64 [R1+0x8e0], R12 ;  /* 0x0008e00c01007387 */ /* 0x0007e20000100a00 */
[----:B------:R-:W-:Y:S03]  /*444e0*/  STL.64 [R1+0x8e8], R14 ;  /* 0x0008e80e01007387 */ /* 0x000fe60000100a00 */
[----:B---3--:R-:W3:Y:S01]  /*444f0*/  LDL.LU.64 R12, [R1+0x6150] ;  /* 0x00615000010c7983 */ /* 0x008ee20000300a00 */
[----:B------:R-:W-:Y:S02]  /*44500*/  STL.64 [R1+0x8d0], R16 ;  /* 0x0008d01001007387 */ /* 0x000fe40000100a00 */
[----:B------:R-:W-:Y:S02]  /*44510*/  STL.64 [R1+0x8d8], R18 ;  /* 0x0008d81201007387 */ /* 0x000fe40000100a00 */
[----:B------:R-:W4:Y:S01]  /*44520*/  LDSM.16.MT88.4 R16, [R25+0x8000] ;  /* 0x008000001910783b */ /* 0x000f220000004200 */
[----:B0-----:R-:W-:Y:S01]  /*44530*/  LOP3.LUT R24, R24, 0x7, RZ, 0xc0, !PT ;  /* 0x0000000718187812 */ /* 0x001fe200078ec0ff */
[----:B-1----:R-:W-:-:S04]  /*44540*/  IMAD.SHL.U32 R4, R4, 0x2, RZ ;  /* 0x0000000204047824 */ /* 0x002fc800078e00ff */
[----:B------:R-:W-:-:S05]  /*44550*/  IMAD R24, R24, 0x110, RZ ;  /* 0x0000011018187824 */ /* 0x000fca00078e02ff */
[----:B------:R-:W-:-:S04]  /*44560*/  LOP3.LUT R4, R24, 0x30, R4, 0x78, !PT ;  /* 0x0000003018047812 */ /* 0x000fc800078e7804 */
[----:B------:R-:W-:-:S05]  /*44570*/  LOP3.LUT R4, R4, 0x40, RZ, 0x3c, !PT ;  /* 0x0000004004047812 */ /* 0x000fca00078e3cff */
[----:B------:R-:W-:Y:S04]  /*44580*/  LDSM.16.M88.4 R24, [R4+0x20800] ;  /* 0x020800000418783b */ /* 0x000fe80000000200 */
[----:B----4-:R3:W-:Y:S01]  /*44590*/  STL.64 [R1+0x6050], R18 ;  /* 0x0060501201007387 */ /* 0x0107e20000100a00 */
[----:B------:R-:W-:Y:S02]  /*445a0*/  STL.64 [R1+0x6048], R16 ;  /* 0x0060481001007387 */ /* 0x000fe40000100a00 */
[----:B---3--:R-:W-:Y:S02]  /*445b0*/  IMAD.MOV.U32 R18, RZ, RZ, R13 ;  /* 0x000000ffff127224 */ /* 0x008fe400078e000d */
[----:B------:R-:W-:Y:S02]  /*445c0*/  IMAD.MOV.U32 R19, RZ, RZ, R12 ;  /* 0x000000ffff137224 */ /* 0x000fe400078e000c */
[----:B------:R-:W0:Y:S04]  /*445d0*/  LDSM.16.M88.4 R12, [R4+0x20000] ;  /* 0x02000000040c783b */ /* 0x000e280000000200 */
[----:B0-----:R-:W-:Y:S01]  /*445e0*/  STL.64 [R1+0x20], R12 ;  /* 0x0000200c01007387 */ /* 0x001fe20000100a00 */
[----:B------:R-:W-:Y:S02]  /*445f0*/  STL.64 [R1+0x28], R14 ;  /* 0x0000280e01007387 */ /* 0x000fe40000100a00 */
[----:B------:R-:W-:Y:S02]  /*44600*/  STL.64 [R1+0x10], R24 ;  /* 0x0000101801007387 */ /* 0x000fe40000100a00 */
[----:B------:R-:W-:Y:S02]  /*44610*/  STL.64 [R1+0x18], R26 ;  /* 0x0000181a01007387 */ /* 0x000fe40000100a00 */
[----:B------:R-:W0:Y:S04]  /*44620*/  LDSM.16.M88.4 R24, [R4+0x21800] ;  /* 0x021800000418783b */ /* 0x000e280000000200 */
[----:B------:R-:W1:Y:S04]  /*44630*/  LDSM.16.M88.4 R12, [R4+0x21000] ;  /* 0x02100000040c783b */ /* 0x000e680000000200 */
[----:B0-----:R-:W-:Y:S01]  /*44640*/  STL.64 [R1+0x6010], R26 ;  /* 0x0060101a01007387 */ /* 0x001fe20000100a00 */
[----:B-1----:R-:W-:Y:S02]  /*44650*/  STL.64 [R1], R12 ;  /* 0x0000000c01007387 */ /* 0x002fe40000100a00 */
[----:B------:R-:W-:Y:S02]  /*44660*/  STL.64 [R1+0x8], R14 ;  /* 0x0000080e01007387 */ /* 0x000fe40000100a00 */
[----:B------:R0:W-:Y:S01]  /*44670*/  STL.64 [R1+0x6008], R24 ;  /* 0x0060081801007387 */ /* 0x0001e20000100a00 */
[----:B------:R-:W1:Y:S04]  /*44680*/  LDSM.16.M88.4 R12, [R4+0x22000] ;  /* 0x02200000040c783b */ /* 0x000e680000000200 */
[----:B0-----:R-:W3:Y:S01]  /*44690*/  LDL.LU R24, [R1+0x830] ;  /* 0x0008300001187983 */ /* 0x001ee20000300800 */
[----:B--2---:R-:W-:-:S02]  /*446a0*/  IMAD.MOV.U32 R26, RZ, RZ, R9 ;  /* 0x000000ffff1a7224 */ /* 0x004fc400078e0009 */
[----:B------:R-:W-:Y:S02]  /*446b0*/  IMAD.MOV.U32 R27, RZ, RZ, R8 ;  /* 0x000000ffff1b7224 */ /* 0x000fe400078e0008 */
[----:B------:R-:W0:Y:S01]  /*446c0*/  LDSM.16.M88.4 R8, [R4+0x22800] ;  /* 0x022800000408783b */ /* 0x000e220000000200 */
[----:B------:R-:W-:-:S03]  /*446d0*/  IMAD.MOV.U32 R25, RZ, RZ, R29 ;  /* 0x000000ffff197224 */ /* 0x000fc600078e001d */
[----:B-1----:R-:W-:Y:S01]  /*446e0*/  STL [R1+0x565c], R14 ;  /* 0x00565c0e01007387 */ /* 0x002fe20000100800 */
[----:B------:R-:W-:Y:S03]  /*446f0*/  STL [R1+0x5658], R15 ;  /* 0x0056580f01007387 */ /* 0x000fe60000100800 */
[----:B0-----:R0:W-:Y:S04]  /*44700*/  STL [R1+0x5750], R10 ;  /* 0x0057500a01007387 */ /* 0x0011e80000100800 */
[----:B0-----:R-:W2:Y:S01]  /*44710*/  LDL R10, [R1+0x9d0] ;  /* 0x0009d000010a7983 */ /* 0x001ea20000100800 */
[----:B------:R-:W-:Y:S01]  /*44720*/  STL [R1+0x574c], R11 ;  /* 0x00574c0b01007387 */ /* 0x000fe20000100800 */
[----:B---3--:R-:W-:Y:S02]  /*44730*/  HMMA.16816.F32.BF16 R16, R20, R18, R24 ;  /* 0x000000121410723c */ /* 0x008fe40000041818 */
[----:B------:R-:W0:Y:S11]  /*44740*/  LDSM.16.M88.4 R24, [R4+0x23000] ;  /* 0x023000000418783b */ /* 0x000e360000000200 */
[----:B------:R-:W-:Y:S10]  /*44750*/  @!UPT UIADD3 URZ, URZ, URZ, URZ ;  /* 0x0000003f3f3ff290 */ /* 0x000ff4000fffe03f */
[----:B------:R-:W-:Y:S01]  /*44760*/  STL.64 [R1+0x880], R16 ;  /* 0x0008801001007387 */ /* 0x000fe20000100a00 */
[----:B------:R-:W-:Y:S02]  /*44770*/  STL [R1+0x888], R18 ;  /* 0x0008881201007387 */ /* 0x000fe40000100800 */
[----:B------:R-:W-:Y:S02]  /*44780*/  STL.64 [R1+0x6128], R22 ;  /* 0x0061281601007387 */ /* 0x000fe40000100a00 */
[----:B------:R-:W-:Y:S02]  /*44790*/  STL.64 [R1+0x6120], R20 ;  /* 0x0061201401007387 */ /* 0x000fe40000100a00 */
[----:B------:R-:W1:Y:S01]  /*447a0*/  LDSM.16.M88.4 R20, [R4+0x23800] ;  /* 0x023800000414783b */ /* 0x000e620000000200 */
[----:B------:R-:W-:Y:S02]  /*447b0*/  IMAD.MOV.U32 R29, RZ, RZ, R19 ;  /* 0x000000ffff1d7224 */ /* 0x000fe400078e0013 */
[----:B------:R-:W3:Y:S03]  /*447c0*/  LDSM.16.M88.4 R16, [R4+0x24000] ;  /* 0x024000000410783b */ /* 0x000ee60000000200 */
[----:B------:R-:W-:Y:S04]  /*447d0*/  STL [R1+0x5858], R29 ;  /* 0x0058581d01007387 */ /* 0x000fe80000100800 */
[----:B0-----:R-:W-:Y:S01]  /*447e0*/  STL.64 [R1+0x30], R24 ;  /* 0x0000301801007387 */ /* 0x001fe20000100a00 */
[----:B------:R-:W-:Y:S03]  /*447f0*/  STL.64 [R1+0x38], R26 ;  /* 0x0000381a01007387 */ /* 0x000fe60000100a00 */
[----:B-1----:R-:W-:Y:S01]  /*44800*/  STL.64 [R1+0x150], R20 ;  /* 0x0001501401007387 */ /* 0x002fe20000100a00 */
[----:B------:R-:W-:Y:S02]  /*44810*/  STL.64 [R1+0x158], R22 ;  /* 0x0001581601007387 */ /* 0x000fe40000100a00 */
[----:B---3--:R-:W-:Y:S02]  /*44820*/  STL.64 [R1+0x140], R16 ;  /* 0x0001401001007387 */ /* 0x008fe40000100a00 */
[----:B------:R-:W-:Y:S01]  /*44830*/  IMAD.MOV.U32 R2, RZ, RZ, R16 ;  /* 0x000000ffff027224 */ /* 0x000fe200078e0010 */
[----:B------:R-:W-:Y:S01]  /*44840*/  STL.64 [R1+0x148], R18 ;  /* 0x0001481201007387 */ /* 0x000fe20000100a00 */
[----:B------:R-:W-:-:S02]  /*44850*/  IMAD.MOV.U32 R0, RZ, RZ, R17 ;  /* 0x000000ffff007224 */ /* 0x000fc400078e0011 */
[----:B------:R-:W0:Y:S01]  /*44860*/  LDSM.16.M88.4 R16, [R4+0x24800] ;  /* 0x024800000410783b */ /* 0x000e220000000200 */
[----:B------:R-:W-:Y:S04]  /*44870*/  LDSM.16.M88.4 R20, [R4+0x26800] ;  /* 0x026800000414783b */ /* 0x000fe80000000200 */
[----:B------:R-:W-:Y:S01]  /*44880*/  STL [R1+0x5fec], R0 ;  /* 0x005fec0001007387 */ /* 0x000fe20000100800 */
[----:B------:R-:W-:Y:S03]  /*44890*/  STL [R1+0x5fe8], R2 ;  /* 0x005fe80201007387 */ /* 0x000fe60000100800 */
[----:B0-----:R-:W-:Y:S01]  /*448a0*/  STL.64 [R1+0x130], R16 ;  /* 0x0001301001007387 */ /* 0x001fe20000100a00 */
[----:B------:R-:W-:-:S02]  /*448b0*/  IMAD.MOV.U32 R11, RZ, RZ, R16 ;  /* 0x000000ffff0b7224 */ /* 0x000fc400078e0010 */
[----:B------:R-:W-:Y:S02]  /*448c0*/  STL.64 [R1+0x138], R18 ;  /* 0x0001381201007387 */ /* 0x000fe40000100a00 */
[----:B------:R-:W-:Y:S02]  /*448d0*/  IMAD.MOV.U32 R3, RZ, RZ, R17 ;  /* 0x000000ffff037224 */ /* 0x000fe400078e0011 */
[----:B------:R-:W0:Y:S04]  /*448e0*/  LDSM.16.M88.4 R16, [R4+0x25000] ;  /* 0x025000000410783b */ /* 0x000e280000000200 */
[----:B------:R-:W-:Y:S01]  /*448f0*/  STL [R1+0x5ff4], R3 ;  /* 0x005ff40301007387 */ /* 0x000fe20000100800 */
[----:B------:R-:W-:Y:S02]  /*44900*/  STL [R1+0x5ff0], R11 ;  /* 0x005ff00b01007387 */ /* 0x000fe40000100800 */
[----:B0-----:R-:W-:-:S02]  /*44910*/  IMAD.MOV.U32 R15, RZ, RZ, R16 ;  /* 0x000000ffff0f7224 */ /* 0x001fc400078e0010 */
[----:B------:R-:W-:Y:S01]  /*44920*/  IMAD.MOV.U32 R14, RZ, RZ, R17 ;  /* 0x000000ffff0e7224 */ /* 0x000fe200078e0011 */
[----:B------:R-:W-:Y:S01]  /*44930*/  STL.64 [R1+0x120], R16 ;  /* 0x0001201001007387 */ /* 0x000fe20000100a00 */
[----:B------:R-:W-:Y:S02]  /*44940*/  STL.64 [R1+0x128], R18 ;  /* 0x0001281201007387 */ /* 0x000fe40000100a00 */
[----:B------:R-:W0:Y:S01]  /*44950*/  LDSM.16.M88.4 R16, [R4+0x25800] ;  /* 0x025800000410783b */ /* 0x000e220000000200 */
[----:B------:R-:W-:Y:S03]  /*44960*/  STL.64 [R1+0x6000], R14 ;  /* 0x0060000e01007387 */ /* 0x000fe60000100a00 */
[----:B------:R-:W-:Y:S02]  /*44970*/  STL.64 [R1+0x5ff8], R12 ;  /* 0x005ff80c01007387 */ /* 0x000fe40000100a00 */
[----:B------:R-:W3:Y:S02]  /*44980*/  LDL.64 R24, [R1] ;  /* 0x0000000001187983 */ /* 0x000ee40000100a00 */
[----:B------:R-:W1:Y:S01]  /*44990*/  LDSM.16.M88.4 R12, [R4+0x26000] ;  /* 0x02600000040c783b */ /* 0x000e620000000200 */
[----:B0-----:R-:W-:Y:S03]  /*449a0*/  STL.64 [R1+0x110], R16 ;  /* 0x0001101001007387 */ /* 0x001fe60000100a00 */
[----:B------:R0:W-:Y:S02]  /*449b0*/  STL.64 [R1+0x118], R18 ;  /* 0x0001181201007387 */ /* 0x0001e40000100a00 */
[----:B0-----:R-:W-:-:S02]  /*449c0*/  IMAD.MOV.U32 R18, RZ, RZ, R5 ;  /* 0x000000ffff127224 */ /* 0x001fc400078e0005 */
[----:B------:R-:W-:Y:S01]  /*449d0*/  IMAD.MOV.U32 R19, RZ, RZ, R28 ;  /* 0x000000ffff137224 */ /* 0x000fe200078e001c */
[----:B---3--:R-:W-:Y:S01]  /*449e0*/  STL.64 [R1+0x6028], R24 ;  /* 0x0060281801007387 */ /* 0x008fe20000100a00 */
[----:B-1----:R0:W-:Y:S02]  /*449f0*/  STL.64 [R1+0x100], R12 ;  /* 0x0001000c01007387 */ /* 0x0021e40000100a00 */
[----:B------:R1:W-:Y:S01]  /*44a00*/  STL.64 [R1+0x108], R14 ;  /* 0x0001080e01007387 */ /* 0x0003e20000100a00 */
[----:B0-----:R-:W3:Y:S01]  /*44a10*/  LDL.LU R12, [R1+0x4c0] ;  /* 0x0004c000010c7983 */ /* 0x001ee20000300800 */
[----:B------:R-:W3:Y:S02]  /*44a20*/  LDL.LU R13, [R1+0x4c4] ;  /* 0x0004c400010d7983 */ /* 0x000ee40000300800 */
[----:B-1----:R-:W4:Y:S02]  /*44a30*/  LDL.LU R14, [R1+0x4c8] ;  /* 0x0004c800010e7983 */ /* 0x002f240000300800 */
[----:B------:R-:W4:Y:S01]  /*44a40*/  LDL.LU R15, [R1+0x4cc] ;  /* 0x0004cc00010f7983 */ /* 0x000f220000300800 */
[----:B------:R-:W2:Y:S01]  /*44a50*/  LDL.LU R5, [R1+0x6148] ;  /* 0x0061480001057983 */ /* 0x000ea20000300800 */
[----:B------:R-:W2:Y:S02]  /*44a60*/  LDL.LU R28, [R1+0x6144] ;  /* 0x00614400011c7983 */ /* 0x000ea40000300800 */
[----:B------:R-:W-:Y:S02]  /*44a70*/  STL.64 [R1+0x6060], R18 ;  /* 0x0060601201007387 */ /* 0x000fe40000100a00 */
[----:B------:R-:W2:Y:S02]  /*44a80*/  LDL.64 R24, [R1+0x10] ;  /* 0x0000100001187983 */ /* 0x000ea40000100a00 */
[----:B--2---:R0:W-:Y:S04]  /*44a90*/  STL.64 [R1+0x6040], R24 ;  /* 0x0060401801007387 */ /* 0x0041e80000100a00 */
[----:B0-----:R-:W2:Y:S04]  /*44aa0*/  LDL.64 R24, [R1+0x20] ;  /* 0x0000200001187983 */ /* 0x001ea80000100a00 */
[----:B--2---:R0:W-:Y:S04]  /*44ab0*/  STL.64 [R1+0x6058], R24 ;  /* 0x0060581801007387 */ /* 0x0041e80000100a00 */
[----:B0-----:R-:W2:Y:S01]  /*44ac0*/  LDL.LU R24, [R1+0x970] ;  /* 0x0009700001187983 */ /* 0x001ea20000300800 */
[----:B------:R-:W2:Y:S02]  /*44ad0*/  LDL.LU R25, [R1+0x974] ;  /* 0x0009740001197983 */ /* 0x000ea40000300800 */
[----:B------:R-:W2:Y:S02]  /*44ae0*/  LDL.LU R26, [R1+0x978] ;  /* 0x00097800011a7983 */ /* 0x000ea40000300800 */
[----:B------:R-:W2:Y:S02]  /*44af0*/  LDL.LU R27, [R1+0x97c] ;  /* 0x00097c00011b7983 */ /* 0x000ea40000300800 */
[----:B--2---:R-:W-:Y:S01]  /*44b00*/  STL.64 [R1+0x6070], R26 ;  /* 0x0060701a01007387 */ /* 0x004fe20000100a00 */
[----:B------:R0:W-:Y:S02]  /*44b10*/  STL.64 [R1+0x6068], R24 ;  /* 0x0060681801007387 */ /* 0x0001e40000100a00 */
[----:B------:R-:W2:Y:S02]  /*44b20*/  LDL.LU R18, [R1+0x58] ;  /* 0x0000580001127983 */ /* 0x000ea40000300800 */
[----:B------:R-:W2:Y:S02]  /*44b30*/  LDL.LU R19, [R1+0x5c] ;  /* 0x00005c0001137983 */ /* 0x000ea40000300800 */
[----:B--2---:R1:W-:Y:S01]  /*44b40*/  STL.64 [R1+0x6078], R18 ;  /* 0x0060781201007387 */ /* 0x0043e20000100a00 */
[----:B0-----:R-:W2:Y:S02]  /*44b50*/  LDL.LU R24, [R1+0x980] ;  /* 0x0009800001187983 */ /* 0x001ea40000300800 */
[----:B------:R-:W2:Y:S02]  /*44b60*/  LDL.LU R25, [R1+0x984] ;  /* 0x0009840001197983 */ /* 0x000ea40000300800 */
[----:B------:R-:W2:Y:S01]  /*44b70*/  LDL.LU R26, [R1+0x988] ;  /* 0x00098800011a7983 */ /* 0x000ea20000300800 */
[----:B------:R-:W2:Y:S01]  /*44b80*/  LDL.LU R27, [R1+0x98c] ;  /* 0x00098c00011b7983 */ /* 0x000ea20000300800 */
[----:B-1----:R-:W-:-:S02]  /*44b90*/  IMAD.MOV.U32 R18, RZ, RZ, R28 ;  /* 0x000000ffff127224 */ /* 0x002fc400078e001c */
[----:B------:R-:W-:Y:S01]  /*44ba0*/  IMAD.MOV.U32 R19, RZ, RZ, R5 ;  /* 0x000000ffff137224 */ /* 0x000fe200078e0005 */
[----:B--2---:R-:W-:Y:S01]  /*44bb0*/  STL.64 [R1+0x6088], R26 ;  /* 0x0060881a01007387 */ /* 0x004fe20000100a00 */
[----:B------:R0:W-:Y:S02]  /*44bc0*/  STL.64 [R1+0x6080], R24 ;  /* 0x0060801801007387 */ /* 0x0001e40000100a00 */
[----:B------:R-:W2:Y:S02]  /*44bd0*/  LDL.LU R28, [R1+0x6140] ;  /* 0x00614000011c7983 */ /* 0x000ea40000300800 */
[----:B------:R-:W2:Y:S01]  /*44be0*/  LDL.LU R5, [R1+0x613c] ;  /* 0x00613c0001057983 */ /* 0x000ea20000300800 */
[----:B------:R1:W-:Y:S04]  /*44bf0*/  STL.64 [R1+0x6090], R18 ;  /* 0x0060901201007387 */ /* 0x0003e80000100a00 */
[----:B0-----:R-:W2:Y:S01]  /*44c00*/  LDL.LU R24, [R1+0x950] ;  /* 0x0009500001187983 */ /* 0x001ea20000300800 */
[----:B------:R-:W2:Y:S02]  /*44c10*/  LDL.LU R25, [R1+0x954] ;  /* 0x0009540001197983 */ /* 0x000ea40000300800 */
[----:B------:R-:W2:Y:S02]  /*44c20*/  LDL.LU R26, [R1+0x958] ;  /* 0x00095800011a7983 */ /* 0x000ea40000300800 */
[----:B------:R-:W2:Y:S02]  /*44c30*/  LDL.LU R27, [R1+0x95c] ;  /* 0x00095c00011b7983 */ /* 0x000ea40000300800 */
[----:B--2---:R-:W-:Y:S01]  /*44c40*/  STL.64 [R1+0x60a0], R26 ;  /* 0x0060a01a01007387 */ /* 0x004fe20000100a00 */
[----:B------:R0:W-:Y:S02]  /*44c50*/  STL.64 [R1+0x6098], R24 ;  /* 0x0060981801007387 */ /* 0x0001e40000100a00 */
[----:B-1----:R-:W2:Y:S02]  /*44c60*/  LDL.LU R18, [R1+0x78] ;  /* 0x0000780001127983 */ /* 0x002ea40000300800 */
        /* <DEDUP_REMOVED lines=9> */
[----:B------:R-:W-:Y:S02]  /*44d00*/  STL.64 [R1+0x60b0], R24 ;  /* 0x0060b01801007387 */ /* 0x000fe40000100a00 */
[----:B------:R-:W2:Y:S02]  /*44d10*/  LDL.LU R5, [R1+0x6138] ;  /* 0x0061380001057983 */ /* 0x000ea40000300800 */
[----:B------:R0:W-:Y:S02]  /*44d20*/  STL.64 [R1+0x60c0], R18 ;  /* 0x0060c01201007387 */ /* 0x0001e40000100a00 */
[----:B0-----:R-:W2:Y:S01]  /*44d30*/  LDL.LU R18, [R1+0x98] ;  /* 0x0000980001127983 */ /* 0x001ea20000300800 */
[----:B------:R-:W2:Y:S03]  /*44d40*/  LDL.LU R19, [R1+0x9c] ;  /* 0x00009c0001137983 */ /* 0x000ea60000300800 */
[----:B--2---:R0:W-:Y:S01]  /*44d50*/  STL.64 [R1+0x60d8], R18 ;  /* 0x0060d81201007387 */ /* 0x0041e20000100a00 */
[----:B------:R-:W2:Y:S02]  /*44d60*/  LDL.LU R24, [R1+0x910] ;  /* 0x0009100001187983 */ /* 0x000ea40000300800 */
[----:B------:R-:W2:Y:S02]  /*44d70*/  LDL.LU R25, [R1+0x914] ;  /* 0x0009140001197983 */ /* 0x000ea40000300800 */
[----:B------:R-:W2:Y:S01]  /*44d80*/  LDL.LU R26, [R1+0x918] ;  /* 0x00091800011a7983 */ /* 0x000ea20000300800 */
[----:B------:R-:W2:Y:S04]  /*44d90*/  LDL.LU R27, [R1+0x91c] ;  /* 0x00091c00011b7983 */ /* 0x000ea80000300800 */
[----:B0-----:R-:W2:Y:S01]  /*44da0*/  LDL.LU R18, [R1+0xa8] ;  /* 0x0000a80001127983 */ /* 0x001ea20000300800 */
[----:B------:R-:W-:-:S02]  /*44db0*/  IMAD.MOV.U32 R19, RZ, RZ, R5 ;  /* 0x000000ffff137224 */ /* 0x000fc400078e0005 */
[----:B------:R-:W3:Y:S03]  /*44dc0*/  LDL.LU R5, [R1+0x6134] ;  /* 0x0061340001057983 */ /* 0x000ee60000300800 */
[----:B--2---:R-:W-:Y:S01]  /*44dd0*/  STL.64 [R1+0x60f0], R18 ;  /* 0x0060f01201007387 */ /* 0x004fe20000100a00 */
[----:B------:R-:W-:Y:S02]  /*44de0*/  STL.64 [R1+0x60d0], R26 ;  /* 0x0060d01a01007387 */ /* 0x000fe40000100a00 */
[----:B------:R0:W-:Y:S02]  /*44df0*/  STL.64 [R1+0x60c8], R24 ;  /* 0x0060c81801007387 */ /* 0x0001e40000100a00 */
[----:B0-----:R-:W2:Y:S01]  /*44e00*/  LDL.LU R24, [R1+0x870] ;  /* 0x0008700001187983 */ /* 0x001ea20000300800 */
[----:B------:R-:W2:Y:S02]  /*44e10*/  LDL.LU R25, [R1+0x874] ;  /* 0x0008740001197983 */ /* 0x000ea40000300800 */
[----:B------:R-:W2:Y:S02]  /*44e20*/  LDL.LU R26, [R1+0x878] ;  /* 0x00087800011a7983 */ /* 0x000ea40000300800 */
[----:B------:R-:W2:Y:S01]  /*44e30*/  LDL.LU R27, [R1+0x87c] ;  /* 0x00087c00011b7983 */ /* 0x000ea20000300800 */
[----:B------:R-:W2:Y:S01]  /*44e40*/  LDL.LU R18, [R1+0xb8] ;  /* 0x0000b80001127983 */ /* 0x000ea20000300800 */
[----:B------:R-:W2:Y:S03]  /*44e50*/  LDL.LU R19, [R1+0xbc] ;  /* 0x0000bc0001137983 */ /* 0x000ea60000300800 */
[----:B--2---:R-:W-:Y:S01]  /*44e60*/  STL.64 [R1+0x6108], R18 ;  /* 0x0061081201007387 */ /* 0x004fe20000100a00 */
[----:B------:R-:W-:Y:S02]  /*44e70*/  STL.64 [R1+0x60e8], R26 ;  /* 0x0060e81a01007387 */ /* 0x000fe40000100a00 */
[----:B------:R0:W-:Y:S02]  /*44e80*/  STL.64 [R1+0x60e0], R24 ;  /* 0x0060e01801007387 */ /* 0x0001e40000100a00 */
[----:B0-----:R-:W2:Y:S01]  /*44e90*/  LDL.LU R24, [R1+0x860] ;  /* 0x0008600001187983 */ /* 0x001ea20000300800 */
[----:B------:R-:W2:Y:S02]  /*44ea0*/  LDL.LU R25, [R1+0x864] ;  /* 0x0008640001197983 */ /* 0x000ea40000300800 */
[----:B------:R-:W2:Y:S02]  /*44eb0*/  LDL.LU R26, [R1+0x868] ;  /* 0x00086800011a7983 */ /* 0x000ea40000300800 */
[----:B------:R-:W2:Y:S01]  /*44ec0*/  LDL.LU R27, [R1+0x86c] ;  /* 0x00086c00011b7983 */ /* 0x000ea20000300800 */
[----:B------:R-:W4:Y:S01]  /*44ed0*/  LDL.LU R18, [R1+0xc8] ;  /* 0x0000c80001127983 */ /* 0x000f220000300800 */
[----:B---3--:R-:W-:-:S02]  /*44ee0*/  IMAD.MOV.U32 R19, RZ, RZ, R5 ;  /* 0x000000ffff137224 */ /* 0x008fc400078e0005 */
[----:B------:R-:W3:Y:S01]  /*44ef0*/  LDL.LU R5, [R1+0x6130] ;  /* 0x0061300001057983 */ /* 0x000ee20000300800 */
        /* <DEDUP_REMOVED lines=11> */
[----:B------:R-:W2:Y:S01]  /*44fb0*/  LDL.LU R27, [R1+0x84c] ;  /* 0x00084c00011b7983 */ /* 0x000ea20000300800 */
[----:B----4-:R-:W-:Y:S01]  /*44fc0*/  STL.64 [R1+0x6020], R14 ;  /* 0x0060200e01007387 */ /* 0x010fe20000100a00 */
[----:B------:R0:W-:Y:S03]  /*44fd0*/  STL.64 [R1+0x6018], R12 ;  /* 0x0060180c01007387 */ /* 0x0001e60000100a00 */
[----:B0-----:R-:W4:Y:S01]  /*44fe0*/  LDL.LU R12, [R1+0x4d0] ;  /* 0x0004d000010c7983 */ /* 0x001f220000300800 */
[----:B------:R-:W4:Y:S02]  /*44ff0*/  LDL.LU R13, [R1+0x4d4] ;  /* 0x0004d400010d7983 */ /* 0x000f240000300800 */
[----:B------:R-:W2:Y:S02]  /*45000*/  LDL.LU R14, [R1+0x4d8] ;  /* 0x0004d800010e7983 */ /* 0x000ea40000300800 */
[----:B------:R-:W2:Y:S02]  /*45010*/  LDL.LU R15, [R1+0x4dc] ;  /* 0x0004dc00010f7983 */ /* 0x000ea40000300800 */
[----:B------:R-:W-:-:S02]  /*45020*/  IMAD.MOV.U32 R29, RZ, RZ, R20 ;  /* 0x000000ffff1d7224 */ /* 0x000fc400078e0014 */
[----:B------:R-:W-:Y:S01]  /*45030*/  IMAD.MOV.U32 R28, RZ, RZ, R21 ;  /* 0x000000ffff1c7224 */ /* 0x000fe200078e0015 */
[----:B--2---:R-:W-:Y:S01]  /*45040*/  STL.64 [R1+0x6038], R14 ;  /* 0x0060380e01007387 */ /* 0x004fe20000100a00 */
[----:B----4-:R0:W-:Y:S03]  /*45050*/  STL.64 [R1+0x6030], R12 ;  /* 0x0060300c01007387 */ /* 0x0101e60000100a00 */
[----:B0-----:R-:W2:Y:S01]  /*45060*/  LDL.LU R12, [R1+0x4e0] ;  /* 0x0004e000010c7983 */ /* 0x001ea20000300800 */
[----:B------:R-:W2:Y:S02]  /*45070*/  LDL.LU R13, [R1+0x4e4] ;  /* 0x0004e400010d7983 */ /* 0x000ea40000300800 */
[----:B------:R-:W2:Y:S02]  /*45080*/  LDL.LU R14, [R1+0x4e8] ;  /* 0x0004e800010e7983 */ /* 0x000ea40000300800 */
[----:B------:R-:W-:Y:S01]  /*45090*/  STL.64 [R1+0xf0], R20 ;  /* 0x0000f01401007387 */ /* 0x000fe20000100a00 */
[----:B------:R-:W-:Y:S02]  /*450a0*/  STL.64 [R1+0xf8], R22 ;  /* 0x0000f81601007387 */ /* 0x000fe40000100a00 */
[----:B------:R-:W0:Y:S02]  /*450b0*/  LDSM.16.M88.4 R20, [R4+0x27000] ;  /* 0x027000000414783b */ /* 0x000e240000000200 */
[----:B0-----:R-:W-:Y:S02]  /*450c0*/  STL.64 [R1+0xe0], R20 ;  /* 0x0000e01401007387 */ /* 0x001fe40000100a00 */
[----:B------:R0:W-:Y:S02]  /*450d0*/  STL.64 [R1+0xe8], R22 ;  /* 0x0000e81601007387 */ /* 0x0001e40000100a00 */
[----:B0-----:R-:W4:Y:S01]  /*450e0*/  LDL.LU.64 R22, [R1+0x6128] ;  /* 0x0061280001167983 */ /* 0x001f220000300a00 */
[----:B------:R-:W4:Y:S02]  /*450f0*/  LDL.LU.64 R20, [R1+0x6120] ;  /* 0x0061200001147983 */ /* 0x000f240000300a00 */
[----:B---3--:R-:W-:-:S02]  /*45100*/  IMAD.MOV.U32 R15, RZ, RZ, R5 ;  /* 0x000000ffff0f7224 */ /* 0x008fc400078e0005 */
[----:B------:R-:W0:Y:S04]  /*45110*/  LDSM.16.M88.4 R4, [R4+0x27800] ;  /* 0x027800000404783b */ /* 0x000e280000000200 */
[----:B0-----:R-:W-:Y:S01]  /*45120*/  STL.64 [R1+0xd0], R4 ;  /* 0x0000d00401007387 */ /* 0x001fe20000100a00 */
[----:B------:R-:W-:Y:S02]  /*45130*/  IMAD.MOV.U32 R0, RZ, RZ, R4 ;  /* 0x000000ffff007224 */ /* 0x000fe400078e0004 */
[----:B------:R-:W-:Y:S02]  /*45140*/  STL.64 [R1+0xd8], R6 ;  /* 0x0000d80601007387 */ /* 0x000fe40000100a00 */
[----:B------:R-:W-:Y:S02]  /*45150*/  IMAD.MOV.U32 R2, RZ, RZ, R5 ;  /* 0x000000ffff027224 */ /* 0x000fe400078e0005 */
[----:B------:R-:W0:Y:S04]  /*45160*/  LDSM.16.MT88.4 R4, [R10+0x8080] ;  /* 0x008080000a04783b */ /* 0x000e280000004200 */
[----:B0-----:R-:W-:Y:S01]  /*45170*/  STL.64 [R1+0x5f10], R6 ;  /* 0x005f100601007387 */ /* 0x001fe20000100a00 */
[----:B------:R0:W-:Y:S03]  /*45180*/  STL.64 [R1+0x5f08], R4 ;  /* 0x005f080401007387 */ /* 0x0001e60000100a00 */
[----:B0-----:R-:W3:Y:S01]  /*45190*/  LDL.LU R4, [R1+0x4f0] ;  /* 0x0004f00001047983 */ /* 0x001ee20000300800 */
[----:B------:R-:W3:Y:S02]  /*451a0*/  LDL.LU R5, [R1+0x4f4] ;  /* 0x0004f40001057983 */ /* 0x000ee40000300800 */
[----:B------:R-:W3:Y:S02]  /*451b0*/  LDL.LU R6, [R1+0x4f8] ;  /* 0x0004f80001067983 */ /* 0x000ee40000300800 */
[----:B------:R-:W3:Y:S01]  /*451c0*/  LDL.LU R7, [R1+0x4fc] ;  /* 0x0004fc0001077983 */ /* 0x000ee20000300800 */
[C---:B----4-:R-:W-:Y:S01]  /*451d0*/  HMMA.16816.F32.BF16 R16, R20.reuse, R18, R24 ;  /* 0x000000121410723c */ /* 0x050fe20000041818 */
[----:B------:R-:W4:Y:S01]  /*451e0*/  LDL.LU.64 R26, [R1+0x6118] ;  /* 0x00611800011a7983 */ /* 0x000f220000300a00 */
[----:B------:R-:W4:Y:S11]  /*451f0*/  LDL.LU.64 R24, [R1+0x6110] ;  /* 0x0061100001187983 */ /* 0x000f360000300a00 */
[----:B------:R-:W-:Y:S10]  /*45200*/  @!UPT UIADD3 URZ, URZ, URZ, URZ ;  /* 0x0000003f3f3ff290 */ /* 0x000ff4000fffe03f */
        /* <DEDUP_REMOVED lines=52> */
[----:B----4-:R-:W-:Y:S02]  /*45550*/  HMMA.16816.F32.BF16 R20, R20, R18, R24 ;  /* 0x000000121414723c */ /* 0x010fe40000041818 */
[----:B------:R-:W3:Y:S01]  /*45560*/  LDL.LU.64 R24, [R1+0x6058] ;  /* 0x0060580001187983 */ /* 0x000ee20000300a00 */
[----:B------:R-:W3:Y:S02]  /*45570*/  LDL.LU.64 R18, [R1+0x6050] ;  /* 0x0060500001127983 */ /* 0x000ee40000300a00 */
[----:B------:R-:W3:Y:S11]  /*45580*/  LDL.LU.64 R16, [R1+0x6048] ;  /* 0x0060480001107983 */ /* 0x000ef60000300a00 */
[----:B------:R-:W-:Y:S07]  /*45590*/  @!UPT UIADD3 URZ, URZ, URZ, URZ ;  /* 0x0000003f3f3ff290 */ /* 0x000fee000fffe03f */
[----:B------:R0:W-:Y:S01]  /*455a0*/  STL.64 [R1+0x500], R20 ;  /* 0x0005001401007387 */ /* 0x0001e20000100a00 */
[----:B------:R1:W-:Y:S03]  /*455b0*/  STL.64 [R1+0x508], R22 ;  /* 0x0005081601007387 */ /* 0x0003e60000100a00 */
[----:B0-----:R-:W4:Y:S01]  /*455c0*/  LDL.LU R20, [R1+0x4a0] ;  /* 0x0004a00001147983 */ /* 0x001f220000300800 */
[----:B------:R-:W4:Y:S02]  /*455d0*/  LDL.LU R21, [R1+0x4a4] ;  /* 0x0004a40001157983 */ /* 0x000f240000300800 */
[----:B-1----:R-:W4:Y:S02]  /*455e0*/  LDL.LU R22, [R1+0x4a8] ;  /* 0x0004a80001167983 */ /* 0x002f240000300800 */
[----:B------:R-:W4:Y:S01]  /*455f0*/  LDL.LU R23, [R1+0x4ac] ;  /* 0x0004ac0001177983 */ /* 0x000f220000300800 */
[C---:B---3--:R-:W-:Y:S11]  /*45600*/  HMMA.16816.F32.BF16 R4, R16.reuse, R24, R4 ;  /* 0x000000181004723c */ /* 0x048ff60000041804 */
[----:B------:R-:W-:Y:S11]  /*45610*/  @!UPT UIADD3 URZ, URZ, URZ, URZ ;  /* 0x0000003f3f3ff290 */ /* 0x000ff6000fffe03f */
[----:B------:R-:W-:Y:S01]  /*45620*/  @!UPT UIADD3 URZ, URZ, URZ, URZ ;  /* 0x0000003f3f3ff290 */ /* 0x000fe2000fffe03f */
[----:B------:R0:W-:Y:S01]  /*45630*/  STL.64 [R1+0x4f0], R4 ;  /* 0x0004f00401007387 */ /* 0x0001e20000100a00 */
[----:B------:R1:W-:Y:S02]  /*45640*/  STL.64 [R1+0x4f8], R6 ;  /* 0x0004f80601007387 */ /* 0x0003e40000100a00 */
[----:B0-----:R-:W-:Y:S02]  /*45650*/  IMAD.MOV.U32 R5, RZ, RZ, R24 ;  /* 0x000000ffff057224 */ /* 0x001fe400078e0018 */
[----:B------:R-:W-:Y:S02]  /*45660*/  IMAD.MOV.U32 R4, RZ, RZ, R25 ;  /* 0x000000ffff047224 */ /* 0x000fe400078e0019 */
[----:B------:R-:W2:Y:S02]  /*45670*/  LDL.LU.64 R24, [R1+0x6040] ;  /* 0x0060400001187983 */ /* 0x000ea40000300a00 */
[----:B--2---:R-:W-:Y:S01]  /*45680*/  HMMA.16816.F32.BF16 R12, R16, R24, R12 ;  /* 0x00000018100c723c */ /* 0x004fe2000004180c */
        /* <DEDUP_REMOVED lines=15> */
[----:B------:R-:W2:Y:S02]  /*45780*/  LDL.LU.64 R12, [R1+0x6018] ;  /* 0x00601800010c7983 */ /* 0x000ea40000300a00 */
[----:B------:R-:W3:Y:S02]  /*45790*/  LDL.LU.64 R26, [R1+0x6010] ;  /* 0x00601000011a7983 */ /* 0x000ee40000300a00 */
[----:B------:R-:W2:Y:S02]  /*457a0*/  LDL.LU.64 R24, [R1+0x6008] ;  /* 0x0060080001187983 */ /* 0x000ea40000300a00 */
[C---:B--2---:R-:W-:Y:S11]  /*457b0*/  HMMA.16816.F32.BF16 R12, R16.reuse, R24, R12 ;  /* 0x00000018100c723c */ /* 0x044ff6000004180c */
[----:B------:R-:W-:Y:S11]  /*457c0*/  @!UPT UIADD3 URZ, URZ, URZ, URZ ;  /* 0x0000003f3f3ff290 */ /* 0x000ff6000fffe03f */
[----:B------:R-:W-:Y:S01]  /*457d0*/  @!UPT UIADD3 URZ, URZ, URZ, URZ ;  /* 0x0000003f3f3ff290 */ /* 0x000fe2000fffe03f */
[----:B------:R-:W-:Y:S01]  /*457e0*/  STL.64 [R1+0x4c0], R12 ;  /* 0x0004c00c01007387 */ /* 0x000fe20000100a00 */
[----:B------:R0:W-:Y:S03]  /*457f0*/  STL.64 [R1+0x4c8], R14 ;  /* 0x0004c80e01007387 */ /* 0x0001e60000100a00 */
[----:B0-----:R-:W2:Y:S01]  /*45800*/  LDL.LU.64 R14, [R1+0x6000] ;  /* 0x00600000010e7983 */ /* 0x001ea20000300a00 */
[----:B------:R-:W2:Y:S02]  /*45810*/  LDL.LU.64 R12, [R1+0x5ff8] ;  /* 0x005ff800010c7983 */ /* 0x000ea40000300a00 */
[----:B---3--:R-:W-:Y:S02]  /*45820*/  STL.64 [R1+0x5ec0], R26 ;  /* 0x005ec01a01007387 */ /* 0x008fe40000100a00 */
[----:B------:R0:W-:Y:S02]  /*45830*/  STL.64 [R1+0x5eb8], R24 ;  /* 0x005eb81801007387 */ /* 0x0001e40000100a00 */
[----:B0-----:R-:W2:Y:S01]  /*45840*/  LDL.LU R24, [R1+0x4b0] ;  /* 0x0004b00001187983 */ /* 0x001ea20000300800 */
[----:B------:R-:W2:Y:S02]  /*45850*/  LDL.LU R25, [R1+0x4b4] ;  /* 0x0004b40001197983 */ /* 0x000ea40000300800 */
[----:B------:R-:W2:Y:S02]  /*45860*/  LDL.LU R26, [R1+0x4b8] ;  /* 0x0004b800011a7983 */ /* 0x000ea40000300800 */
[----:B------:R-:W2:Y:S01]  /*45870*/  LDL.LU R27, [R1+0x4bc] ;  /* 0x0004bc00011b7983 */ /* 0x000ea20000300800 */
[C---:B----4-:R-:W-:Y:S08]  /*45880*/  HMMA.16816.F32.BF16 R20, R16.reuse, R8, R20 ;  /* 0x000000081014723c */ /* 0x050ff00000041814 */
[----:B--2---:R-:W-:Y:S01]  /*45890*/  HMMA.16816.F32.BF16 R24, R16, R12, R24 ;  /* 0x0000000c1018723c */ /* 0x004fe20000041818 */
[----:B------:R-:W-:Y:S11]  /*458a0*/  STL.64 [R1+0x5fd0], R12 ;  /* 0x005fd00c01007387 */ /* 0x000ff60000100a00 */
[----:B------:R-:W-:Y:S11]  /*458b0*/  @!UPT UIADD3 URZ, URZ, URZ, URZ ;  /* 0x0000003f3f3ff290 */ /* 0x000ff6000fffe03f */
[----:B------:R-:W-:Y:S01]  /*458c0*/  STL.64 [R1+0x4b0], R24 ;  /* 0x0004b01801007387 */ /* 0x000fe20000100a00 */
[----:B------:R-:W-:Y:S02]  /*458d0*/  STL.64 [R1+0x4b8], R26 ;  /* 0x0004b81a01007387 */ /* 0x000fe40000100a00 */
[----:B------:R-:W-:Y:S02]  /*458e0*/  STL [R1+0x5eb4], R8 ;  /* 0x005eb40801007387 */ /* 0x000fe40000100800 */
[----:B------:R-:W-:Y:S01]  /*458f0*/  STL [R1+0x5eb0], R9 ;  /* 0x005eb00901007387 */ /* 0x000fe20000100800 */
[----:B------:R-:W-:Y:S01]  /*45900*/  STL.64 [R1+0x4a0], R20 ;  /* 0x0004a01401007387 */ /* 0x000fe20000100a00 */
[----:B------:R-:W-:Y:S02]  /*45910*/  STL.64 [R1+0x4a8], R22 ;  /* 0x0004a81601007387 */ /* 0x000fe40000100a00 */
[----:B------:R-:W0:Y:S04]  /*45920*/  LDSM.16.MT88.4 R20, [R10+0x8100] ;  /* 0x008100000a14783b */ /* 0x000e280000004200 */
[----:B------:R-:W-:Y:S01]  /*45930*/  STL [R1+0x5fd8], R10 ;  /* 0x005fd80a01007387 */ /* 0x000fe20000100800 */
[----:B0-----:R-:W-:Y:S01]  /*45940*/  STL.64 [R1+0x5dd8], R22 ;  /* 0x005dd81601007387 */ /* 0x001fe20000100a00 */
[----:B------:R0:W-:Y:S03]  /*45950*/  STL.64 [R1+0x5dd0], R20 ;  /* 0x005dd01401007387 */ /* 0x0001e60000100a00 */
[----:B0-----:R-:W2:Y:S01]  /*45960*/  LDL.LU R20, [R1+0x440] ;  /* 0x0004400001147983 */ /* 0x001ea20000300800 */
[----:B------:R-:W2:Y:S02]  /*45970*/  LDL.LU R21, [R1+0x444] ;  /* 0x0004440001157983 */ /* 0x000ea40000300800 */
[----:B------:R-:W3:Y:S02]  /*45980*/  LDL.LU R22, [R1+0x448] ;  /* 0x0004480001167983 */ /* 0x000ee40000300800 */
[----:B------:R-:W3:Y:S02]  /*45990*/  LDL.LU R23, [R1+0x44c] ;  /* 0x00044c0001177983 */ /* 0x000ee40000300800 */
[----:B------:R-:W-:-:S02]  /*459a0*/  IMAD.MOV.U32 R24, RZ, RZ, R3 ;  /* 0x000000ffff187224 */ /* 0x000fc400078e0003 */
[----:B------:R-:W-:Y:S01]  /*459b0*/  IMAD.MOV.U32 R25, RZ, RZ, R11 ;  /* 0x000000ffff197224 */ /* 0x000fe200078e000b */
[----:B---3--:R-:W-:Y:S01]  /*459c0*/  STL.64 [R1+0x5ed0], R22 ;  /* 0x005ed01601007387 */ /* 0x008fe20000100a00 */
[----:B--2---:R-:W-:Y:S02]  /*459d0*/  STL.64 [R1+0x5ec8], R20 ;  /* 0x005ec81401007387 */ /* 0x004fe40000100a00 */
[----:B------:R-:W2:Y:S02]  /*459e0*/  LDL.LU R3, [R1+0x5ff4] ;  /* 0x005ff40001037983 */ /* 0x000ea40000300800 */
[----:B------:R-:W3:Y:S01]  /*459f0*/  LDL.LU R11, [R1+0x5ff0] ;  /* 0x005ff000010b7983 */ /* 0x000ee20000300800 */
[----:B------:R0:W-:Y:S02]  /*45a00*/  STL.64 [R1+0x5ed8], R24 ;  /* 0x005ed81801007387 */ /* 0x0001e40000100a00 */
[----:B0-----:R-:W-:Y:S02]  /*45a10*/  IMAD.MOV.U32 R24, RZ, RZ, R7 ;  /* 0x000000ffff187224 */ /* 0x001fe400078e0007 */
[----:B------:R-:W-:-:S05]  /*45a20*/  IMAD.MOV.U32 R25, RZ, RZ, R6 ;  /* 0x000000ffff197224 */ /* 0x000fca00078e0006 */
[----:B------:R0:W-:Y:S01]  /*45a30*/  STL.64 [R1+0x5ef0], R24 ;  /* 0x005ef01801007387 */ /* 0x0001e20000100a00 */
[----:B------:R-:W4:Y:S02]  /*45a40*/  LDL.LU R20, [R1+0x460] ;  /* 0x0004600001147983 */ /* 0x000f240000300800 */
[----:B------:R-:W4:Y:S02]  /*45a50*/  LDL.LU R21, [R1+0x464] ;  /* 0x0004640001157983 */ /* 0x000f240000300800 */
[----:B------:R-:W2:Y:S01]  /*45a60*/  LDL.LU R22, [R1+0x468] ;  /* 0x0004680001167983 */ /* 0x000ea20000300800 */
[----:B------:R-:W2:Y:S01]  /*45a70*/  LDL.LU R23, [R1+0x46c] ;  /* 0x00046c0001177983 */ /* 0x000ea20000300800 */
[----:B0-----:R-:W-:Y:S02]  /*45a80*/  IMAD.MOV.U32 R24, RZ, RZ, R5 ;  /* 0x000000ffff187224 */ /* 0x001fe400078e0005 */
[----:B------:R-:W-:Y:S02]  /*45a90*/  IMAD.MOV.U32 R25, RZ, RZ, R4 ;  /* 0x000000ffff197224 */ /* 0x000fe400078e0004 */
[----:B------:R-:W-:-:S02]  /*45aa0*/  IMAD.MOV.U32 R4, RZ, RZ, R0 ;  /* 0x000000ffff047224 */ /* 0x000fc400078e0000 */
[----:B------:R-:W-:Y:S01]  /*45ab0*/  IMAD.MOV.U32 R5, RZ, RZ, R2 ;  /* 0x000000ffff057224 */ /* 0x000fe200078e0002 */
[----:B------:R0:W-:Y:S01]  /*45ac0*/  STL.64 [R1+0x5f18], R24 ;  /* 0x005f181801007387 */ /* 0x0001e20000100a00 */
[----:B------:R-:W2:Y:S02]  /*45ad0*/  LDL.LU R0, [R1+0x5fec] ;  /* 0x005fec0001007983 */ /* 0x000ea40000300800 */
[----:B------:R-:W2:Y:S02]  /*45ae0*/  LDL.LU R2, [R1+0x5fe8] ;  /* 0x005fe80001027983 */ /* 0x000ea40000300800 */
[----:B------:R-:W-:Y:S01]  /*45af0*/  STL.64 [R1+0x5f20], R4 ;  /* 0x005f200401007387 */ /* 0x000fe20000100a00 */
        /* <DEDUP_REMOVED lines=11> */
[----:B------:R0:W-:Y:S02]  /*45bb0*/  STL.64 [R1+0x5f38], R24 ;  /* 0x005f381801007387 */ /* 0x0001e40000100a00 */
[----:B0-----:R-:W-:-:S02]  /*45bc0*/  IMAD.MOV.U32 R24, RZ, RZ, R29 ;  /* 0x000000ffff187224 */ /* 0x001fc400078e001d */
[----:B------:R-:W-:-:S05]  /*45bd0*/  IMAD.MOV.U32 R25, RZ, RZ, R28 ;  /* 0x000000ffff197224 */ /* 0x000fca00078e001c */
[----:B------:R0:W-:Y:S04]  /*45be0*/  STL.64 [R1+0x5f50], R24 ;  /* 0x005f501801007387 */ /* 0x0001e80000100a00 */
[----:B0-----:R-:W2:Y:S04]  /*45bf0*/  LDL.64 R24, [R1+0x100] ;  /* 0x0001000001187983 */ /* 0x001ea80000100a00 */
[----:B--2---:R-:W-:Y:S01]  /*45c00*/  STL.64 [R1+0x5f68], R24 ;  /* 0x005f681801007387 */ /* 0x004fe20000100a00 */
[----:B------:R-:W2:Y:S03]  /*45c10*/  LDL.64 R4, [R1+0xe0] ;  /* 0x0000e00001047983 */ /* 0x000ea60000100a00 */
[----:B--2---:R0:W-:Y:S04]  /*45c20*/  STL.64 [R1+0x5f48], R4 ;  /* 0x005f480401007387 */ /* 0x0041e80000100a00 */
[----:B0-----:R-:W2:Y:S01]  /*45c30*/  LDL.LU R4, [R1+0x7b0] ;  /* 0x0007b00001047983 */ /* 0x001ea20000300800 */
[----:B------:R-:W2:Y:S02]  /*45c40*/  LDL.LU R5, [R1+0x7b4] ;  /* 0x0007b40001057983 */ /* 0x000ea40000300800 */
[----:B------:R-:W2:Y:S02]  /*45c50*/  LDL.LU R6, [R1+0x7b8] ;  /* 0x0007b80001067983 */ /* 0x000ea40000300800 */
[----:B------:R-:W2:Y:S01]  /*45c60*/  LDL.LU R7, [R1+0x7bc] ;  /* 0x0007bc0001077983 */ /* 0x000ea20000300800 */
[----:B------:R-:W2:Y:S04]  /*45c70*/  LDL.64 R24, [R1+0x110] ;  /* 0x0001100001187983 */ /* 0x000ea80000100a00 */
[----:B--2---:R-:W-:Y:S01]  /*45c80*/  STL.64 [R1+0x5f80], R24 ;  /* 0x005f801801007387 */ /* 0x004fe20000100a00 */
[----:B------:R-:W-:Y:S02]  /*45c90*/  STL.64 [R1+0x5f60], R6 ;  /* 0x005f600601007387 */ /* 0x000fe40000100a00 */
[----:B------:R0:W-:Y:S02]  /*45ca0*/  STL.64 [R1+0x5f58], R4 ;  /* 0x005f580401007387 */ /* 0x0001e40000100a00 */
[----:B0-----:R-:W2:Y:S01]  /*45cb0*/  LDL.LU R4, [R1+0x7c0] ;  /* 0x0007c00001047983 */ /* 0x001ea20000300800 */
[----:B------:R-:W2:Y:S02]  /*45cc0*/  LDL.LU R5, [R1+0x7c4] ;  /* 0x0007c40001057983 */ /* 0x000ea40000300800 */
[----:B------:R-:W2:Y:S02]  /*45cd0*/  LDL.LU R6, [R1+0x7c8] ;  /* 0x0007c80001067983 */ /* 0x000ea40000300800 */
[----:B------:R-:W2:Y:S02]  /*45ce0*/  LDL.LU R7, [R1+0x7cc] ;  /* 0x0007cc0001077983 */ /* 0x000ea40000300800 */
[----:B------:R-:W-:-:S02]  /*45cf0*/  IMAD.MOV.U32 R24, RZ, RZ, R15 ;  /* 0x000000ffff187224 */ /* 0x000fc400078e000f */
[----:B------:R-:W-:-:S05]  /*45d00*/  IMAD.MOV.U32 R25, RZ, RZ, R14 ;  /* 0x000000ffff197224 */ /* 0x000fca00078e000e */
[----:B------:R3:W-:Y:S02]  /*45d10*/  STL.64 [R1+0x5f98], R24 ;  /* 0x005f981801007387 */ /* 0x0007e40000100a00 */
[----:B---3--:R-:W-:Y:S02]  /*45d20*/  IMAD.MOV.U32 R24, RZ, RZ, R11 ;  /* 0x000000ffff187224 */ /* 0x008fe400078e000b */
[----:B------:R-:W-:-:S05]  /*45d30*/  IMAD.MOV.U32 R25, RZ, RZ, R3 ;  /* 0x000000ffff197224 */ /* 0x000fca00078e0003 */
[----:B------:R-:W-:Y:S04]  /*45d40*/  STL.64 [R1+0x5fb0], R24 ;  /* 0x005fb01801007387 */ /* 0x000fe80000100a00 */
[----:B--2---:R-:W-:Y:S01]  /*45d50*/  STL.64 [R1+0x5f78], R6 ;  /* 0x005f780601007387 */ /* 0x004fe20000100a00 */
[----:B------:R0:W-:Y:S03]  /*45d60*/  STL.64 [R1+0x5f70], R4 ;  /* 0x005f700401007387 */ /* 0x0001e60000100a00 */
[----:B0-----:R-:W2:Y:S01]  /*45d70*/  LDL.LU R4, [R1+0x7d0] ;  /* 0x0007d00001047983 */ /* 0x001ea20000300800 */
[----:B------:R-:W2:Y:S02]  /*45d80*/  LDL.LU R5, [R1+0x7d4] ;  /* 0x0007d40001057983 */ /* 0x000ea40000300800 */
[----:B------:R-:W3:Y:S02]  /*45d90*/  LDL.LU R6, [R1+0x7d8] ;  /* 0x0007d80001067983 */ /* 0x000ee40000300800 */
[----:B------:R-:W3:Y:S01]  /*45da0*/  LDL.LU R7, [R1+0x7dc] ;  /* 0x0007dc0001077983 */ /* 0x000ee20000300800 */
[----:B------:R-:W2:Y:S01]  /*45db0*/  LDL.64 R12, [R1+0x150] ;  /* 0x00015000010c7983 */ /* 0x000ea20000100a00 */
[----:B------:R-:W-:-:S02]  /*45dc0*/  IMAD.MOV.U32 R24, RZ, RZ, R2 ;  /* 0x000000ffff187224 */ /* 0x000fc400078e0002 */
[----:B------:R-:W-:Y:S01]  /*45dd0*/  IMAD.MOV.U32 R25, RZ, RZ, R0 ;  /* 0x000000ffff197224 */ /* 0x000fe200078e0000 */
[----:B--2---:R-:W-:Y:S04]  /*45de0*/  STL.64 [R1+0x5fe0], R12 ;  /* 0x005fe00c01007387 */ /* 0x004fe80000100a00 */
[----:B------:R0:W-:Y:S02]  /*45df0*/  STL.64 [R1+0x5fc8], R24 ;  /* 0x005fc81801007387 */ /* 0x0001e40000100a00 */
        /* <DEDUP_REMOVED lines=8> */
[----:B------:R-:W2:Y:S01]  /*45e80*/  LDL.64 R8, [R1+0x30] ;  /* 0x0000300001087983 */ /* 0x000ea20000100a00 */
        /* <DEDUP_REMOVED lines=19> */
[----:B------:R-:W-:Y:S01]  /*45fc0*/  STL.64 [R1+0x5ee8], R22 ;  /* 0x005ee81601007387 */ /* 0x000fe20000100a00 */
[----:B----4-:R0:W-:Y:S03]  /*45fd0*/  STL.64 [R1+0x5ee0], R20 ;  /* 0x005ee01401007387 */ /* 0x0101e60000100a00 */
[----:B0-----:R-:W3:Y:S01]  /*45fe0*/  LDL.LU R20, [R1+0x470] ;  /* 0x0004700001147983 */ /* 0x001ee20000300800 */
[----:B------:R-:W3:Y:S02]  /*45ff0*/  LDL.LU R21, [R1+0x474] ;  /* 0x0004740001157983 */ /* 0x000ee40000300800 */
[----:B------:R-:W4:Y:S02]  /*46000*/  LDL.LU R22, [R1+0x478] ;  /* 0x0004780001167983 */ /* 0x000f240000300800 */
[----:B------:R-:W4:Y:S02]  /*46010*/  LDL.LU R23, [R1+0x47c] ;  /* 0x00047c0001177983 */ /* 0x000f240000300800 */
[----:B----4-:R-:W-:Y:S01]  /*46020*/  STL.64 [R1+0x5f00], R22 ;  /* 0x005f001601007387 */ /* 0x010fe20000100a00 */
[----:B---3--:R0:W-:Y:S03]  /*46030*/  STL.64 [R1+0x5ef8], R20 ;  /* 0x005ef81401007387 */ /* 0x0081e60000100a00 */
[----:B0-----:R-:W3:Y:S01]  /*46040*/  LDL.LU R20, [R1+0x480] ;  /* 0x0004800001147983 */ /* 0x001ee20000300800 */
[----:B------:R-:W3:Y:S02]  /*46050*/  LDL.LU R21, [R1+0x484] ;  /* 0x0004840001157983 */ /* 0x000ee40000300800 */
[----:B------:R-:W3:Y:S02]  /*46060*/  LDL.LU R22, [R1+0x488] ;  /* 0x0004880001167983 */ /* 0x000ee40000300800 */
[----:B------:R-:W3:Y:S01]  /*46070*/  LDL.LU R23, [R1+0x48c] ;  /* 0x00048c0001177983 */ /* 0x000ee20000300800 */
[----:B------:R0:W-:Y:S01]  /*46080*/  STL.64 [R1+0x830], R12 ;  /* 0x0008300c01007387 */ /* 0x0001e20000100a00 */
[----:B------:R-:W-:Y:S03]  /*46090*/  STL.64 [R1+0x838], R14 ;  /* 0x0008380e01007387 */ /* 0x000fe60000100a00 */
[----:B0-----:R-:W4:Y:S01]  /*460a0*/  LDL.LU.64 R12, [R1+0x5fe0] ;  /* 0x005fe000010c7983 */ /* 0x001f220000300a00 */
[----:B------:R-:W2:Y:S01]  /*460b0*/  LDL.LU R10, [R1+0x5fd8] ;  /* 0x005fd800010a7983 */ /* 0x000ea20000300800 */
[----:B----4-:R-:W-:Y:S01]  /*460c0*/  HMMA.16816.F32.BF16 R24, R16, R12, R24 ;  /* 0x0000000c1018723c */ /* 0x010fe20000041818 */
[----:B------:R-:W-:-:S02]  /*460d0*/  IMAD.MOV.U32 R11, RZ, RZ, R12 ;  /* 0x000000ffff0b7224 */ /* 0x000fc400078e000c */
[----:B------:R-:W-:Y:S02]  /*460e0*/  IMAD.MOV.U32 R3, RZ, RZ, R13 ;  /* 0x000000ffff037224 */ /* 0x000fe400078e000d */
[----:B------:R-:W4:Y:S11]  /*460f0*/  LDL.LU.64 R12, [R1+0x5fd0] ;  /* 0x005fd000010c7983 */ /* 0x000f360000300a00 */
[----:B------:R-:W-:Y:S07]  /*46100*/  @!UPT UIADD3 URZ, URZ, URZ, URZ ;  /* 0x0000003f3f3ff290 */ /* 0x000fee000fffe03f */
[----:B------:R0:W-:Y:S04]  /*46110*/  STL.64 [R1+0x820], R24 ;  /* 0x0008201801007387 */ /* 0x0001e80000100a00 */
[----:B0-----:R-:W2:Y:S01]  /*46120*/  LDL.LU.64 R24, [R1+0x5fc8] ;  /* 0x005fc80001187983 */ /* 0x001ea20000300a00 */
[----:B------:R-:W-:Y:S02]  /*46130*/  IMAD.MOV.U32 R14, RZ, RZ, R26 ;  /* 0x000000ffff0e7224 */ /* 0x000fe400078e001a */
[----:B------:R-:W-:-:S05]  /*46140*/  IMAD.MOV.U32 R15, RZ, RZ, R27 ;  /* 0x000000ffff0f7224 */ /* 0x000fca00078e001b */
        /* <DEDUP_REMOVED lines=21> */
[----:B------:R-:W-:Y:S03]  /*462a0*/  STL.64 [R1+0x7f8], R26 ;  /* 0x0007f81a01007387 */ /* 0x000fe60000100a00 */
        /* <DEDUP_REMOVED lines=20> */
[----:B------:R-:W2:Y:S11]  /*463f0*/  LDL.LU.64 R4, [R1+0x5f48] ;  /* 0x005f480001047983 */ /* 0x000eb60000300a00 */
[----:B------:R-:W-:Y:S11]  /*46400*/  @!UPT UIADD3 URZ, URZ, URZ, URZ ;  /* 0x0000003f3f3ff290 */ /* 0x000ff6000fffe03f */
[----:B------:R-:W-:Y:S01]  /*46410*/  STL.64 [R1+0x7c0], R24 ;  /* 0x0007c01801007387 */ /* 0x000fe20000100a00 */
[----:B------:R0:W-:Y:S03]  /*46420*/  STL.64 [R1+0x7c8], R26 ;  /* 0x0007c81a01007387 */ /* 0x0001e60000100a00 */
[----:B0-----:R-:W3:Y:S01]  /*46430*/  LDL.LU.64 R26, [R1+0x5f40] ;  /* 0x005f4000011a7983 */ /* 0x001ee20000300a00 */
[----:B------:R-:W3:Y:S02]  /*46440*/  LDL.LU.64 R24, [R1+0x5f38] ;  /* 0x005f380001187983 */ /* 0x000ee40000300a00 */
[----:B------:R-:W-:Y:S02]  /*46450*/  IMAD.MOV.U32 R2, RZ, RZ, R8 ;  /* 0x000000ffff027224 */ /* 0x000fe400078e0008 */
[----:B------:R-:W-:Y:S02]  /*46460*/  IMAD.MOV.U32 R0, RZ, RZ, R9 ;  /* 0x000000ffff007224 */ /* 0x000fe400078e0009 */
[----:B--2---:R-:W-:-:S02]  /*46470*/  IMAD.MOV.U32 R8, RZ, RZ, R4 ;  /* 0x000000ffff087224 */ /* 0x004fc400078e0004 */
[----:B------:R-:W-:Y:S01]  /*46480*/  IMAD.MOV.U32 R9, RZ, RZ, R5 ;  /* 0x000000ffff097224 */ /* 0x000fe200078e0005 */
[C---:B---3--:R-:W-:Y:S11]  /*46490*/  HMMA.16816.F32.BF16 R24, R16.reuse, R4, R24 ;  /* 0x000000041018723c */ /* 0x048ff60000041818 */
[----:B------:R-:W-:Y:S11]  /*464a0*/  @!UPT UIADD3 URZ, URZ, URZ, URZ ;  /* 0x0000003f3f3ff290 */ /* 0x000ff6000fffe03f */
[----:B------:R-:W-:Y:S01]  /*464b0*/  @!UPT UIADD3 URZ, URZ, URZ, URZ ;  /* 0x0000003f3f3ff290 */ /* 0x000fe2000fffe03f */
[----:B------:R-:W-:Y:S01]  /*464c0*/  STL.64 [R1+0x7b0], R24 ;  /* 0x0007b01801007387 */ /* 0x000fe20000100a00 */
[----:B------:R0:W-:Y:S03]  /*464d0*/  STL.64 [R1+0x7b8], R26 ;  /* 0x0007b81a01007387 */ /* 0x0001e60000100a00 */
[----:B0-----:R-:W2:Y:S01]  /*464e0*/  LDL.LU.64 R26, [R1+0x5f30] ;  /* 0x005f3000011a7983 */ /* 0x001ea20000300a00 */
[----:B------:R-:W2:Y:S02]  /*464f0*/  LDL.LU.64 R24, [R1+0x5f28] ;  /* 0x005f280001187983 */ /* 0x000ea40000300a00 */
[----:B------:R-:W2:Y:S02]  /*46500*/  LDL.LU.64 R4, [R1+0x5f20] ;  /* 0x005f200001047983 */ /* 0x000ea40000300a00 */
[----:B--2---:R-:W-:Y:S01]  /*46510*/  HMMA.16816.F32.BF16 R16, R16, R4, R24 ;  /* 0x000000041010723c */ /* 0x004fe20000041818 */
[----:B------:R-:W2:Y:S01]  /*46520*/  LDL.LU.64 R24, [R1+0x5f18] ;  /* 0x005f180001187983 */ /* 0x000ea20000300a00 */
[----:B------:R-:W2:Y:S02]  /*46530*/  LDL.LU.64 R6, [R1+0x5f10] ;  /* 0x005f100001067983 */ /* 0x000ea40000300a00 */
[----:B------:R-:W2:Y:S11]  /*46540*/  LDL.LU.64 R4, [R1+0x5f08] ;  /* 0x005f080001047983 */ /* 0x000eb60000300a00 */
[----:B------:R-:W-:Y:S08]  /*46550*/  @!UPT UIADD3 URZ, URZ, URZ, URZ ;  /* 0x0000003f3f3ff290 */ /* 0x000ff0000fffe03f */
[----:B------:R0:W-:Y:S01]  /*46560*/  STL.64 [R1+0x490], R16 ;  /* 0x0004901001007387 */ /* 0x0001e20000100a00 */
[----:B------:R1:W-:Y:S03]  /*46570*/  STL.64 [R1+0x498], R18 ;  /* 0x0004981201007387 */ /* 0x0003e60000100a00 */
[----:B0-----:R-:W3:Y:S01]  /*46580*/  LDL.LU R16, [R1+0x450] ;  /* 0x0004500001107983 */ /* 0x001ee20000300800 */
[----:B------:R-:W3:Y:S02]  /*46590*/  LDL.LU R17, [R1+0x454] ;  /* 0x0004540001117983 */ /* 0x000ee40000300800 */
[----:B-1----:R-:W3:Y:S02]  /*465a0*/  LDL.LU R18, [R1+0x458] ;  /* 0x0004580001127983 */ /* 0x002ee40000300800 */
[----:B------:R-:W3:Y:S01]  /*465b0*/  LDL.LU R19, [R1+0x45c] ;  /* 0x00045c0001137983 */ /* 0x000ee20000300800 */
        /* <DEDUP_REMOVED lines=15> */
[----:B------:R-:W4:Y:S01]  /*466b0*/  LDL.LU.64 R22, [R1+0x5ed0] ;  /* 0x005ed00001167983 */ /* 0x000f220000300a00 */
[----:B------:R-:W4:Y:S11]  /*466c0*/  LDL.LU.64 R20, [R1+0x5ec8] ;  /* 0x005ec80001147983 */ /* 0x000f360000300a00 */
[----:B------:R-:W-:Y:S09]  /*466d0*/  @!UPT UIADD3 URZ, URZ, URZ, URZ ;  /* 0x0000003f3f3ff290 */ /* 0x000ff2000fffe03f */
[----:B------:R-:W-:Y:S01]  /*466e0*/  STL.64 [R1+0x460], R24 ;  /* 0x0004601801007387 */ /* 0x000fe20000100a00 */
[----:B------:R0:W-:Y:S03]  /*466f0*/  STL.64 [R1+0x468], R26 ;  /* 0x0004681a01007387 */ /* 0x0001e60000100a00 */
[----:B0-----:R-:W2:Y:S01]  /*46700*/  LDL.LU.64 R26, [R1+0x5ec0] ;  /* 0x005ec000011a7983 */ /* 0x001ea20000300a00 */
[----:B------:R-:W3:Y:S02]  /*46710*/  LDL.LU.64 R24, [R1+0x5eb8] ;  /* 0x005eb80001187983 */ /* 0x000ee40000300a00 */
[C---:B---3--:R-:W-:Y:S01]  /*46720*/  HMMA.16816.F32.BF16 R16, R4.reuse, R24, R16 ;  /* 0x000000180410723c */ /* 0x048fe20000041810 */
[----:B--2---:R-:W-:Y:S01]  /*46730*/  STL.64 [R1+0x5db8], R26 ;  /* 0x005db81a01007387 */ /* 0x004fe20000100a00 */
[----:B------:R-:W-:Y:S11]  /*46740*/  STL.64 [R1+0x5db0], R24 ;  /* 0x005db01801007387 */ /* 0x000ff60000100a00 */
[----:B------:R-:W-:Y:S10]  /*46750*/  @!UPT UIADD3 URZ, URZ, URZ, URZ ;  /* 0x0000003f3f3ff290 */ /* 0x000ff4000fffe03f */
[----:B------:R-:W-:Y:S01]  /*46760*/  STL.64 [R1+0x450], R16 ;  /* 0x0004501001007387 */ /* 0x000fe20000100a00 */
[----:B------:R4:W-:Y:S02]  /*46770*/  STL.64 [R1+0x458], R18 ;  /* 0x0004581201007387 */ /* 0x0009e40000100a00 */
[----:B----4-:R-:W-:Y:S01]  /*46780*/  HMMA.16816.F32.BF16 R16, R4, R12, R20 ;  /* 0x0000000c0410723c */ /* 0x010fe20000041814 */
[----:B------:R-:W2:Y:S11]  /*46790*/  LDL.LU R20, [R1+0x420] ;  /* 0x0004200001147983 */ /* 0x000eb60000300800 */
[----:B------:R-:W-:Y:S11]  /*467a0*/  @!UPT UIADD3 URZ, URZ, URZ, URZ ;  /* 0x0000003f3f3ff290 */ /* 0x000ff6000fffe03f */
[----:B------:R-:W-:Y:S01]  /*467b0*/  STL.64 [R1+0x440], R16 ;  /* 0x0004401001007387 */ /* 0x000fe20000100a00 */
[----:B------:R-:W-:Y:S02]  /*467c0*/  STL.64 [R1+0x448], R18 ;  /* 0x0004481201007387 */ /* 0x000fe40000100a00 */
[----:B------:R-:W2:Y:S02]  /*467d0*/  LDL.LU R21, [R1+0x424] ;  /* 0x0004240001157983 */ /* 0x000ea40000300800 */
[----:B------:R-:W3:Y:S01]  /*467e0*/  LDL.LU R22, [R1+0x428] ;  /* 0x0004280001167983 */ /* 0x000ee20000300800 */
[----:B------:R-:W3:Y:S04]  /*467f0*/  LDL.LU R23, [R1+0x42c] ;  /* 0x00042c0001177983 */ /* 0x000ee80000300800 */
[----:B---3--:R-:W-:Y:S01]  /*46800*/  STL.64 [R1+0x5de8], R22 ;  /* 0x005de81601007387 */ /* 0x008fe20000100a00 */
[----:B--2---:R0:W-:Y:S02]  /*46810*/  STL.64 [R1+0x5de0], R20 ;  /* 0x005de01401007387 */ /* 0x0041e40000100a00 */
[----:B0-----:R-:W-:-:S02]  /*46820*/  IMAD.MOV.U32 R20, RZ, RZ, R8 ;  /* 0x000000ffff147224 */ /* 0x001fc400078e0008 */
[----:B------:R-:W-:Y:S01]  /*46830*/  IMAD.MOV.U32 R21, RZ, RZ, R9 ;  /* 0x000000ffff157224 */ /* 0x000fe200078e0009 */
[----:B------:R-:W2:Y:S01]  /*46840*/  LDL.LU R8, [R1+0x5eb4] ;  /* 0x005eb40001087983 */ /* 0x000ea20000300800 */
[----:B------:R-:W2:Y:S03]  /*46850*/  LDL.LU R9, [R1+0x5eb0] ;  /* 0x005eb00001097983 */ /* 0x000ea60000300800 */
[----:B------:R-:W-:Y:S01]  /*46860*/  STL.64 [R1+0x5e00], R20 ;  /* 0x005e001401007387 */ /* 0x000fe20000100a00 */
[----:B------:R-:W3:Y:S03]  /*46870*/  LDL.64 R24, [R1+0x10] ;  /* 0x0000100001187983 */ /* 0x000ee60000100a00 */
[----:B---3--:R0:W-:Y:S04]  /*46880*/  STL.64 [R1+0x5dc8], R24 ;  /* 0x005dc81801007387 */ /* 0x0081e80000100a00 */
[----:B0-----:R-:W3:Y:S01]  /*46890*/  LDL.LU R24, [R1+0x410] ;  /* 0x0004100001187983 */ /* 0x001ee20000300800 */
[----:B------:R-:W3:Y:S02]  /*468a0*/  LDL.LU R25, [R1+0x414] ;  /* 0x0004140001197983 */ /* 0x000ee40000300800 */
[----:B------:R-:W4:Y:S02]  /*468b0*/  LDL.LU R26, [R1+0x418] ;  /* 0x00041800011a7983 */ /* 0x000f240000300800 */
[----:B------:R-:W4:Y:S01]  /*468c0*/  LDL.LU R27, [R1+0x41c] ;  /* 0x00041c00011b7983 */ /* 0x000f220000300800 */
[----:B------:R-:W2:Y:S04]  /*468d0*/  LDL.64 R20, [R1+0xf0] ;  /* 0x0000f00001147983 */ /* 0x000ea80000100a00 */
[----:B--2---:R-:W-:Y:S01]  /*468e0*/  STL.64 [R1+0x5e18], R20 ;  /* 0x005e181401007387 */ /* 0x004fe20000100a00 */
[----:B----4-:R-:W-:Y:S02]  /*468f0*/  STL.64 [R1+0x5df8], R26 ;  /* 0x005df81a01007387 */ /* 0x010fe40000100a00 */
[----:B---3--:R0:W-:Y:S02]  /*46900*/  STL.64 [R1+0x5df0], R24 ;  /* 0x005df01801007387 */ /* 0x0081e40000100a00 */
        /* <DEDUP_REMOVED lines=16> */
[----:B------:R-:W4:Y:S04]  /*46a10*/  LDL.64 R20, [R1+0x120] ;  /* 0x0001200001147983 */ /* 0x000f280000100a00 */
[----:B----4-:R0:W-:Y:S04]  /*46a20*/  STL.64 [R1+0x5e60], R20 ;  /* 0x005e601401007387 */ /* 0x0101e80000100a00 */
[----:B0-----:R-:W4:Y:S04]  /*46a30*/  LDL.64 R20, [R1+0x130] ;  /* 0x0001300001147983 */ /* 0x001f280000100a00 */
[----:B----4-:R-:W-:Y:S01]  /*46a40*/  STL.64 [R1+0x5e78], R20 ;  /* 0x005e781401007387 */ /* 0x010fe20000100a00 */
[----:B---3--:R-:W-:Y:S02]  /*46a50*/  STL.64 [R1+0x5e28], R26 ;  /* 0x005e281a01007387 */ /* 0x008fe40000100a00 */
[----:B--2---:R0:W-:Y:S02]  /*46a60*/  STL.64 [R1+0x5e20], R24 ;  /* 0x005e201801007387 */ /* 0x0041e40000100a00 */
[----:B0-----:R-:W2:Y:S01]  /*46a70*/  LDL.LU R24, [R1+0x730] ;  /* 0x0007300001187983 */ /* 0x001ea20000300800 */
[----:B------:R-:W2:Y:S02]  /*46a80*/  LDL.LU R25, [R1+0x734] ;  /* 0x0007340001197983 */ /* 0x000ea40000300800 */
[----:B------:R-:W3:Y:S02]  /*46a90*/  LDL.LU R26, [R1+0x738] ;  /* 0x00073800011a7983 */ /* 0x000ee40000300800 */
[----:B------:R-:W3:Y:S01]  /*46aa0*/  LDL.LU R27, [R1+0x73c] ;  /* 0x00073c00011b7983 */ /* 0x000ee20000300800 */
[----:B------:R-:W4:Y:S04]  /*46ab0*/  LDL.64 R20, [R1+0x140] ;  /* 0x0001400001147983 */ /* 0x000f280000100a00 */
[----:B----4-:R0:W-:Y:S02]  /*46ac0*/  STL.64 [R1+0x5e80], R20 ;  /* 0x005e801401007387 */ /* 0x0101e40000100a00 */
[----:B0-----:R-:W-:-:S02]  /*46ad0*/  IMAD.MOV.U32 R20, RZ, RZ, R11 ;  /* 0x000000ffff147224 */ /* 0x001fc400078e000b */
[----:B------:R-:W-:-:S05]  /*46ae0*/  IMAD.MOV.U32 R21, RZ, RZ, R3 ;  /* 0x000000ffff157224 */ /* 0x000fca00078e0003 */
[----:B------:R-:W-:Y:S01]  /*46af0*/  STL.64 [R1+0x5e98], R20 ;  /* 0x005e981401007387 */ /* 0x000fe20000100a00 */
[----:B---3--:R-:W-:Y:S02]  /*46b00*/  STL.64 [R1+0x5e40], R26 ;  /* 0x005e401a01007387 */ /* 0x008fe40000100a00 */
[----:B--2---:R0:W-:Y:S02]  /*46b10*/  STL.64 [R1+0x5e38], R24 ;  /* 0x005e381801007387 */ /* 0x0041e40000100a00 */
[----:B0-----:R-:W2:Y:S01]  /*46b20*/  LDL.LU R24, [R1+0x740] ;  /* 0x0007400001187983 */ /* 0x001ea20000300800 */
[----:B------:R-:W2:Y:S02]  /*46b30*/  LDL.LU R25, [R1+0x744] ;  /* 0x0007440001197983 */ /* 0x000ea40000300800 */
[----:B------:R-:W3:Y:S02]  /*46b40*/  LDL.LU R26, [R1+0x748] ;  /* 0x00074800011a7983 */ /* 0x000ee40000300800 */
[----:B------:R-:W3:Y:S01]  /*46b50*/  LDL.LU R27, [R1+0x74c] ;  /* 0x00074c00011b7983 */ /* 0x000ee20000300800 */
[----:B------:R-:W4:Y:S01]  /*46b60*/  LDL.LU R16, [R1+0x430] ;  /* 0x0004300001107983 */ /* 0x000f220000300800 */
        /* <DEDUP_REMOVED lines=22> */
[----:B------:R-:W-:Y:S01]  /*46cd0*/  IMAD.MOV.U32 R20, RZ, RZ, R2 ;  /* 0x000000ffff147224 */ /* 0x000fe200078e0002 */
[----:B---3--:R-:W-:Y:S01]  /*46ce0*/  STL.64 [R1+0x5ea8], R26 ;  /* 0x005ea81a01007387 */ /* 0x008fe20000100a00 */
[----:B--2---:R0:W-:Y:S03]  /*46cf0*/  STL.64 [R1+0x5ea0], R24 ;  /* 0x005ea01801007387 */ /* 0x0041e60000100a00 */
[----:B0-----:R-:W2:Y:S01]  /*46d00*/  LDL.LU R24, [R1+0x790] ;  /* 0x0007900001187983 */ /* 0x001ea20000300800 */
[----:B------:R-:W2:Y:S02]  /*46d10*/  LDL.LU R25, [R1+0x794] ;  /* 0x0007940001197983 */ /* 0x000ea40000300800 */
[----:B------:R-:W2:Y:S02]  /*46d20*/  LDL.LU R26, [R1+0x798] ;  /* 0x00079800011a7983 */ /* 0x000ea40000300800 */
[----:B------:R-:W2:Y:S01]  /*46d30*/  LDL.LU R27, [R1+0x79c] ;  /* 0x00079c00011b7983 */ /* 0x000ea20000300800 */
[----:B------:R0:W-:Y:S04]  /*46d40*/  STL.64 [R1+0x5dc0], R12 ;  /* 0x005dc00c01007387 */ /* 0x0001e80000100a00 */
[----:B0-----:R-:W3:Y:S01]  /*46d50*/  LDL.LU R12, [R1+0x400] ;  /* 0x00040000010c7983 */ /* 0x001ee20000300800 */
[----:B------:R-:W3:Y:S02]  /*46d60*/  LDL.LU R13, [R1+0x404] ;  /* 0x00040400010d7983 */ /* 0x000ee40000300800 */
[----:B------:R-:W3:Y:S02]  /*46d70*/  LDL.LU R14, [R1+0x408] ;  /* 0x00040800010e7983 */ /* 0x000ee40000300800 */
[----:B------:R-:W3:Y:S02]  /*46d80*/  LDL.LU R15, [R1+0x40c] ;  /* 0x00040c00010f7983 */ /* 0x000ee40000300800 */
[----:B------:R-:W-:Y:S01]  /*46d90*/  STL.64 [R1+0x430], R16 ;  /* 0x0004301001007387 */ /* 0x000fe20000100a00 */
[----:B------:R-:W-:Y:S02]  /*46da0*/  STL.64 [R1+0x438], R18 ;  /* 0x0004381201007387 */ /* 0x000fe40000100a00 */
[----:B------:R-:W0:Y:S04]  /*46db0*/  LDSM.16.MT88.4 R16, [R10+0x8180] ;  /* 0x008180000a10783b */ /* 0x000e280000004200 */
[----:B------:R-:W-:Y:S01]  /*46dc0*/  IMAD.MOV.U32 R21, RZ, RZ, R0 ;  /* 0x000000ffff157224 */ /* 0x000fe200078e0000 */
[----:B------:R-:W-:Y:S01]  /*46dd0*/  STL [R1+0x5d98], R10 ;  /* 0x005d980a01007387 */ /* 0x000fe20000100800 */
[----:B------:R1:W-:Y:S03]  /*46de0*/  STL.64 [R1+0x5d90], R8 ;  /* 0x005d900801007387 */ /* 0x0003e60000100a00 */
[----:B-1----:R-:W4:Y:S01]  /*46df0*/  LDL.LU R8, [R1+0x770] ;  /* 0x0007700001087983 */ /* 0x002f220000300800 */
[----:B------:R-:W4:Y:S02]  /*46e00*/  LDL.LU R9, [R1+0x774] ;  /* 0x0007740001097983 */ /* 0x000f240000300800 */
[----:B------:R-:W4:Y:S02]  /*46e10*/  LDL.LU R10, [R1+0x778] ;  /* 0x00077800010a7983 */ /* 0x000f240000300800 */
[----:B------:R-:W4:Y:S01]  /*46e20*/  LDL.LU R11, [R1+0x77c] ;  /* 0x00077c00010b7983 */ /* 0x000f220000300800 */
[----:B0-----:R-:W-:Y:S01]  /*46e30*/  STL.64 [R1+0x5cd0], R18 ;  /* 0x005cd01201007387 */ /* 0x001fe20000100a00 */
[----:B------:R0:W-:Y:S03]  /*46e40*/  STL.64 [R1+0x5cc8], R16 ;  /* 0x005cc81001007387 */ /* 0x0001e60000100a00 */
[----:B0-----:R-:W3:Y:S01]  /*46e50*/  LDL.64 R16, [R1+0xd0] ;  /* 0x0000d00001107983 */ /* 0x001ee20000100a00 */
        /* <DEDUP_REMOVED lines=13> */
[----:B0-----:R-:W4:Y:S02]  /*46f30*/  LDL.LU.64 R20, [R1+0x5e80] ;  /* 0x005e800001147983 */ /* 0x001f240000300a00 */
[C---:B----4-:R-:W-:Y:S01]  /*46f40*/  HMMA.16816.F32.BF16 R8, R4.reuse, R20, R8 ;  /* 0x000000140408723c */ /* 0x050fe20000041808 */
[----:B------:R-:W-:Y:S11]  /*46f50*/  IMAD.MOV.U32 R3, RZ, RZ, R21 ;  /* 0x000000ffff037224 */ /* 0x000ff600078e0015 */
[----:B------:R-:W-:Y:S11]  /*46f60*/  @!UPT UIADD3 URZ, URZ, URZ, URZ ;  /* 0x0000003f3f3ff290 */ /* 0x000ff6000fffe03f */
[----:B------:R0:W-:Y:S01]  /*46f70*/  STL.64 [R1+0x780], R8 ;  /* 0x0007800801007387 */ /* 0x0001e20000100a00 */
[----:B------:R-:W-:Y:S02]  /*46f80*/  STL.64 [R1+0x788], R10 ;  /* 0x0007880a01007387 */ /* 0x000fe40000100a00 */
[----:B0-----:R-:W-:Y:S02]  /*46f90*/  IMAD.MOV.U32 R8, RZ, RZ, R20 ;  /* 0x000000ffff087224 */ /* 0x001fe400078e0014 */
[----:B------:R-:W2:Y:S02]  /*46fa0*/  LDL.LU.64 R20, [R1+0x5e78] ;  /* 0x005e780001147983 */ /* 0x000ea40000300a00 */
        /* <DEDUP_REMOVED lines=47> */
[----:B0-----:R-:W3:Y:S01]  /*472a0*/  LDL.LU.64 R22, [R1+0x5de8] ;  /* 0x005de80001167983 */ /* 0x001ee20000300a00 */
[----:B------:R-:W3:Y:S02]  /*472b0*/  LDL.LU.64 R20, [R1+0x5de0] ;  /* 0x005de00001147983 */ /* 0x000ee40000300a00 */
[----:B---3--:R-:W-:Y:S01]  /*472c0*/  HMMA.16816.F32.BF16 R4, R4, R16, R20 ;  /* 0x000000100404723c */ /* 0x008fe20000041814 */
[----:B------:R-:W2:Y:S01]  /*472d0*/  LDL.LU.64 R22, [R1+0x5dd8] ;  /* 0x005dd80001167983 */ /* 0x000ea20000300a00 */
[----:B------:R-:W2:Y:S11]  /*472e0*/  LDL.LU.64 R20, [R1+0x5dd0] ;  /* 0x005dd00001147983 */ /* 0x000eb60000300a00 */
[----:B------:R-:W-:Y:S10]  /*472f0*/  @!UPT UIADD3 URZ, URZ, URZ, URZ ;  /* 0x0000003f3f3ff290 */ /* 0x000ff4000fffe03f */
[----:B------:R0:W-:Y:S01]  /*47300*/  STL.64 [R1+0x420], R4 ;  /* 0x0004200401007387 */ /* 0x0001e20000100a00 */
[----:B------:R-:W-:Y:S03]  /*47310*/  STL.64 [R1+0x428], R6 ;  /* 0x0004280601007387 */ /* 0x000fe60000100a00 */
[----:B0-----:R-:W2:Y:S01]  /*47320*/  LDL.64 R4, [R1+0x20] ;  /* 0x0000200001047983 */ /* 0x001ea20000100a00 */
[----:B------:R-:W-:Y:S01]  /*47330*/  STL.64 [R1+0x5ce0], R16 ;  /* 0x005ce01001007387 */ /* 0x000fe20000100a00 */
[C---:B--2---:R-:W-:Y:S11]  /*47340*/  HMMA.16816.F32.BF16 R24, R20.reuse, R4, R24 ;  /* 0x000000041418723c */ /* 0x044ff60000041818 */
[----:B------:R-:W-:Y:S11]  /*47350*/  @!UPT UIADD3 URZ, URZ, URZ, URZ ;  /* 0x0000003f3f3ff290 */ /* 0x000ff6000fffe03f */
[----:B------:R-:W-:Y:S01]  /*47360*/  @!UPT UIADD3 URZ, URZ, URZ, URZ ;  /* 0x0000003f3f3ff290 */ /* 0x000fe2000fffe03f */
[----:B------:R0:W-:Y:S01]  /*47370*/  STL.64 [R1+0x410], R24 ;  /* 0x0004101801007387 */ /* 0x0001e20000100a00 */
[----:B------:R-:W-:Y:S03]  /*47380*/  STL.64 [R1+0x418], R26 ;  /* 0x0004181a01007387 */ /* 0x000fe60000100a00 */
[----:B0-----:R-:W2:Y:S01]  /*47390*/  LDL.LU.64 R24, [R1+0x5dc8] ;  /* 0x005dc80001187983 */ /* 0x001ea20000300a00 */
[----:B------:R-:W-:Y:S02]  /*473a0*/  IMAD.MOV.U32 R29, RZ, RZ, R4 ;  /* 0x000000ffff1d7224 */ /* 0x000fe400078e0004 */
[----:B------:R-:W-:Y:S02]  /*473b0*/  IMAD.MOV.U32 R28, RZ, RZ, R5 ;  /* 0x000000ffff1c7224 */ /* 0x000fe400078e0005 */
[----:B--2---:R-:W-:Y:S01]  /*473c0*/  HMMA.16816.F32.BF16 R4, R20, R24, R12 ;  /* 0x000000181404723c */ /* 0x004fe2000004180c */
[----:B------:R-:W-:-:S02]  /*473d0*/  IMAD.MOV.U32 R17, RZ, RZ, R24 ;  /* 0x000000ffff117224 */ /* 0x000fc400078e0018 */
[----:B------:R-:W-:Y:S11]  /*473e0*/  IMAD.MOV.U32 R16, RZ, RZ, R25 ;  /* 0x000000ffff107224 */ /* 0x000ff600078e0019 */
[----:B------:R-:W-:Y:S09]  /*473f0*/  @!UPT UIADD3 URZ, URZ, URZ, URZ ;  /* 0x0000003f3f3ff290 */ /* 0x000ff2000fffe03f */
[----:B------:R-:W-:Y:S01]  /*47400*/  STL.64 [R1+0x400], R4 ;  /* 0x0004000401007387 */ /* 0x000fe20000100a00 */
[----:B------:R-:W-:Y:S02]  /*47410*/  STL.64 [R1+0x408], R6 ;  /* 0x0004080601007387 */ /* 0x000fe40000100a00 */
[----:B------:R-:W2:Y:S02]  /*47420*/  LDL.LU R12, [R1+0x3f0] ;  /* 0x0003f000010c7983 */ /* 0x000ea40000300800 */
[----:B------:R-:W2:Y:S01]  /*47430*/  LDL.LU R13, [R1+0x3f4] ;  /* 0x0003f400010d7983 */ /* 0x000ea20000300800 */
[----:B------:R-:W2:Y:S01]  /*47440*/  LDL.LU R14, [R1+0x3f8] ;  /* 0x0003f800010e7983 */ /* 0x000ea20000300800 */
[----:B------:R-:W2:Y:S02]  /*47450*/  LDL.LU R15, [R1+0x3fc] ;  /* 0x0003fc00010f7983 */ /* 0x000ea40000300800 */
[----:B------:R-:W2:Y:S02]  /*47460*/  LDL.64 R24, [R1] ;  /* 0x0000000001187983 */ /* 0x000ea40000100a00 */
[----:B------:R-:W-:Y:S01]  /*47470*/  STL.64 [R1+0x5d28], R18 ;  /* 0x005d281201007387 */ /* 0x000fe20000100a00 */
[----:B------:R0:W-:Y:S02]  /*47480*/  STL.64 [R1+0x5d20], R16 ;  /* 0x005d201001007387 */ /* 0x0001e40000100a00 */
[----:B0-----:R-:W-:-:S02]  /*47490*/  IMAD.MOV.U32 R16, RZ, RZ, R10 ;  /* 0x000000ffff107224 */ /* 0x001fc400078e000a */
[----:B------:R-:W-:-:S05]  /*474a0*/  IMAD.MOV.U32 R17, RZ, RZ, R9 ;  /* 0x000000ffff117224 */ /* 0x000fca00078e0009 */
[----:B------:R0:W-:Y:S04]  /*474b0*/  STL.64 [R1+0x5d38], R16 ;  /* 0x005d381001007387 */ /* 0x0001e80000100a00 */
[----:B0-----:R-:W3:Y:S01]  /*474c0*/  LDL.LU R16, [R1+0x6d0] ;  /* 0x0006d00001107983 */ /* 0x001ee20000300800 */
[----:B------:R-:W3:Y:S02]  /*474d0*/  LDL.LU R17, [R1+0x6d4] ;  /* 0x0006d40001117983 */ /* 0x000ee40000300800 */
[----:B------:R-:W4:Y:S02]  /*474e0*/  LDL.LU R18, [R1+0x6d8] ;  /* 0x0006d80001127983 */ /* 0x000f240000300800 */
[----:B------:R-:W4:Y:S02]  /*474f0*/  LDL.LU R19, [R1+0x6dc] ;  /* 0x0006dc0001137983 */ /* 0x000f240000300800 */
[----:B----4-:R-:W-:Y:S01]  /*47500*/  STL.64 [R1+0x5d48], R18 ;  /* 0x005d481201007387 */ /* 0x010fe20000100a00 */
[----:B---3--:R0:W-:Y:S02]  /*47510*/  STL.64 [R1+0x5d40], R16 ;  /* 0x005d401001007387 */ /* 0x0081e40000100a00 */
[----:B------:R-:W3:Y:S02]  /*47520*/  LDL.LU R4, [R1+0x3c0] ;  /* 0x0003c00001047983 */ /* 0x000ee40000300800 */
[----:B------:R-:W3:Y:S01]  /*47530*/  LDL.LU R5, [R1+0x3c4] ;  /* 0x0003c40001057983 */ /* 0x000ee20000300800 */
[----:B------:R-:W4:Y:S01]  /*47540*/  LDL.LU R6, [R1+0x3c8] ;  /* 0x0003c80001067983 */ /* 0x000f220000300800 */
[----:B------:R-:W4:Y:S02]  /*47550*/  LDL.LU R7, [R1+0x3cc] ;  /* 0x0003cc0001077983 */ /* 0x000f240000300800 */
[----:B0-----:R-:W-:-:S02]  /*47560*/  IMAD.MOV.U32 R16, RZ, RZ, R8 ;  /* 0x000000ffff107224 */ /* 0x001fc400078e0008 */
[----:B------:R-:W-:Y:S01]  /*47570*/  IMAD.MOV.U32 R17, RZ, RZ, R3 ;  /* 0x000000ffff117224 */ /* 0x000fe200078e0003 */
[----:B--2---:R-:W-:Y:S01]  /*47580*/  HMMA.16816.F32.BF16 R12, R20, R24, R12 ;  /* 0x00000018140c723c */ /* 0x004fe2000004180c */
[----:B----4-:R-:W-:Y:S01]  /*47590*/  STL.64 [R1+0x5da8], R6 ;  /* 0x005da80601007387 */ /* 0x010fe20000100a00 */
[----:B---3--:R0:W-:Y:S03]  /*475a0*/  STL.64 [R1+0x5da0], R4 ;  /* 0x005da00401007387 */ /* 0x0081e60000100a00 */
[----:B0-----:R-:W2:Y:S01]  /*475b0*/  LDL.LU R4, [R1+0x3e0] ;  /* 0x0003e00001047983 */ /* 0x001ea20000300800 */
[----:B------:R-:W2:Y:S02]  /*475c0*/  LDL.LU R5, [R1+0x3e4] ;  /* 0x0003e40001057983 */ /* 0x000ea40000300800 */
[----:B------:R-:W2:Y:S02]  /*475d0*/  LDL.LU R6, [R1+0x3e8] ;  /* 0x0003e80001067983 */ /* 0x000ea40000300800 */
[----:B------:R-:W2:Y:S01]  /*475e0*/  LDL.LU R7, [R1+0x3ec] ;  /* 0x0003ec0001077983 */ /* 0x000ea20000300800 */
[----:B------:R-:W3:Y:S01]  /*475f0*/  LDL.LU R8, [R1+0x3d0] ;  /* 0x0003d00001087983 */ /* 0x000ee20000300800 */
[----:B------:R-:W3:Y:S02]  /*47600*/  LDL.LU R9, [R1+0x3d4] ;  /* 0x0003d40001097983 */ /* 0x000ee40000300800 */
[----:B------:R-:W3:Y:S02]  /*47610*/  LDL.LU R10, [R1+0x3d8] ;  /* 0x0003d800010a7983 */ /* 0x000ee40000300800 */
[----:B------:R-:W3:Y:S01]  /*47620*/  LDL.LU R11, [R1+0x3dc] ;  /* 0x0003dc00010b7983 */ /* 0x000ee20000300800 */
[----:B------:R0:W-:Y:S04]  /*47630*/  STL.64 [R1+0x5d60], R16 ;  /* 0x005d601001007387 */ /* 0x0001e80000100a00 */
[----:B0-----:R-:W4:Y:S04]  /*47640*/  LDL.64 R16, [R1+0x150] ;  /* 0x0001500001107983 */ /* 0x001f280000100a00 */
[----:B----4-:R0:W-:Y:S04]  /*47650*/  STL.64 [R1+0x5d78], R16 ;  /* 0x005d781001007387 */ /* 0x0101e80000100a00 */
[----:B0-----:R-:W4:Y:S01]  /*47660*/  LDL.64 R16, [R1+0x30] ;  /* 0x0000300001107983 */ /* 0x001f220000100a00 */
[----:B------:R0:W-:Y:S02]  /*47670*/  STL.64 [R1+0x3f0], R12 ;  /* 0x0003f00c01007387 */ /* 0x0001e40000100a00 */
[----:B------:R1:W-:Y:S01]  /*47680*/  STL.64 [R1+0x3f8], R14 ;  /* 0x0003f80e01007387 */ /* 0x0003e20000100a00 */
[----:B0-----:R-:W3:Y:S01]  /*47690*/  LDL.LU.64 R12, [R1+0x5dc0] ;  /* 0x005dc000010c7983 */ /* 0x001ee20000300a00 */
[----:B-1----:R-:W-:-:S02]  /*476a0*/  IMAD.MOV.U32 R15, RZ, RZ, R24 ;  /* 0x000000ffff0f7224 */ /* 0x002fc400078e0018 */
[----:B------:R-:W-:Y:S02]  /*476b0*/  IMAD.MOV.U32 R14, RZ, RZ, R25 ;  /* 0x000000ffff0e7224 */ /* 0x000fe400078e0019 */
[----:B------:R-:W2:Y:S01]  /*476c0*/  LDL.LU.64 R26, [R1+0x5db8] ;  /* 0x005db800011a7983 */ /* 0x000ea20000300a00 */
        /* <DEDUP_REMOVED lines=8> */
[----:B------:R-:W-:Y:S02]  /*47750*/  STL.64 [R1+0x5c80], R26 ;  /* 0x005c801a01007387 */ /* 0x000fe40000100a00 */
[----:B------:R0:W-:Y:S02]  /*47760*/  STL.64 [R1+0x5c78], R24 ;  /* 0x005c781801007387 */ /* 0x0001e40000100a00 */
[----:B0-----:R-:W2:Y:S04]  /*47770*/  LDL.64 R24, [R1+0x110] ;  /* 0x0001100001187983 */ /* 0x001ea80000100a00 */
[----:B--2---:R0:W-:Y:S04]  /*47780*/  STL.64 [R1+0x5d30], R24 ;  /* 0x005d301801007387 */ /* 0x0041e80000100a00 */
        /* <DEDUP_REMOVED lines=10> */
[C---:B---3--:R-:W-:Y:S01]  /*47830*/  HMMA.16816.F32.BF16 R8, R20.reuse, R12, R8 ;  /* 0x0000000c1408723c */ /* 0x048fe20000041808 */
[----:B--2---:R-:W-:Y:S01]  /*47840*/  STL.64 [R1+0x5d70], R26 ;  /* 0x005d701a01007387 */ /* 0x004fe20000100a00 */
[----:B------:R0:W-:Y:S03]  /*47850*/  STL.64 [R1+0x5d68], R24 ;  /* 0x005d681801007387 */ /* 0x0001e60000100a00 */
[----:B0-----:R-:W2:Y:S01]  /*47860*/  LDL.LU R24, [R1+0x6f0] ;  /* 0x0006f00001187983 */ /* 0x001ea20000300800 */
[----:B------:R-:W2:Y:S02]  /*47870*/  LDL.LU R25, [R1+0x6f4] ;  /* 0x0006f40001197983 */ /* 0x000ea40000300800 */
[----:B------:R-:W3:Y:S02]  /*47880*/  LDL.LU R26, [R1+0x6f8] ;  /* 0x0006f800011a7983 */ /* 0x000ee40000300800 */
[----:B------:R-:W3:Y:S02]  /*47890*/  LDL.LU R27, [R1+0x6fc] ;  /* 0x0006fc00011b7983 */ /* 0x000ee40000300800 */
[----:B---3--:R-:W-:Y:S01]  /*478a0*/  STL.64 [R1+0x5d88], R26 ;  /* 0x005d881a01007387 */ /* 0x008fe20000100a00 */
[----:B--2---:R0:W-:Y:S03]  /*478b0*/  STL.64 [R1+0x5d80], R24 ;  /* 0x005d801801007387 */ /* 0x0041e60000100a00 */
[----:B0-----:R-:W4:Y:S01]  /*478c0*/  LDL.LU R24, [R1+0x700] ;  /* 0x0007000001187983 */ /* 0x001f220000300800 */
[----:B------:R-:W4:Y:S02]  /*478d0*/  LDL.LU R25, [R1+0x704] ;  /* 0x0007040001197983 */ /* 0x000f240000300800 */
[----:B------:R-:W4:Y:S02]  /*478e0*/  LDL.LU R26, [R1+0x708] ;  /* 0x00070800011a7983 */ /* 0x000f240000300800 */
[----:B------:R-:W4:Y:S02]  /*478f0*/  LDL.LU R27, [R1+0x70c] ;  /* 0x00070c00011b7983 */ /* 0x000f240000300800 */
[----:B------:R-:W-:Y:S01]  /*47900*/  STL.64 [R1+0x3d0], R8 ;  /* 0x0003d00801007387 */ /* 0x000fe20000100a00 */
[----:B------:R0:W-:Y:S03]  /*47910*/  STL.64 [R1+0x3d8], R10 ;  /* 0x0003d80a01007387 */ /* 0x0001e60000100a00 */
[----:B0-----:R-:W2:Y:S01]  /*47920*/  LDL.LU R10, [R1+0x5d98] ;  /* 0x005d9800010a7983 */ /* 0x001ea20000300800 */
[----:B------:R-:W3:Y:S02]  /*47930*/  LDL.LU.64 R8, [R1+0x5d90] ;  /* 0x005d900001087983 */ /* 0x000ee40000300a00 */
[----:B------:R-:W-:Y:S01]  /*47940*/  STL.64 [R1+0x5c70], R12 ;  /* 0x005c700c01007387 */ /* 0x000fe20000100a00 */
[C---:B---3--:R-:W-:Y:S08]  /*47950*/  HMMA.16816.F32.BF16 R4, R20.reuse, R8, R4 ;  /* 0x000000081404723c */ /* 0x048ff00000041804 */
[----:B----4-:R-:W-:Y:S11]  /*47960*/  HMMA.16816.F32.BF16 R24, R20, R16, R24 ;  /* 0x000000101418723c */ /* 0x010ff60000041818 */
[----:B------:R-:W-:Y:S04]  /*47970*/  @!UPT UIADD3 URZ, URZ, URZ, URZ ;  /* 0x0000003f3f3ff290 */ /* 0x000fe8000fffe03f */
[----:B------:R-:W-:Y:S01]  /*47980*/  STL.64 [R1+0x3c0], R4 ;  /* 0x0003c00401007387 */ /* 0x000fe20000100a00 */
[----:B------:R-:W-:Y:S02]  /*47990*/  STL.64 [R1+0x3c8], R6 ;  /* 0x0003c80601007387 */ /* 0x000fe40000100a00 */
[----:B--2---:R-:W0:Y:S02]  /*479a0*/  LDSM.16.MT88.4 R4, [R10+0x8200] ;  /* 0x008200000a04783b */ /* 0x004e240000004200 */
[----:B0-----:R0:W-:Y:S02]  /*479b0*/  STL.64 [R1+0x5bb0], R6 ;  /* 0x005bb00601007387 */ /* 0x0011e40000100a00 */
[----:B------:R-:W-:Y:S02]  /*479c0*/  STL.64 [R1+0x5ba8], R4 ;  /* 0x005ba80401007387 */ /* 0x000fe40000100a00 */
[----:B------:R-:W-:Y:S02]  /*479d0*/  STL.64 [R1+0x710], R24 ;  /* 0x0007101801007387 */ /* 0x000fe40000100a00 */
[----:B------:R1:W-:Y:S02]  /*479e0*/  STL.64 [R1+0x718], R26 ;  /* 0x0007181a01007387 */ /* 0x0003e40000100a00 */
[----:B0-----:R-:W-:-:S02]  /*479f0*/  IMAD.MOV.U32 R7, RZ, RZ, R16 ;  /* 0x000000ffff077224 */ /* 0x001fc400078e0010 */
[----:B------:R-:W-:Y:S01]  /*47a00*/  IMAD.MOV.U32 R6, RZ, RZ, R17 ;  /* 0x000000ffff067224 */ /* 0x000fe200078e0011 */
[----:B-1----:R-:W2:Y:S01]  /*47a10*/  LDL.LU.64 R26, [R1+0x5d88] ;  /* 0x005d8800011a7983 */ /* 0x002ea20000300a00 */
[----:B------:R-:W2:Y:S02]  /*47a20*/  LDL.LU.64 R24, [R1+0x5d80] ;  /* 0x005d800001187983 */ /* 0x000ea40000300a00 */
[----:B------:R-:W2:Y:S02]  /*47a30*/  LDL.LU.64 R16, [R1+0x5d78] ;  /* 0x005d780001107983 */ /* 0x000ea40000300a00 */
[----:B------:R-:W-:Y:S02]  /*47a40*/  IMAD.MOV.U32 R4, RZ, RZ, R2 ;  /* 0x000000ffff047224 */ /* 0x000fe400078e0002 */
[----:B------:R-:W-:Y:S01]  /*47a50*/  IMAD.MOV.U32 R5, RZ, RZ, R0 ;  /* 0x000000ffff057224 */ /* 0x000fe200078e0000 */
        /* <DEDUP_REMOVED lines=21> */
[----:B------:R-:W-:Y:S03]  /*47bb0*/  STL.64 [R1+0x6e8], R18 ;  /* 0x0006e81201007387 */ /* 0x000fe60000100a00 */
[----:B0-----:R-:W2:Y:S01]  /*47bc0*/  LDL.LU.64 R16, [R1+0x5d38] ;  /* 0x005d380001107983 */ /* 0x001ea20000300a00 */
[----:B------:R0:W-:Y:S02]  /*47bd0*/  STL.64 [R1+0x5c30], R4 ;  /* 0x005c300401007387 */ /* 0x0001e40000100a00 */
[----:B------:R1:W-:Y:S01]  /*47be0*/  STL.64 [R1+0x5cf8], R6 ;  /* 0x005cf80601007387 */ /* 0x0003e20000100a00 */
[----:B0-----:R-:W3:Y:S01]  /*47bf0*/  LDL.LU R4, [R1+0x6b0] ;  /* 0x0006b00001047983 */ /* 0x001ee20000300800 */
[----:B------:R-:W3:Y:S02]  /*47c00*/  LDL.LU R5, [R1+0x6b4] ;  /* 0x0006b40001057983 */ /* 0x000ee40000300800 */
[----:B-1----:R-:W3:Y:S02]  /*47c10*/  LDL.LU R6, [R1+0x6b8] ;  /* 0x0006b80001067983 */ /* 0x002ee40000300800 */
[----:B------:R-:W3:Y:S01]  /*47c20*/  LDL.LU R7, [R1+0x6bc] ;  /* 0x0006bc0001077983 */ /* 0x000ee20000300800 */
[C---:B--2---:R-:W-:Y:S01]  /*47c30*/  HMMA.16816.F32.BF16 R16, R20.reuse, R16, R24 ;  /* 0x000000101410723c */ /* 0x044fe20000041818 */
[----:B------:R-:W3:Y:S11]  /*47c40*/  LDL.LU.64 R24, [R1+0x5d30] ;  /* 0x005d300001187983 */ /* 0x000ef60000300a00 */
[----:B------:R-:W-:Y:S11]  /*47c50*/  @!UPT UIADD3 URZ, URZ, URZ, URZ ;  /* 0x0000003f3f3ff290 */ /* 0x000ff6000fffe03f */
[----:B------:R-:W-:Y:S01]  /*47c60*/  STL.64 [R1+0x6d0], R16 ;  /* 0x0006d01001007387 */ /* 0x000fe20000100a00 */
[----:B------:R0:W-:Y:S03]  /*47c70*/  STL.64 [R1+0x6d8], R18 ;  /* 0x0006d81201007387 */ /* 0x0001e60000100a00 */
[----:B0-----:R-:W2:Y:S01]  /*47c80*/  LDL.LU.64 R18, [R1+0x5d28] ;  /* 0x005d280001127983 */ /* 0x001ea20000300a00 */
[----:B------:R-:W4:Y:S01]  /*47c90*/  LDL.LU.64 R16, [R1+0x5d20] ;  /* 0x005d200001107983 */ /* 0x000f220000300a00 */
[----:B---3--:R-:W-:Y:S01]  /*47ca0*/  HMMA.16816.F32.BF16 R4, R20, R24, R4 ;  /* 0x000000181404723c */ /* 0x008fe20000041804 */
[----:B------:R-:W-:Y:S02]  /*47cb0*/  IMAD.MOV.U32 R11, RZ, RZ, R24 ;  /* 0x000000ffff0b7224 */ /* 0x000fe400078e0018 */
[----:B------:R-:W-:-:S04]  /*47cc0*/  IMAD.MOV.U32 R3, RZ, RZ, R25 ;  /* 0x000000ffff037224 */ /* 0x000fc800078e0019 */
[----:B------:R-:W-:Y:S02]  /*47cd0*/  IMAD.MOV.U32 R24, RZ, RZ, R15 ;  /* 0x000000ffff187224 */ /* 0x000fe400078e000f */
[----:B------:R-:W-:Y:S11]  /*47ce0*/  IMAD.MOV.U32 R25, RZ, RZ, R14 ;  /* 0x000000ffff197224 */ /* 0x000ff600078e000e */
[----:B------:R-:W-:Y:S03]  /*47cf0*/  @!UPT UIADD3 URZ, URZ, URZ, URZ ;  /* 0x0000003f3f3ff290 */ /* 0x000fe6000fffe03f */
[----:B------:R-:W-:Y:S01]  /*47d00*/  STL.64 [R1+0x6c0], R4 ;  /* 0x0006c00401007387 */ /* 0x000fe20000100a00 */
[----:B------:R-:W-:Y:S02]  /*47d10*/  STL.64 [R1+0x6c8], R6 ;  /* 0x0006c80601007387 */ /* 0x000fe40000100a00 */
[----:B------:R4:W-:Y:S02]  /*47d20*/  STL.64 [R1+0x5c98], R24 ;  /* 0x005c981801007387 */ /* 0x0009e40000100a00 */
[----:B------:R-:W3:Y:S01]  /*47d30*/  LDL.LU R12, [R1+0x370] ;  /* 0x00037000010c7983 */ /* 0x000ee20000300800 */
[----:B------:R-:W3:Y:S01]  /*47d40*/  LDL.LU R13, [R1+0x374] ;  /* 0x00037400010d7983 */ /* 0x000ee20000300800 */
[----:B------:R-:W3:Y:S02]  /*47d50*/  LDL.LU R14, [R1+0x378] ;  /* 0x00037800010e7983 */ /* 0x000ee40000300800 */
[----:B------:R-:W3:Y:S02]  /*47d60*/  LDL.LU R15, [R1+0x37c] ;  /* 0x00037c00010f7983 */ /* 0x000ee40000300800 */
[----:B----4-:R-:W-:-:S02]  /*47d70*/  IMAD.MOV.U32 R24, RZ, RZ, R17 ;  /* 0x000000ffff187224 */ /* 0x010fc400078e0011 */
[----:B------:R-:W-:Y:S02]  /*47d80*/  IMAD.MOV.U32 R25, RZ, RZ, R16 ;  /* 0x000000ffff197224 */ /* 0x000fe400078e0010 */
[----:B------:R-:W4:Y:S01]  /*47d90*/  LDL.64 R16, [R1+0xe0] ;  /* 0x0000e00001107983 */ /* 0x000f220000100a00 */
[----:B--2---:R-:W-:Y:S02]  /*47da0*/  IMAD.MOV.U32 R4, RZ, RZ, R19 ;  /* 0x000000ffff047224 */ /* 0x004fe400078e0013 */
[----:B------:R-:W-:Y:S01]  /*47db0*/  IMAD.MOV.U32 R5, RZ, RZ, R18 ;  /* 0x000000ffff057224 */ /* 0x000fe200078e0012 */
[----:B----4-:R-:W-:Y:S01]  /*47dc0*/  STL.64 [R1+0x5d00], R16 ;  /* 0x005d001001007387 */ /* 0x010fe20000100a00 */
[----:B------:R-:W-:Y:S02]  /*47dd0*/  STL.64 [R1+0x5cb0], R24 ;  /* 0x005cb01801007387 */ /* 0x000fe40000100a00 */
[----:B---3--:R-:W-:Y:S02]  /*47de0*/  STL.64 [R1+0x5c90], R14 ;  /* 0x005c900e01007387 */ /* 0x008fe40000100a00 */
[----:B------:R0:W-:Y:S02]  /*47df0*/  STL.64 [R1+0x5c88], R12 ;  /* 0x005c880c01007387 */ /* 0x0001e40000100a00 */
[----:B0-----:R-:W2:Y:S01]  /*47e00*/  LDL.LU R12, [R1+0x380] ;  /* 0x00038000010c7983 */ /* 0x001ea20000300800 */
[----:B------:R-:W2:Y:S02]  /*47e10*/  LDL.LU R13, [R1+0x384] ;  /* 0x00038400010d7983 */ /* 0x000ea40000300800 */
[----:B------:R-:W3:Y:S02]  /*47e20*/  LDL.LU R14, [R1+0x388] ;  /* 0x00038800010e7983 */ /* 0x000ee40000300800 */
[----:B------:R-:W3:Y:S01]  /*47e30*/  LDL.LU R15, [R1+0x38c] ;  /* 0x00038c00010f7983 */ /* 0x000ee20000300800 */
[----:B------:R0:W-:Y:S04]  /*47e40*/  STL.64 [R1+0x5d08], R4 ;  /* 0x005d080401007387 */ /* 0x0001e80000100a00 */
[----:B0-----:R-:W4:Y:S01]  /*47e50*/  LDL.64 R4, [R1+0x100] ;  /* 0x0001000001047983 */ /* 0x001f220000100a00 */
[----:B------:R-:W2:Y:S02]  /*47e60*/  LDL.LU R16, [R1+0x690] ;  /* 0x0006900001107983 */ /* 0x000ea40000300800 */
[----:B------:R-:W2:Y:S02]  /*47e70*/  LDL.LU R17, [R1+0x694] ;  /* 0x0006940001117983 */ /* 0x000ea40000300800 */
[----:B------:R-:W2:Y:S01]  /*47e80*/  LDL.LU R18, [R1+0x698] ;  /* 0x0006980001127983 */ /* 0x000ea20000300800 */
[----:B------:R-:W2:Y:S01]  /*47e90*/  LDL.LU R19, [R1+0x69c] ;  /* 0x00069c0001137983 */ /* 0x000ea20000300800 */
[----:B------:R-:W-:-:S02]  /*47ea0*/  IMAD.MOV.U32 R24, RZ, RZ, R29 ;  /* 0x000000ffff187224 */ /* 0x000fc400078e001d */
[----:B------:R-:W-:Y:S01]  /*47eb0*/  IMAD.MOV.U32 R25, RZ, RZ, R28 ;  /* 0x000000ffff197224 */ /* 0x000fe200078e001c */
[----:B--2---:R-:W-:Y:S01]  /*47ec0*/  STL.64 [R1+0x5d18], R18 ;  /* 0x005d181201007387 */ /* 0x004fe20000100a00 */
[----:B------:R0:W-:Y:S03]  /*47ed0*/  STL.64 [R1+0x5d10], R16 ;  /* 0x005d101001007387 */ /* 0x0001e60000100a00 */
[----:B0-----:R-:W4:Y:S01]  /*47ee0*/  LDL.LU R16, [R1+0x6a0] ;  /* 0x0006a00001107983 */ /* 0x001f220000300800 */
[----:B------:R-:W4:Y:S02]  /*47ef0*/  LDL.LU R17, [R1+0x6a4] ;  /* 0x0006a40001117983 */ /* 0x000f240000300800 */
[----:B------:R-:W4:Y:S02]  /*47f00*/  LDL.LU R18, [R1+0x6a8] ;  /* 0x0006a80001127983 */ /* 0x000f240000300800 */
[----:B------:R-:W4:Y:S01]  /*47f10*/  LDL.LU R19, [R1+0x6ac] ;  /* 0x0006ac0001137983 */ /* 0x000f220000300800 */
[----:B------:R0:W-:Y:S04]  /*47f20*/  STL.64 [R1+0x5cd8], R24 ;  /* 0x005cd81801007387 */ /* 0x0001e80000100a00 */
        /* <DEDUP_REMOVED lines=10> */
[----:B---3--:R-:W-:Y:S01]  /*47fd0*/  STL.64 [R1+0x5ca8], R14 ;  /* 0x005ca80e01007387 */ /* 0x008fe20000100a00 */
[----:B------:R0:W-:Y:S03]  /*47fe0*/  STL.64 [R1+0x5ca0], R12 ;  /* 0x005ca00c01007387 */ /* 0x0001e60000100a00 */
[----:B0-----:R-:W3:Y:S01]  /*47ff0*/  LDL.LU R12, [R1+0x390] ;  /* 0x00039000010c7983 */ /* 0x001ee20000300800 */
[----:B------:R-:W3:Y:S02]  /*48000*/  LDL.LU R13, [R1+0x394] ;  /* 0x00039400010d7983 */ /* 0x000ee40000300800 */
[----:B------:R-:W2:Y:S02]  /*48010*/  LDL.LU R14, [R1+0x398] ;  /* 0x00039800010e7983 */ /* 0x000ea40000300800 */
[----:B------:R-:W2:Y:S01]  /*48020*/  LDL.LU R15, [R1+0x39c] ;  /* 0x00039c00010f7983 */ /* 0x000ea20000300800 */
[----:B----4-:R-:W-:Y:S01]  /*48030*/  HMMA.16816.F32.BF16 R16, R20, R4, R16 ;  /* 0x000000041410723c */ /* 0x010fe20000041810 */
[----:B------:R-:W-:-:S02]  /*48040*/  IMAD.MOV.U32 R29, RZ, RZ, R4 ;  /* 0x000000ffff1d7224 */ /* 0x000fc400078e0004 */
[----:B------:R-:W-:Y:S01]  /*48050*/  IMAD.MOV.U32 R28, RZ, RZ, R5 ;  /* 0x000000ffff1c7224 */ /* 0x000fe200078e0005 */
[----:B--2---:R-:W-:Y:S01]  /*48060*/  STL.64 [R1+0x5cc0], R14 ;  /* 0x005cc00e01007387 */ /* 0x004fe20000100a00 */
[----:B---3--:R0:W-:Y:S03]  /*48070*/  STL.64 [R1+0x5cb8], R12 ;  /* 0x005cb80c01007387 */ /* 0x0081e60000100a00 */
[----:B0-----:R-:W2:Y:S01]  /*48080*/  LDL.LU R12, [R1+0x3a0] ;  /* 0x0003a000010c7983 */ /* 0x001ea20000300800 */
[----:B------:R-:W2:Y:S02]  /*48090*/  LDL.LU R13, [R1+0x3a4] ;  /* 0x0003a400010d7983 */ /* 0x000ea40000300800 */
[----:B------:R-:W2:Y:S02]  /*480a0*/  LDL.LU R14, [R1+0x3a8] ;  /* 0x0003a800010e7983 */ /* 0x000ea40000300800 */
[----:B------:R-:W2:Y:S01]  /*480b0*/  LDL.LU R15, [R1+0x3ac] ;  /* 0x0003ac00010f7983 */ /* 0x000ea20000300800 */
[----:B------:R-:W-:Y:S01]  /*480c0*/  STL [R1+0x5c28], R3 ;  /* 0x005c280301007387 */ /* 0x000fe20000100800 */
[----:B------:R-:W-:Y:S08]  /*480d0*/  STL [R1+0x5c24], R11 ;  /* 0x005c240b01007387 */ /* 0x000ff00000100800 */
[----:B------:R-:W-:Y:S02]  /*480e0*/  STL.64 [R1+0x6b0], R16 ;  /* 0x0006b01001007387 */ /* 0x000fe40000100a00 */
[----:B------:R0:W-:Y:S02]  /*480f0*/  STL.64 [R1+0x6b8], R18 ;  /* 0x0006b81201007387 */ /* 0x0001e40000100a00 */
[----:B0-----:R-:W3:Y:S01]  /*48100*/  LDL.LU.64 R18, [R1+0x5d18] ;  /* 0x005d180001127983 */ /* 0x001ee20000300a00 */
[----:B------:R-:W3:Y:S02]  /*48110*/  LDL.LU.64 R16, [R1+0x5d10] ;  /* 0x005d100001107983 */ /* 0x000ee40000300a00 */
[----:B------:R-:W3:Y:S02]  /*48120*/  LDL.LU.64 R4, [R1+0x5d08] ;  /* 0x005d080001047983 */ /* 0x000ee40000300a00 */
[C---:B---3--:R-:W-:Y:S01]  /*48130*/  HMMA.16816.F32.BF16 R4, R20.reuse, R4, R16 ;  /* 0x000000041404723c */ /* 0x048fe20000041810 */
[----:B------:R-:W3:Y:S11]  /*48140*/  LDL.LU.64 R16, [R1+0x5d00] ;  /* 0x005d000001107983 */ /* 0x000ef60000300a00 */
[----:B------:R-:W-:Y:S11]  /*48150*/  @!UPT UIADD3 URZ, URZ, URZ, URZ ;  /* 0x0000003f3f3ff290 */ /* 0x000ff6000fffe03f */
[----:B------:R0:W-:Y:S01]  /*48160*/  STL.64 [R1+0x6a0], R4 ;  /* 0x0006a00401007387 */ /* 0x0001e20000100a00 */
[----:B------:R1:W-:Y:S02]  /*48170*/  STL.64 [R1+0x6a8], R6 ;  /* 0x0006a80601007387 */ /* 0x0003e40000100a00 */
[----:B0-----:R-:W-:Y:S02]  /*48180*/  IMAD.MOV.U32 R4, RZ, RZ, R2 ;  /* 0x000000ffff047224 */ /* 0x001fe400078e0002 */
[----:B------:R-:W-:Y:S01]  /*48190*/  IMAD.MOV.U32 R5, RZ, RZ, R0 ;  /* 0x000000ffff057224 */ /* 0x000fe200078e0000 */
[----:B-1----:R-:W4:Y:S04]  /*481a0*/  LDL.LU.64 R6, [R1+0x5cf8] ;  /* 0x005cf80001067983 */ /* 0x002f280000300a00 */
[----:B------:R-:W-:Y:S01]  /*481b0*/  STL.64 [R1+0x5c48], R4 ;  /* 0x005c480401007387 */ /* 0x000fe20000100a00 */
[----:B---3--:R-:W-:Y:S01]  /*481c0*/  HMMA.16816.F32.BF16 R24, R20, R16, R24 ;  /* 0x000000101418723c */ /* 0x008fe20000041818 */
[----:B------:R-:W-:-:S02]  /*481d0*/  IMAD.MOV.U32 R3, RZ, RZ, R16 ;  /* 0x000000ffff037224 */ /* 0x000fc400078e0010 */
[----:B------:R-:W-:Y:S11]  /*481e0*/  IMAD.MOV.U32 R11, RZ, RZ, R17 ;  /* 0x000000ffff0b7224 */ /* 0x000ff600078e0011 */
[----:B------:R-:W-:Y:S09]  /*481f0*/  @!UPT UIADD3 URZ, URZ, URZ, URZ ;  /* 0x0000003f3f3ff290 */ /* 0x000ff2000fffe03f */
[----:B------:R-:W-:Y:S01]  /*48200*/  STL.64 [R1+0x690], R24 ;  /* 0x0006901801007387 */ /* 0x000fe20000100a00 */
[----:B------:R0:W-:Y:S03]  /*48210*/  STL.64 [R1+0x698], R26 ;  /* 0x0006981a01007387 */ /* 0x0001e60000100a00 */
[----:B0-----:R-:W3:Y:S01]  /*48220*/  LDL.LU.64 R26, [R1+0x5cf0] ;  /* 0x005cf000011a7983 */ /* 0x001ee20000300a00 */
[----:B------:R-:W3:Y:S02]  /*48230*/  LDL.LU.64 R24, [R1+0x5ce8] ;  /* 0x005ce80001187983 */ /* 0x000ee40000300a00 */
[----:B------:R-:W3:Y:S02]  /*48240*/  LDL.LU.64 R16, [R1+0x5ce0] ;  /* 0x005ce00001107983 */ /* 0x000ee40000300a00 */
[----:B------:R-:W-:Y:S01]  /*48250*/  STL.64 [R1+0x5c68], R10 ;  /* 0x005c680a01007387 */ /* 0x000fe20000100a00 */
[----:B------:R0:W-:Y:S04]  /*48260*/  STL.64 [R1+0x5c60], R8 ;  /* 0x005c600801007387 */ /* 0x0001e80000100a00 */
[----:B0-----:R-:W2:Y:S01]  /*48270*/  LDL.LU R8, [R1+0x360] ;  /* 0x0003600001087983 */ /* 0x001ea20000300800 */
[----:B------:R-:W2:Y:S02]  /*48280*/  LDL.LU R9, [R1+0x364] ;  /* 0x0003640001097983 */ /* 0x000ea40000300800 */
[----:B------:R-:W2:Y:S02]  /*48290*/  LDL.LU R10, [R1+0x368] ;  /* 0x00036800010a7983 */ /* 0x000ea40000300800 */
[----:B------:R-:W2:Y:S01]  /*482a0*/  LDL.LU R11, [R1+0x36c] ;  /* 0x00036c00010b7983 */ /* 0x000ea20000300800 */
[----:B---3--:R-:W-:Y:S01]  /*482b0*/  HMMA.16816.F32.BF16 R20, R20, R16, R24 ;  /* 0x000000101414723c */ /* 0x008fe20000041818 */
[----:B------:R-:W2:Y:S01]  /*482c0*/  LDL.LU.64 R24, [R1+0x5cd8] ;  /* 0x005cd80001187983 */ /* 0x000ea20000300a00 */
[----:B------:R-:W-:-:S02]  /*482d0*/  IMAD.MOV.U32 R2, RZ, RZ, R16 ;  /* 0x000000ffff027224 */ /* 0x000fc400078e0010 */
[----:B------:R-:W-:Y:S11]  /*482e0*/  IMAD.MOV.U32 R0, RZ, RZ, R17 ;  /* 0x000000ffff007224 */ /* 0x000ff600078e0011 */
[----:B------:R-:W-:Y:S08]  /*482f0*/  @!UPT UIADD3 URZ, URZ, URZ, URZ ;  /* 0x0000003f3f3ff290 */ /* 0x000ff0000fffe03f */
[----:B------:R0:W-:Y:S01]  /*48300*/  STL.64 [R1+0x3b0], R20 ;  /* 0x0003b01401007387 */ /* 0x0001e20000100a00 */
[----:B------:R1:W-:Y:S02]  /*48310*/  STL.64 [R1+0x3b8], R22 ;  /* 0x0003b81601007387 */ /* 0x0003e40000100a00 */
[----:B------:R-:W2:Y:S02]  /*48320*/  LDL.LU.64 R18, [R1+0x5cd0] ;  /* 0x005cd00001127983 */ /* 0x000ea40000300a00 */
[----:B------:R-:W2:Y:S01]  /*48330*/  LDL.LU.64 R16, [R1+0x5cc8] ;  /* 0x005cc80001107983 */ /* 0x000ea20000300a00 */
        /* <DEDUP_REMOVED lines=29> */
[----:B------:R0:W-:Y:S01]  /*48510*/  STL.64 [R1+0x370], R12 ;  /* 0x0003700c01007387 */ /* 0x0001e20000100a00 */
[----:B------:R-:W-:Y:S03]  /*48520*/  STL.64 [R1+0x378], R14 ;  /* 0x0003780e01007387 */ /* 0x000fe60000100a00 */
[----:B0-----:R-:W2:Y:S01]  /*48530*/  LDL.LU.64 R12, [R1+0x5c70] ;  /* 0x005c7000010c7983 */ /* 0x001ea20000300a00 */
        /* <DEDUP_REMOVED lines=12> */
[----:B------:R-:W-:Y:S01]  /*48600*/  HMMA.16816.F32.BF16 R8, R16, R12, R8 ;  /* 0x0000000c1008723c */ /* 0x000fe20000041808 */
[----:B--2---:R-:W-:Y:S01]  /*48610*/  STL.64 [R1+0x5c58], R26 ;  /* 0x005c581a01007387 */ /* 0x004fe20000100a00 */
[----:B------:R0:W-:Y:S03]  /*48620*/  STL.64 [R1+0x5c50], R24 ;  /* 0x005c501801007387 */ /* 0x0001e60000100a00 */
[----:B0-----:R-:W2:Y:S01]  /*48630*/  LDL.LU R24, [R1+0x340] ;  /* 0x0003400001187983 */ /* 0x001ea20000300800 */
[----:B------:R-:W2:Y:S02]  /*48640*/  LDL.LU R25, [R1+0x344] ;  /* 0x0003440001197983 */ /* 0x000ea40000300800 */
[----:B------:R-:W2:Y:S02]  /*48650*/  LDL.LU R26, [R1+0x348] ;  /* 0x00034800011a7983 */ /* 0x000ea40000300800 */
[----:B------:R-:W2:Y:S11]  /*48660*/  LDL.LU R27, [R1+0x34c] ;  /* 0x00034c00011b7983 */ /* 0x000eb60000300800 */
[----:B------:R-:W-:Y:S02]  /*48670*/  @!UPT UIADD3 URZ, URZ, URZ, URZ ;  /* 0x0000003f3f3ff290 */ /* 0x000fe4000fffe03f */
[----:B------:R-:W-:Y:S01]  /*48680*/  STL.64 [R1+0x360], R8 ;  /* 0x0003600801007387 */ /* 0x000fe20000100a00 */
[----:B------:R0:W-:Y:S03]  /*48690*/  STL.64 [R1+0x368], R10 ;  /* 0x0003680a01007387 */ /* 0x0001e60000100a00 */
[----:B0-----:R-:W2:Y:S01]  /*486a0*/  LDL.LU.64 R10, [R1+0x5c68] ;  /* 0x005c6800010a7983 */ /* 0x001ea20000300a00 */
[----:B------:R-:W3:Y:S02]  /*486b0*/  LDL.LU.64 R8, [R1+0x5c60] ;  /* 0x005c600001087983 */ /* 0x000ee40000300a00 */
[----:B------:R0:W-:Y:S02]  /*486c0*/  STL.64 [R1+0x5b50], R12 ;  /* 0x005b500c01007387 */ /* 0x0001e40000100a00 */
[----:B0-----:R-:W2:Y:S01]  /*486d0*/  LDL.64 R12, [R1+0x140] ;  /* 0x00014000010c7983 */ /* 0x001ea20000100a00 */
[----:B----4-:R-:W-:-:S02]  /*486e0*/  IMAD.MOV.U32 R4, RZ, RZ, R7 ;  /* 0x000000ffff047224 */ /* 0x010fc400078e0007 */
[----:B------:R-:W-:Y:S01]  /*486f0*/  IMAD.MOV.U32 R5, RZ, RZ, R6 ;  /* 0x000000ffff057224 */ /* 0x000fe200078e0006 */
[C---:B---3--:R-:W-:Y:S11]  /*48700*/  HMMA.16816.F32.BF16 R20, R16.reuse, R8, R20 ;  /* 0x000000081014723c */ /* 0x048ff60000041814 */
[----:B------:R-:W-:Y:S11]  /*48710*/  @!UPT UIADD3 URZ, URZ, URZ, URZ ;  /* 0x0000003f3f3ff290 */ /* 0x000ff6000fffe03f */
[----:B------:R-:W-:Y:S01]  /*48720*/  @!UPT UIADD3 URZ, URZ, URZ, URZ ;  /* 0x0000003f3f3ff290 */ /* 0x000fe2000fffe03f */
[----:B------:R-:W-:Y:S01]  /*48730*/  STL.64 [R1+0x350], R20 ;  /* 0x0003501401007387 */ /* 0x000fe20000100a00 */
[----:B------:R-:W-:Y:S02]  /*48740*/  STL.64 [R1+0x358], R22 ;  /* 0x0003581601007387 */ /* 0x000fe40000100a00 */
[----:B--2---:R-:W0:Y:S01]  /*48750*/  LDSM.16.MT88.4 R20, [R10+0x8280] ;  /* 0x008280000a14783b */ /* 0x004e220000004200 */
[----:B------:R-:W-:Y:S01]  /*48760*/  HMMA.16816.F32.BF16 R4, R16, R4, R24 ;  /* 0x000000041004723c */ /* 0x000fe20000041818 */
[----:B------:R-:W-:Y:S02]  /*48770*/  STL [R1+0x5c20], R10 ;  /* 0x005c200a01007387 */ /* 0x000fe40000100800 */
[----:B------:R-:W-:Y:S02]  /*48780*/  STL.64 [R1+0x5c18], R8 ;  /* 0x005c180801007387 */ /* 0x000fe40000100a00 */
[----:B0-----:R-:W-:Y:S01]  /*48790*/  STL.64 [R1+0x5a68], R22 ;  /* 0x005a681601007387 */ /* 0x001fe20000100a00 */
[----:B------:R0:W-:Y:S02]  /*487a0*/  STL.64 [R1+0x5a60], R20 ;  /* 0x005a601401007387 */ /* 0x0001e40000100a00 */
[----:B0-----:R-:W-:-:S02]  /*487b0*/  IMAD.MOV.U32 R20, RZ, RZ, R2 ;  /* 0x000000ffff147224 */ /* 0x001fc400078e0002 */
[----:B------:R-:W-:-:S05]  /*487c0*/  IMAD.MOV.U32 R21, RZ, RZ, R0 ;  /* 0x000000ffff157224 */ /* 0x000fca00078e0000 */
[----:B------:R0:W-:Y:S04]  /*487d0*/  STL.64 [R1+0x5bd8], R20 ;  /* 0x005bd81401007387 */ /* 0x0001e80000100a00 */
[----:B0-----:R-:W2:Y:S01]  /*487e0*/  LDL.LU R20, [R1+0x320] ;  /* 0x0003200001147983 */ /* 0x001ea20000300800 */
[----:B------:R-:W2:Y:S02]  /*487f0*/  LDL.LU R21, [R1+0x324] ;  /* 0x0003240001157983 */ /* 0x000ea40000300800 */
[----:B------:R-:W2:Y:S02]  /*48800*/  LDL.LU R22, [R1+0x328] ;  /* 0x0003280001167983 */ /* 0x000ea40000300800 */
[----:B------:R-:W2:Y:S01]  /*48810*/  LDL.LU R23, [R1+0x32c] ;  /* 0x00032c0001177983 */ /* 0x000ea20000300800 */
[----:B------:R-:W3:Y:S01]  /*48820*/  LDL.LU.64 R26, [R1+0x5c58] ;  /* 0x005c5800011a7983 */ /* 0x000ee20000300a00 */
[----:B------:R-:W3:Y:S02]  /*48830*/  LDL.LU.64 R24, [R1+0x5c50] ;  /* 0x005c500001187983 */ /* 0x000ee40000300a00 */
[----:B------:R0:W-:Y:S02]  /*48840*/  STL.64 [R1+0x340], R4 ;  /* 0x0003400401007387 */ /* 0x0001e40000100a00 */
[----:B------:R3:W-:Y:S01]  /*48850*/  STL.64 [R1+0x348], R6 ;  /* 0x0003480601007387 */ /* 0x0007e20000100a00 */
[----:B0-----:R-:W3:Y:S02]  /*48860*/  LDL.LU.64 R4, [R1+0x5c48] ;  /* 0x005c480001047983 */ /* 0x001ee40000300a00 */
[C---:B---3--:R-:W-:Y:S02]  /*48870*/  HMMA.16816.F32.BF16 R4, R16.reuse, R4, R24 ;  /* 0x000000041004723c */ /* 0x048fe40000041818 */
[----:B------:R-:W3:Y:S01]  /*48880*/  LDL.LU.64 R26, [R1+0x5c40] ;  /* 0x005c4000011a7983 */ /* 0x000ee20000300a00 */
[----:B------:R-:W3:Y:S11]  /*48890*/  LDL.LU.64 R24, [R1+0x5c38] ;  /* 0x005c380001187983 */ /* 0x000ef60000300a00 */
[----:B------:R-:W-:Y:S09]  /*488a0*/  @!UPT UIADD3 URZ, URZ, URZ, URZ ;  /* 0x0000003f3f3ff290 */ /* 0x000ff2000fffe03f */
[----:B------:R0:W-:Y:S01]  /*488b0*/  STL.64 [R1+0x330], R4 ;  /* 0x0003300401007387 */ /* 0x0001e20000100a00 */
[----:B------:R3:W-:Y:S03]  /*488c0*/  STL.64 [R1+0x338], R6 ;  /* 0x0003380601007387 */ /* 0x0007e60000100a00 */
[----:B0-----:R-:W3:Y:S01]  /*488d0*/  LDL.LU.64 R4, [R1+0x5c30] ;  /* 0x005c300001047983 */ /* 0x001ee20000300a00 */
[C---:B--2---:R-:W-:Y:S01]  /*488e0*/  HMMA.16816.F32.BF16 R20, R16.reuse, R12, R20 ;  /* 0x0000000c1014723c */ /* 0x044fe20000041814 */
[----:B------:R-:W-:Y:S02]  /*488f0*/  IMAD.MOV.U32 R0, RZ, RZ, R13 ;  /* 0x000000ffff007224 */ /* 0x000fe400078e000d */
[----:B------:R-:W-:Y:S11]  /*48900*/  IMAD.MOV.U32 R2, RZ, RZ, R12 ;  /* 0x000000ffff027224 */ /* 0x000ff600078e000c */
[----:B------:R-:W-:Y:S09]  /*48910*/  @!UPT UIADD3 URZ, URZ, URZ, URZ ;  /* 0x0000003f3f3ff290 */ /* 0x000ff2000fffe03f */
[----:B------:R-:W-:Y:S01]  /*48920*/  STL.64 [R1+0x320], R20 ;  /* 0x0003201401007387 */ /* 0x000fe20000100a00 */
[----:B------:R-:W-:Y:S02]  /*48930*/  STL.64 [R1+0x328], R22 ;  /* 0x0003281601007387 */ /* 0x000fe40000100a00 */
[----:B------:R-:W-:Y:S02]  /*48940*/  STL [R1+0x5b34], R0 ;  /* 0x005b340001007387 */ /* 0x000fe40000100800 */
[----:B------:R-:W-:Y:S01]  /*48950*/  STL [R1+0x5b30], R2 ;  /* 0x005b300201007387 */ /* 0x000fe20000100800 */
[----:B---3--:R-:W-:Y:S01]  /*48960*/  HMMA.16816.F32.BF16 R4, R16, R4, R24 ;  /* 0x000000041004723c */ /* 0x008fe20000041818 */
[----:B------:R-:W2:Y:S04]  /*48970*/  LDL.64 R24, [R1] ;  /* 0x0000000001187983 */ /* 0x000ea80000100a00 */
[----:B--2---:R-:W-:Y:S11]  /*48980*/  STL.64 [R1+0x5b78], R24 ;  /* 0x005b781801007387 */ /* 0x004ff60000100a00 */
[----:B------:R-:W-:Y:S07]  /*48990*/  @!UPT UIADD3 URZ, URZ, URZ, URZ ;  /* 0x0000003f3f3ff290 */ /* 0x000fee000fffe03f */
[----:B------:R0:W-:Y:S02]  /*489a0*/  STL.64 [R1+0x310], R4 ;  /* 0x0003100401007387 */ /* 0x0001e40000100a00 */
[----:B------:R1:W-:Y:S02]  /*489b0*/  STL.64 [R1+0x318], R6 ;  /* 0x0003180601007387 */ /* 0x0003e40000100a00 */
[----:B------:R-:W2:Y:S01]  /*489c0*/  LDL.LU R12, [R1+0x280] ;  /* 0x00028000010c7983 */ /* 0x000ea20000300800 */
[----:B------:R-:W2:Y:S01]  /*489d0*/  LDL.LU R13, [R1+0x284] ;  /* 0x00028400010d7983 */ /* 0x000ea20000300800 */
[----:B------:R-:W3:Y:S02]  /*489e0*/  LDL.LU R14, [R1+0x288] ;  /* 0x00028800010e7983 */ /* 0x000ee40000300800 */
[----:B------:R-:W3:Y:S01]  /*489f0*/  LDL.LU R15, [R1+0x28c] ;  /* 0x00028c00010f7983 */ /* 0x000ee20000300800 */
[----:B0-----:R-:W4:Y:S01]  /*48a00*/  LDL.LU R4, [R1+0x2c0] ;  /* 0x0002c00001047983 */ /* 0x001f220000300800 */
[----:B------:R-:W4:Y:S02]  /*48a10*/  LDL.LU R5, [R1+0x2c4] ;  /* 0x0002c40001057983 */ /* 0x000f240000300800 */
[----:B-1----:R-:W2:Y:S02]  /*48a20*/  LDL.LU R6, [R1+0x2c8] ;  /* 0x0002c80001067983 */ /* 0x002ea40000300800 */
[----:B------:R-:W2:Y:S02]  /*48a30*/  LDL.LU R7, [R1+0x2cc] ;  /* 0x0002cc0001077983 */ /* 0x000ea40000300800 */
[----:B--2---:R-:W-:Y:S01]  /*48a40*/  STL.64 [R1+0x5bc0], R6 ;  /* 0x005bc00601007387 */ /* 0x004fe20000100a00 */
[----:B----4-:R0:W-:Y:S02]  /*48a50*/  STL.64 [R1+0x5bb8], R4 ;  /* 0x005bb80401007387 */ /* 0x0101e40000100a00 */
[----:B0-----:R-:W-:-:S02]  /*48a60*/  IMAD.MOV.U32 R4, RZ, RZ, R3 ;  /* 0x000000ffff047224 */ /* 0x001fc400078e0003 */
[----:B------:R-:W-:Y:S01]  /*48a70*/  IMAD.MOV.U32 R5, RZ, RZ, R11 ;  /* 0x000000ffff057224 */ /* 0x000fe200078e000b */
[----:B------:R-:W2:Y:S01]  /*48a80*/  LDL.LU R3, [R1+0x5c28] ;  /* 0x005c280001037983 */ /* 0x000ea20000300800 */
[----:B------:R-:W4:Y:S02]  /*48a90*/  LDL.LU R11, [R1+0x5c24] ;  /* 0x005c2400010b7983 */ /* 0x000f240000300800 */
[----:B------:R-:W2:Y:S02]  /*48aa0*/  LDL.LU R20, [R1+0x2d0] ;  /* 0x0002d00001147983 */ /* 0x000ea40000300800 */
[----:B------:R-:W2:Y:S01]  /*48ab0*/  LDL.LU R21, [R1+0x2d4] ;  /* 0x0002d40001157983 */ /* 0x000ea20000300800 */
[----:B------:R-:W2:Y:S01]  /*48ac0*/  LDL.LU R22, [R1+0x2d8] ;  /* 0x0002d80001167983 */ /* 0x000ea20000300800 */
[----:B------:R-:W2:Y:S03]  /*48ad0*/  LDL.LU R23, [R1+0x2dc] ;  /* 0x0002dc0001177983 */ /* 0x000ea60000300800 */
[----:B--2---:R-:W-:Y:S01]  /*48ae0*/  STL.64 [R1+0x5be8], R22 ;  /* 0x005be81601007387 */ /* 0x004fe20000100a00 */
[----:B------:R0:W-:Y:S02]  /*48af0*/  STL.64 [R1+0x5be0], R20 ;  /* 0x005be01401007387 */ /* 0x0001e40000100a00 */
[----:B0-----:R-:W-:-:S02]  /*48b00*/  IMAD.MOV.U32 R20, RZ, RZ, R29 ;  /* 0x000000ffff147224 */ /* 0x001fc400078e001d */
[----:B------:R-:W-:-:S05]  /*48b10*/  IMAD.MOV.U32 R21, RZ, RZ, R28 ;  /* 0x000000ffff157224 */ /* 0x000fca00078e001c */
[----:B------:R-:W-:Y:S01]  /*48b20*/  STL.64 [R1+0x5bf8], R20 ;  /* 0x005bf81401007387 */ /* 0x000fe20000100a00 */
[----:B------:R0:W-:Y:S03]  /*48b30*/  STL.64 [R1+0x5bd0], R4 ;  /* 0x005bd00401007387 */ /* 0x0001e60000100a00 */
[----:B0-----:R-:W2:Y:S04]  /*48b40*/  LDL.64 R4, [R1+0xf0] ;  /* 0x0000f00001047983 */ /* 0x001ea80000100a00 */
[----:B--2---:R0:W-:Y:S04]  /*48b50*/  STL.64 [R1+0x5bf0], R4 ;  /* 0x005bf00401007387 */ /* 0x0041e80000100a00 */
[----:B0-----:R-:W2:Y:S01]  /*48b60*/  LDL.LU R4, [R1+0x2e0] ;  /* 0x0002e00001047983 */ /* 0x001ea20000300800 */
[----:B------:R-:W2:Y:S02]  /*48b70*/  LDL.LU R5, [R1+0x2e4] ;  /* 0x0002e40001057983 */ /* 0x000ea40000300800 */
[----:B------:R-:W2:Y:S02]  /*48b80*/  LDL.LU R6, [R1+0x2e8] ;  /* 0x0002e80001067983 */ /* 0x000ea40000300800 */
[----:B------:R-:W2:Y:S02]  /*48b90*/  LDL.LU R7, [R1+0x2ec] ;  /* 0x0002ec0001077983 */ /* 0x000ea40000300800 */
[----:B----4-:R-:W-:-:S02]  /*48ba0*/  IMAD.MOV.U32 R20, RZ, RZ, R11 ;  /* 0x000000ffff147224 */ /* 0x010fc400078e000b */
[----:B------:R-:W-:Y:S01]  /*48bb0*/  IMAD.MOV.U32 R21, RZ, RZ, R3 ;  /* 0x000000ffff157224 */ /* 0x000fe200078e0003 */
[----:B--2---:R-:W-:Y:S01]  /*48bc0*/  STL.64 [R1+0x5c08], R6 ;  /* 0x005c080601007387 */ /* 0x004fe20000100a00 */
[----:B------:R-:W-:Y:S02]  /*48bd0*/  STL.64 [R1+0x5c00], R4 ;  /* 0x005c000401007387 */ /* 0x000fe40000100a00 */
[----:B------:R-:W2:Y:S02]  /*48be0*/  LDL.LU R8, [R1+0x300] ;  /* 0x0003000001087983 */ /* 0x000ea40000300800 */
[----:B------:R-:W2:Y:S01]  /*48bf0*/  LDL.LU R9, [R1+0x304] ;  /* 0x0003040001097983 */ /* 0x000ea20000300800 */
[----:B------:R-:W2:Y:S01]  /*48c00*/  LDL.LU R10, [R1+0x308] ;  /* 0x00030800010a7983 */ /* 0x000ea20000300800 */
[----:B------:R-:W2:Y:S02]  /*48c10*/  LDL.LU R11, [R1+0x30c] ;  /* 0x00030c00010b7983 */ /* 0x000ea40000300800 */
[----:B------:R0:W-:Y:S02]  /*48c20*/  STL.64 [R1+0x5c10], R20 ;  /* 0x005c101401007387 */ /* 0x0001e40000100a00 */
[----:B0-----:R-:W2:Y:S01]  /*48c30*/  LDL.64 R20, [R1+0x120] ;  /* 0x0001200001147983 */ /* 0x001ea20000100a00 */
[----:B------:R-:W4:Y:S02]  /*48c40*/  LDL.LU R4, [R1+0x2f0] ;  /* 0x0002f00001047983 */ /* 0x000f240000300800 */
[----:B------:R-:W4:Y:S02]  /*48c50*/  LDL.LU R5, [R1+0x2f4] ;  /* 0x0002f40001057983 */ /* 0x000f240000300800 */
[----:B------:R-:W4:Y:S01]  /*48c60*/  LDL.LU R6, [R1+0x2f8] ;  /* 0x0002f80001067983 */ /* 0x000f220000300800 */
[----:B------:R-:W4:Y:S01]  /*48c70*/  LDL.LU R7, [R1+0x2fc] ;  /* 0x0002fc0001077983 */ /* 0x000f220000300800 */
[----:B------:R-:W2:Y:S03]  /*48c80*/  LDL.64 R24, [R1+0x10] ;  /* 0x0000100001187983 */ /* 0x000ea60000100a00 */
[----:B--2---:R0:W-:Y:S04]  /*48c90*/  STL.64 [R1+0x5b90], R24 ;  /* 0x005b901801007387 */ /* 0x0041e80000100a00 */
[----:B0-----:R-:W2:Y:S04]  /*48ca0*/  LDL.64 R24, [R1+0x20] ;  /* 0x0000200001187983 */ /* 0x001ea80000100a00 */
[----:B--2---:R0:W-:Y:S04]  /*48cb0*/  STL.64 [R1+0x5bc8], R24 ;  /* 0x005bc81801007387 */ /* 0x0041e80000100a00 */
        /* <DEDUP_REMOVED lines=10> */
[----:B------:R-:W-:Y:S01]  /*48d60*/  HMMA.16816.F32.BF16 R8, R16, R20, R8 ;  /* 0x000000141008723c */ /* 0x000fe20000041808 */
[----:B--2---:R-:W-:Y:S01]  /*48d70*/  STL.64 [R1+0x5b88], R14 ;  /* 0x005b880e01007387 */ /* 0x004fe20000100a00 */
[----:B---3--:R0:W-:Y:S03]  /*48d80*/  STL.64 [R1+0x5b80], R12 ;  /* 0x005b800c01007387 */ /* 0x0081e60000100a00 */
[----:B0-----:R-:W2:Y:S01]  /*48d90*/  LDL.LU R12, [R1+0x2a0] ;  /* 0x0002a000010c7983 */ /* 0x001ea20000300800 */
[----:B------:R-:W2:Y:S02]  /*48da0*/  LDL.LU R13, [R1+0x2a4] ;  /* 0x0002a400010d7983 */ /* 0x000ea40000300800 */
[----:B------:R-:W3:Y:S02]  /*48db0*/  LDL.LU R14, [R1+0x2a8] ;  /* 0x0002a800010e7983 */ /* 0x000ee40000300800 */
[----:B------:R-:W3:Y:S02]  /*48dc0*/  LDL.LU R15, [R1+0x2ac] ;  /* 0x0002ac00010f7983 */ /* 0x000ee40000300800 */
[----:B------:R-:W-:Y:S01]  /*48dd0*/  IMAD.MOV.U32 R3, RZ, RZ, R21 ;  /* 0x000000ffff037224 */ /* 0x000fe200078e0015 */
        /* <DEDUP_REMOVED lines=9> */
[----:B------:R-:W2:Y:S02]  /*48e70*/  LDL.LU.64 R8, [R1+0x5c18] ;  /* 0x005c180001087983 */ /* 0x000ea40000300a00 */
[----:B------:R-:W-:-:S02]  /*48e80*/  IMAD.MOV.U32 R11, RZ, RZ, R20 ;  /* 0x000000ffff0b7224 */ /* 0x000fc400078e0014 */
[----:B------:R-:W4:Y:S01]  /*48e90*/  LDL.LU.64 R20, [R1+0x5c10] ;  /* 0x005c100001147983 */ /* 0x000f220000300a00 */
[----:B------:R-:W-:Y:S02]  /*48ea0*/  STL [R1+0x5b3c], R3 ;  /* 0x005b3c0301007387 */ /* 0x000fe40000100800 */
[----:B------:R-:W-:Y:S01]  /*48eb0*/  STL [R1+0x5b38], R11 ;  /* 0x005b380b01007387 */ /* 0x000fe20000100800 */
[C---:B----4-:R-:W-:Y:S01]  /*48ec0*/  HMMA.16816.F32.BF16 R20, R16.reuse, R20, R4 ;  /* 0x000000141014723c */ /* 0x050fe20000041804 */
[----:B------:R-:W4:Y:S01]  /*48ed0*/  LDL.LU.64 R6, [R1+0x5c08] ;  /* 0x005c080001067983 */ /* 0x000f220000300a00 */
[----:B------:R-:W4:Y:S11]  /*48ee0*/  LDL.LU.64 R4, [R1+0x5c00] ;  /* 0x005c000001047983 */ /* 0x000f360000300a00 */
[----:B------:R-:W-:Y:S10]  /*48ef0*/  @!UPT UIADD3 URZ, URZ, URZ, URZ ;  /* 0x0000003f3f3ff290 */ /* 0x000ff4000fffe03f */
[----:B------:R0:W-:Y:S01]  /*48f00*/  STL.64 [R1+0x2f0], R20 ;  /* 0x0002f01401007387 */ /* 0x0001e20000100a00 */
[----:B------:R4:W-:Y:S03]  /*48f10*/  STL.64 [R1+0x2f8], R22 ;  /* 0x0002f81601007387 */ /* 0x0009e60000100a00 */
[----:B0-----:R-:W4:Y:S02]  /*48f20*/  LDL.LU.64 R20, [R1+0x5bf8] ;  /* 0x005bf80001147983 */ /* 0x001f240000300a00 */
[C---:B----4-:R-:W-:Y:S02]  /*48f30*/  HMMA.16816.F32.BF16 R20, R16.reuse, R20, R4 ;  /* 0x000000141014723c */ /* 0x050fe40000041804 */
[----:B------:R-:W4:Y:S11]  /*48f40*/  LDL.LU.64 R4, [R1+0x5bf0] ;  /* 0x005bf00001047983 */ /* 0x000f360000300a00 */
[----:B------:R-:W-:Y:S10]  /*48f50*/  @!UPT UIADD3 URZ, URZ, URZ, URZ ;  /* 0x0000003f3f3ff290 */ /* 0x000ff4000fffe03f */
        /* <DEDUP_REMOVED lines=8> */
[----:B------:R1:W-:Y:S03]  /*48fe0*/  STL.64 [R1+0x2d8], R22 ;  /* 0x0002d81601007387 */ /* 0x0003e60000100a00 */
[----:B0-----:R-:W4:Y:S01]  /*48ff0*/  LDL.LU.64 R20, [R1+0x5bd8] ;  /* 0x005bd80001147983 */ /* 0x001f220000300a00 */
[----:B-1----:R-:W-:Y:S02]  /*49000*/  IMAD.MOV.U32 R23, RZ, RZ, R4 ;  /* 0x000000ffff177224 */ /* 0x002fe400078e0004 */
[----:B------:R-:W-:Y:S02]  /*49010*/  IMAD.MOV.U32 R22, RZ, RZ, R5 ;  /* 0x000000ffff167224 */ /* 0x000fe400078e0005 */
[----:B------:R-:W2:Y:S02]  /*49020*/  LDL.LU.64 R4, [R1+0x5bd0] ;  /* 0x005bd00001047983 */ /* 0x000ea40000300a00 */
[C---:B--2---:R-:W-:Y:S02]  /*49030*/  HMMA.16816.F32.BF16 R4, R16.reuse, R4, R24 ;  /* 0x000000041004723c */ /* 0x044fe40000041818 */
[----:B------:R-:W2:Y:S11]  /*49040*/  LDL.LU.64 R24, [R1+0x5bc8] ;  /* 0x005bc80001187983 */ /* 0x000eb60000300a00 */
[----:B------:R-:W-:Y:S10]  /*49050*/  @!UPT UIADD3 URZ, URZ, URZ, URZ ;  /* 0x0000003f3f3ff290 */ /* 0x000ff4000fffe03f */
[----:B------:R-:W-:Y:S01]  /*49060*/  STL.64 [R1+0x680], R4 ;  /* 0x0006800401007387 */ /* 0x000fe20000100a00 */
[----:B------:R0:W-:Y:S03]  /*49070*/  STL.64 [R1+0x688], R6 ;  /* 0x0006880601007387 */ /* 0x0001e60000100a00 */
[----:B0-----:R-:W4:Y:S01]  /*49080*/  LDL.LU.64 R6, [R1+0x5bc0] ;  /* 0x005bc00001067983 */ /* 0x001f220000300a00 */
[----:B------:R-:W4:Y:S02]  /*49090*/  LDL.LU.64 R4, [R1+0x5bb8] ;  /* 0x005bb80001047983 */ /* 0x000f240000300a00 */
[----:B----4-:R-:W-:Y:S01]  /*490a0*/  HMMA.16816.F32.BF16 R16, R16, R20, R4 ;  /* 0x000000141010723c */ /* 0x010fe20000041804 */
[----:B------:R-:W2:Y:S01]  /*490b0*/  LDL.LU.64 R6, [R1+0x5bb0] ;  /* 0x005bb00001067983 */ /* 0x000ea20000300a00 */
[----:B------:R-:W2:Y:S11]  /*490c0*/  LDL.LU.64 R4, [R1+0x5ba8] ;  /* 0x005ba80001047983 */ /* 0x000eb60000300a00 */
[----:B------:R-:W-:Y:S10]  /*490d0*/  @!UPT UIADD3 URZ, URZ, URZ, URZ ;  /* 0x0000003f3f3ff290 */ /* 0x000ff4000fffe03f */
[----:B------:R0:W-:Y:S01]  /*490e0*/  STL.64 [R1+0x2c0], R16 ;  /* 0x0002c01001007387 */ /* 0x0001e20000100a00 */
[----:B------:R1:W-:Y:S03]  /*490f0*/  STL.64 [R1+0x2c8], R18 ;  /* 0x0002c81201007387 */ /* 0x0003e60000100a00 */
[----:B0-----:R-:W4:Y:S01]  /*49100*/  LDL.LU R16, [R1+0x260] ;  /* 0x0002600001107983 */ /* 0x001f220000300800 */
[----:B------:R-:W4:Y:S02]  /*49110*/  LDL.LU R17, [R1+0x264] ;  /* 0x0002640001117983 */ /* 0x000f240000300800 */
[----:B-1----:R-:W3:Y:S02]  /*49120*/  LDL.LU R18, [R1+0x268] ;  /* 0x0002680001127983 */ /* 0x002ee40000300800 */
[----:B------:R-:W3:Y:S01]  /*49130*/  LDL.LU R19, [R1+0x26c] ;  /* 0x00026c0001137983 */ /* 0x000ee20000300800 */
[C---:B--2---:R-:W-:Y:S01]  /*49140*/  HMMA.16816.F32.BF16 R12, R4.reuse, R24, R12 ;  /* 0x00000018040c723c */ /* 0x044fe2000004180c */
[----:B---3--:R-:W-:Y:S01]  /*49150*/  STL.64 [R1+0x5b48], R18 ;  /* 0x005b481201007387 */ /* 0x008fe20000100a00 */
[----:B----4-:R0:W-:Y:S03]  /*49160*/  STL.64 [R1+0x5b40], R16 ;  /* 0x005b401001007387 */ /* 0x0101e60000100a00 */
[----:B0-----:R-:W2:Y:S01]  /*49170*/  LDL.LU R16, [R1+0x270] ;  /* 0x0002700001107983 */ /* 0x001ea20000300800 */
[----:B------:R-:W2:Y:S02]  /*49180*/  LDL.LU R17, [R1+0x274] ;  /* 0x0002740001117983 */ /* 0x000ea40000300800 */
[----:B------:R-:W2:Y:S02]  /*49190*/  LDL.LU R18, [R1+0x278] ;  /* 0x0002780001127983 */ /* 0x000ea40000300800 */
[----:B------:R-:W2:Y:S01]  /*491a0*/  LDL.LU R19, [R1+0x27c] ;  /* 0x00027c0001137983 */ /* 0x000ea20000300800 */
[----:B------:R0:W-:Y:S11]  /*491b0*/  STL.64 [R1+0x5a78], R20 ;  /* 0x005a781401007387 */ /* 0x0001f60000100a00 */
[----:B------:R-:W-:Y:S01]  /*491c0*/  @!UPT UIADD3 URZ, URZ, URZ, URZ ;  /* 0x0000003f3f3ff290 */ /* 0x000fe2000fffe03f */
[----:B------:R-:W-:Y:S02]  /*491d0*/  STL.64 [R1+0x2b0], R12 ;  /* 0x0002b00c01007387 */ /* 0x000fe40000100a00 */
[----:B------:R1:W-:Y:S02]  /*491e0*/  STL.64 [R1+0x2b8], R14 ;  /* 0x0002b80e01007387 */ /* 0x0003e40000100a00 */
[----:B0-----:R-:W-:Y:S02]  /*491f0*/  IMAD.MOV.U32 R21, RZ, RZ, R24 ;  /* 0x000000ffff157224 */ /* 0x001fe400078e0018 */
[----:B------:R-:W-:Y:S01]  /*49200*/  IMAD.MOV.U32 R20, RZ, RZ, R25 ;  /* 0x000000ffff147224 */ /* 0x000fe200078e0019 */
[----:B-1----:R-:W3:Y:S01]  /*49210*/  LDL.LU.64 R14, [R1+0x5ba0] ;  /* 0x005ba000010e7983 */ /* 0x002ee20000300a00 */
[----:B------:R-:W3:Y:S02]  /*49220*/  LDL.LU.64 R12, [R1+0x5b98] ;  /* 0x005b9800010c7983 */ /* 0x000ee40000300a00 */
[----:B------:R-:W3:Y:S02]  /*49230*/  LDL.LU.64 R24, [R1+0x5b90] ;  /* 0x005b900001187983 */ /* 0x000ee40000300a00 */
        /* <DEDUP_REMOVED lines=17> */
[----:B------:R-:W4:Y:S02]  /*49350*/  LDL.LU.64 R26, [R1+0x5b60] ;  /* 0x005b6000011a7983 */ /* 0x000f240000300a00 */
[----:B------:R-:W3:Y:S02]  /*49360*/  LDL.LU.64 R24, [R1+0x5b58] ;  /* 0x005b580001187983 */ /* 0x000ee40000300a00 */
[C---:B---3--:R-:W-:Y:S11]  /*49370*/  HMMA.16816.F32.BF16 R12, R4.reuse, R24, R12 ;  /* 0x00000018040c723c */ /* 0x048ff6000004180c */
[----:B------:R-:W-:Y:S11]  /*49380*/  @!UPT UIADD3 URZ, URZ, URZ, URZ ;  /* 0x0000003f3f3ff290 */ /* 0x000ff6000fffe03f */
[----:B------:R-:W-:Y:S01]  /*49390*/  @!UPT UIADD3 URZ, URZ, URZ, URZ ;  /* 0x0000003f3f3ff290 */ /* 0x000fe2000fffe03f */
[----:B------:R0:W-:Y:S01]  /*493a0*/  STL.64 [R1+0x280], R12 ;  /* 0x0002800c01007387 */ /* 0x0001e20000100a00 */
[----:B------:R-:W-:Y:S03]  /*493b0*/  STL.64 [R1+0x288], R14 ;  /* 0x0002880e01007387 */ /* 0x000fe60000100a00 */
[----:B0-----:R-:W2:Y:S01]  /*493c0*/  LDL.LU.64 R12, [R1+0x5b50] ;  /* 0x005b5000010c7983 */ /* 0x001ea20000300a00 */
[----:B----4-:R-:W-:Y:S02]  /*493d0*/  STL.64 [R1+0x5a18], R26 ;  /* 0x005a181a01007387 */ /* 0x010fe40000100a00 */
[----:B------:R0:W-:Y:S02]  /*493e0*/  STL.64 [R1+0x5a10], R24 ;  /* 0x005a101801007387 */ /* 0x0001e40000100a00 */
[----:B0-----:R-:W3:Y:S01]  /*493f0*/  LDL.64 R24, [R1+0x30] ;  /* 0x0000300001187983 */ /* 0x001ee20000100a00 */
[C---:B--2---:R-:W-:Y:S11]  /*49400*/  HMMA.16816.F32.BF16 R16, R4.reuse, R12, R16 ;  /* 0x0000000c0410723c */ /* 0x044ff60000041810 */
[----:B------:R-:W-:Y:S11]  /*49410*/  @!UPT UIADD3 URZ, URZ, URZ, URZ ;  /* 0x0000003f3f3ff290 */ /* 0x000ff6000fffe03f */
[----:B------:R-:W-:Y:S01]  /*49420*/  @!UPT UIADD3 URZ, URZ, URZ, URZ ;  /* 0x0000003f3f3ff290 */ /* 0x000fe2000fffe03f */
[----:B------:R-:W-:Y:S01]  /*49430*/  STL.64 [R1+0x270], R16 ;  /* 0x0002701001007387 */ /* 0x000fe20000100a00 */
[----:B------:R0:W-:Y:S03]  /*49440*/  STL.64 [R1+0x278], R18 ;  /* 0x0002781201007387 */ /* 0x0001e60000100a00 */
[----:B0-----:R-:W2:Y:S01]  /*49450*/  LDL.LU.64 R18, [R1+0x5b48] ;  /* 0x005b480001127983 */ /* 0x001ea20000300a00 */
[----:B------:R-:W2:Y:S02]  /*49460*/  LDL.LU.64 R16, [R1+0x5b40] ;  /* 0x005b400001107983 */ /* 0x000ea40000300a00 */
[----:B------:R0:W-:Y:S02]  /*49470*/  STL.64 [R1+0x5a08], R12 ;  /* 0x005a080c01007387 */ /* 0x0001e40000100a00 */
[----:B0-----:R-:W3:Y:S01]  /*49480*/  LDL.LU R12, [R1+0x250] ;  /* 0x00025000010c7983 */ /* 0x001ee20000300800 */
[----:B------:R-:W3:Y:S02]  /*49490*/  LDL.LU R13, [R1+0x254] ;  /* 0x00025400010d7983 */ /* 0x000ee40000300800 */
[----:B------:R-:W3:Y:S02]  /*494a0*/  LDL.LU R14, [R1+0x258] ;  /* 0x00025800010e7983 */ /* 0x000ee40000300800 */
[----:B------:R-:W3:Y:S01]  /*494b0*/  LDL.LU R15, [R1+0x25c] ;  /* 0x00025c00010f7983 */ /* 0x000ee20000300800 */
[C---:B--2---:R-:W-:Y:S11]  /*494c0*/  HMMA.16816.F32.BF16 R16, R4.reuse, R8, R16 ;  /* 0x000000080410723c */ /* 0x044ff60000041810 */
[----:B------:R-:W-:Y:S11]  /*494d0*/  @!UPT UIADD3 URZ, URZ, URZ, URZ ;  /* 0x0000003f3f3ff290 */ /* 0x000ff6000fffe03f */
[----:B------:R-:W-:Y:S01]  /*494e0*/  @!UPT UIADD3 URZ, URZ, URZ, URZ ;  /* 0x0000003f3f3ff290 */ /* 0x000fe2000fffe03f */
[----:B------:R-:W-:Y:S01]  /*494f0*/  STL.64 [R1+0x260], R16 ;  /* 0x0002601001007387 */ /* 0x000fe20000100a00 */
[----:B------:R-:W-:Y:S02]  /*49500*/  STL.64 [R1+0x268], R18 ;  /* 0x0002681201007387 */ /* 0x000fe40000100a00 */
[----:B------:R-:W0:Y:S01]  /*49510*/  LDSM.16.MT88.4 R16, [R10+0x8300] ;  /* 0x008300000a10783b */ /* 0x000e220000004200 */
[----:B---3--:R-:W-:Y:S01]  /*49520*/  HMMA.16816.F32.BF16 R12, R4, R24, R12 ;  /* 0x00000018040c723c */ /* 0x008fe2000004180c */
[----:B------:R-:W-:Y:S02]  /*49530*/  STL [R1+0x59f0], R10 ;  /* 0x0059f00a01007387 */ /* 0x000fe40000100800 */
[----:B------:R-:W-:Y:S02]  /*49540*/  STL.64 [R1+0x5b28], R8 ;  /* 0x005b280801007387 */ /* 0x000fe40000100a00 */
[----:B0-----:R-:W-:Y:S01]  /*49550*/  STL.64 [R1+0x5928], R18 ;  /* 0x0059281201007387 */ /* 0x001fe20000100a00 */
[----:B------:R0:W-:Y:S11]  /*49560*/  STL.64 [R1+0x5920], R16 ;  /* 0x0059201001007387 */ /* 0x0001f60000100a00 */
[----:B------:R-:W-:Y:S06]  /*49570*/  @!UPT UIADD3 URZ, URZ, URZ, URZ ;  /* 0x0000003f3f3ff290 */ /* 0x000fec000fffe03f */
[----:B------:R1:W-:Y:S02]  /*49580*/  STL.64 [R1+0x250], R12 ;  /* 0x0002500c01007387 */ /* 0x0003e40000100a00 */
[----:B------:R2:W-:Y:S01]  /*49590*/  STL.64 [R1+0x258], R14 ;  /* 0x0002580e01007387 */ /* 0x0005e20000100a00 */
[----:B0-----:R-:W3:Y:S01]  /*495a0*/  LDL.LU R16, [R1+0x590] ;  /* 0x0005900001107983 */ /* 0x001ee20000300800 */
[----:B------:R-:W3:Y:S02]  /*495b0*/  LDL.LU R17, [R1+0x594] ;  /* 0x0005940001117983 */ /* 0x000ee40000300800 */
[----:B------:R-:W4:Y:S02]  /*495c0*/  LDL.LU R18, [R1+0x598] ;  /* 0x0005980001127983 */ /* 0x000f240000300800 */
[----:B------:R-:W4:Y:S02]  /*495d0*/  LDL.LU R19, [R1+0x59c] ;  /* 0x00059c0001137983 */ /* 0x000f240000300800 */
[----:B----4-:R-:W-:Y:S01]  /*495e0*/  STL.64 [R1+0x5a28], R18 ;  /* 0x005a281201007387 */ /* 0x010fe20000100a00 */
[----:B---3--:R-:W-:Y:S02]  /*495f0*/  STL.64 [R1+0x5a20], R16 ;  /* 0x005a201001007387 */ /* 0x008fe40000100a00 */
[----:B-1----:R-:W3:Y:S02]  /*49600*/  LDL.LU R12, [R1+0x5b0] ;  /* 0x0005b000010c7983 */ /* 0x002ee40000300800 */
[----:B------:R-:W3:Y:S01]  /*49610*/  LDL.LU R13, [R1+0x5b4] ;  /* 0x0005b400010d7983 */ /* 0x000ee20000300800 */
[----:B--2---:R-:W2:Y:S01]  /*49620*/  LDL.LU R14, [R1+0x5b8] ;  /* 0x0005b800010e7983 */ /* 0x004ea20000300800 */
[----:B------:R-:W2:Y:S02]  /*49630*/  LDL.LU R15, [R1+0x5bc] ;  /* 0x0005bc00010f7983 */ /* 0x000ea40000300800 */
[----:B------:R-:W-:-:S02]  /*49640*/  IMAD.MOV.U32 R29, RZ, RZ, R24 ;  /* 0x000000ffff1d7224 */ /* 0x000fc400078e0018 */
[----:B------:R-:W-:Y:S02]  /*49650*/  IMAD.MOV.U32 R28, RZ, RZ, R25 ;  /* 0x000000ffff1c7224 */ /* 0x000fe400078e0019 */
[----:B------:R-:W-:Y:S02]  /*49660*/  IMAD.MOV.U32 R24, RZ, RZ, R3 ;  /* 0x000000ffff187224 */ /* 0x000fe400078e0003 */
[----:B------:R-:W-:Y:S01]  /*49670*/  IMAD.MOV.U32 R25, RZ, RZ, R11 ;  /* 0x000000ffff197224 */ /* 0x000fe200078e000b */
[----:B--2---:R-:W-:Y:S01]  /*49680*/  STL.64 [R1+0x5a38], R14 ;  /* 0x005a380e01007387 */ /* 0x004fe20000100a00 */
[----:B---3--:R0:W-:Y:S02]  /*49690*/  STL.64 [R1+0x5a30], R12 ;  /* 0x005a300c01007387 */ /* 0x0081e40000100a00 */
[----:B------:R-:W2:Y:S02]  /*496a0*/  LDL.LU R3, [R1+0x5b3c] ;  /* 0x005b3c0001037983 */ /* 0x000ea40000300800 */
[----:B------:R-:W3:Y:S01]  /*496b0*/  LDL.LU R11, [R1+0x5b38] ;  /* 0x005b3800010b7983 */ /* 0x000ee20000300800 */
[----:B------:R1:W-:Y:S01]  /*496c0*/  STL.64 [R1+0x5a40], R24 ;  /* 0x005a401801007387 */ /* 0x0003e20000100a00 */
[----:B0-----:R-:W-:-:S02]  /*496d0*/  IMAD.MOV.U32 R12, RZ, RZ, R0 ;  /* 0x000000ffff0c7224 */ /* 0x001fc400078e0000 */
[----:B------:R-:W-:Y:S01]  /*496e0*/  IMAD.MOV.U32 R13, RZ, RZ, R2 ;  /* 0x000000ffff0d7224 */ /* 0x000fe200078e0002 */
[----:B------:R-:W4:Y:S01]  /*496f0*/  LDL.LU R0, [R1+0x5b34] ;  /* 0x005b340001007983 */ /* 0x000f220000300800 */
[----:B------:R-:W2:Y:S03]  /*49700*/  LDL.LU R2, [R1+0x5b30] ;  /* 0x005b300001027983 */ /* 0x000ea60000300800 */
[----:B------:R0:W-:Y:S01]  /*49710*/  STL.64 [R1+0x5a48], R12 ;  /* 0x005a480c01007387 */ /* 0x0001e20000100a00 */
[----:B-1----:R-:W2:Y:S02]  /*49720*/  LDL.LU R24, [R1+0x5d0] ;  /* 0x0005d00001187983 */ /* 0x002ea40000300800 */
[----:B------:R-:W2:Y:S02]  /*49730*/  LDL.LU R25, [R1+0x5d4] ;  /* 0x0005d40001197983 */ /* 0x000ea40000300800 */
[----:B------:R-:W2:Y:S01]  /*49740*/  LDL.LU R26, [R1+0x5d8] ;  /* 0x0005d800011a7983 */ /* 0x000ea20000300800 */
[----:B------:R-:W2:Y:S01]  /*49750*/  LDL.LU R27, [R1+0x5dc] ;  /* 0x0005dc00011b7983 */ /* 0x000ea20000300800 */
[----:B0-----:R-:W-:-:S02]  /*49760*/  IMAD.MOV.U32 R12, RZ, RZ, R21 ;  /* 0x000000ffff0c7224 */ /* 0x001fc400078e0015 */
[----:B------:R-:W-:Y:S01]  /*49770*/  IMAD.MOV.U32 R13, RZ, RZ, R20 ;  /* 0x000000ffff0d7224 */ /* 0x000fe200078e0014 */
[----:B--2---:R-:W-:Y:S01]  /*49780*/  STL.64 [R1+0x5a58], R26 ;  /* 0x005a581a01007387 */ /* 0x004fe20000100a00 */
[----:B------:R-:W-:Y:S02]  /*49790*/  STL.64 [R1+0x5a50], R24 ;  /* 0x005a501801007387 */ /* 0x000fe40000100a00 */
[----:B------:R-:W2:Y:S02]  /*497a0*/  LDL.64 R20, [R1+0xe0] ;  /* 0x0000e00001147983 */ /* 0x000ea40000100a00 */
[----:B--2---:R-:W-:Y:S01]  /*497b0*/  STL.64 [R1+0x5a90], R20 ;  /* 0x005a901401007387 */ /* 0x004fe20000100a00 */
[----:B------:R0:W-:Y:S03]  /*497c0*/  STL.64 [R1+0x5a70], R12 ;  /* 0x005a700c01007387 */ /* 0x0001e60000100a00 */
[----:B0-----:R-:W2:Y:S01]  /*497d0*/  LDL.LU R12, [R1+0x240] ;  /* 0x00024000010c7983 */ /* 0x001ea20000300800 */
[----:B------:R-:W2:Y:S02]  /*497e0*/  LDL.LU R13, [R1+0x244] ;  /* 0x00024400010d7983 */ /* 0x000ea40000300800 */
[----:B------:R-:W2:Y:S02]  /*497f0*/  LDL.LU R14, [R1+0x248] ;  /* 0x00024800010e7983 */ /* 0x000ea40000300800 */
[----:B------:R-:W2:Y:S02]  /*49800*/  LDL.LU R15, [R1+0x24c] ;  /* 0x00024c00010f7983 */ /* 0x000ea40000300800 */
[----:B------:R-:W-:-:S02]  /*49810*/  IMAD.MOV.U32 R20, RZ, RZ, R23 ;  /* 0x000000ffff147224 */ /* 0x000fc400078e0017 */
[----:B------:R-:W-:-:S05]  /*49820*/  IMAD.MOV.U32 R21, RZ, RZ, R22 ;  /* 0x000000ffff157224 */ /* 0x000fca00078e0016 */
[----:B------:R-:W-:Y:S04]  /*49830*/  STL.64 [R1+0x5aa8], R20 ;  /* 0x005aa81401007387 */ /* 0x000fe80000100a00 */
[----:B--2---:R-:W-:Y:S01]  /*49840*/  STL.64 [R1+0x5a88], R14 ;  /* 0x005a880e01007387 */ /* 0x004fe20000100a00 */
[----:B------:R0:W-:Y:S03]  /*49850*/  STL.64 [R1+0x5a80], R12 ;  /* 0x005a800c01007387 */ /* 0x0001e60000100a00 */
[----:B0-----:R-:W2:Y:S01]  /*49860*/  LDL.LU R12, [R1+0x5f0] ;  /* 0x0005f000010c7983 */ /* 0x001ea20000300800 */
[----:B------:R-:W2:Y:S02]  /*49870*/  LDL.LU R13, [R1+0x5f4] ;  /* 0x0005f400010d7983 */ /* 0x000ea40000300800 */
[----:B------:R-:W2:Y:S02]  /*49880*/  LDL.LU R14, [R1+0x5f8] ;  /* 0x0005f800010e7983 */ /* 0x000ea40000300800 */
[----:B------:R-:W2:Y:S01]  /*49890*/  LDL.LU R15, [R1+0x5fc] ;  /* 0x0005fc00010f7983 */ /* 0x000ea20000300800 */
[----:B------:R-:W2:Y:S04]  /*498a0*/  LDL.64 R20, [R1+0x100] ;  /* 0x0001000001147983 */ /* 0x000ea80000100a00 */
[----:B--2---:R0:W-:Y:S04]  /*498b0*/  STL.64 [R1+0x5ac0], R20 ;  /* 0x005ac01401007387 */ /* 0x0041e80000100a00 */
[----:B0-----:R-:W2:Y:S04]  /*498c0*/  LDL.64 R20, [R1+0x110] ;  /* 0x0001100001147983 */ /* 0x001ea80000100a00 */
[----:B--2---:R3:W-:Y:S01]  /*498d0*/  STL.64 [R1+0x5ad8], R20 ;  /* 0x005ad81401007387 */ /* 0x0047e20000100a00 */
[----:B------:R-:W-:Y:S02]  /*498e0*/  STL.64 [R1+0x5aa0], R14 ;  /* 0x005aa00e01007387 */ /* 0x000fe40000100a00 */
[----:B------:R0:W-:Y:S02]  /*498f0*/  STL.64 [R1+0x5a98], R12 ;  /* 0x005a980c01007387 */ /* 0x0001e40000100a00 */
[----:B---3--:R-:W-:-:S02]  /*49900*/  IMAD.MOV.U32 R20, RZ, RZ, R11 ;  /* 0x000000ffff147224 */ /* 0x008fc400078e000b */
[----:B------:R-:W-:Y:S01]  /*49910*/  IMAD.MOV.U32 R21, RZ, RZ, R3 ;  /* 0x000000ffff157224 */ /* 0x000fe200078e0003 */
[----:B0-----:R-:W2:Y:S01]  /*49920*/  LDL.LU R12, [R1+0x600] ;  /* 0x00060000010c7983 */ /* 0x001ea20000300800 */
[----:B------:R-:W2:Y:S02]  /*49930*/  LDL.LU R13, [R1+0x604] ;  /* 0x00060400010d7983 */ /* 0x000ea40000300800 */
[----:B------:R-:W3:Y:S02]  /*49940*/  LDL.LU R14, [R1+0x608] ;  /* 0x00060800010e7983 */ /* 0x000ee40000300800 */
[----:B------:R-:W3:Y:S01]  /*49950*/  LDL.LU R15, [R1+0x60c] ;  /* 0x00060c00010f7983 */ /* 0x000ee20000300800 */
[----:B------:R0:W-:Y:S04]  /*49960*/  STL.64 [R1+0x5af0], R20 ;  /* 0x005af01401007387 */ /* 0x0001e80000100a00 */
        /* <DEDUP_REMOVED lines=9> */
[----:B----4-:R-:W-:Y:S01]  /*49a00*/  IMAD.MOV.U32 R21, RZ, RZ, R0 ;  /* 0x000000ffff157224 */ /* 0x010fe200078e0000 */
[----:B------:R-:W4:Y:S01]  /*49a10*/  LDL.LU R8, [R1+0x660] ;  /* 0x0006600001087983 */ /* 0x000f220000300800 */
[----:B------:R-:W4:Y:S02]  /*49a20*/  LDL.LU R9, [R1+0x664] ;  /* 0x0006640001097983 */ /* 0x000f240000300800 */
[----:B------:R-:W4:Y:S02]  /*49a30*/  LDL.LU R10, [R1+0x668] ;  /* 0x00066800010a7983 */ /* 0x000f240000300800 */
[----:B------:R-:W4:Y:S01]  /*49a40*/  LDL.LU R11, [R1+0x66c] ;  /* 0x00066c00010b7983 */ /* 0x000f220000300800 */
[----:B------:R0:W-:Y:S04]  /*49a50*/  STL.64 [R1+0x5b20], R20 ;  /* 0x005b201401007387 */ /* 0x0001e80000100a00 */
[----:B0-----:R-:W4:Y:S04]  /*49a60*/  LDL.64 R20, [R1+0x150] ;  /* 0x0001500001147983 */ /* 0x001f280000100a00 */
        /* <DEDUP_REMOVED lines=12> */
[----:B----4-:R-:W-:Y:S01]  /*49b30*/  HMMA.16816.F32.BF16 R8, R4, R20, R8 ;  /* 0x000000140408723c */ /* 0x010fe20000041808 */
[----:B---3--:R-:W-:Y:S01]  /*49b40*/  STL.64 [R1+0x5b00], R14 ;  /* 0x005b000e01007387 */ /* 0x008fe20000100a00 */
[----:B--2---:R0:W-:Y:S03]  /*49b50*/  STL.64 [R1+0x5af8], R12 ;  /* 0x005af80c01007387 */ /* 0x0041e60000100a00 */
        /* <DEDUP_REMOVED lines=15> */
[----:B------:R-:W4:Y:S01]  /*49c50*/  LDL.LU R16, [R1+0x5c0] ;  /* 0x0005c00001107983 */ /* 0x000f220000300800 */
[----:B------:R-:W4:Y:S02]  /*49c60*/  LDL.LU R17, [R1+0x5c4] ;  /* 0x0005c40001117983 */ /* 0x000f240000300800 */
[----:B------:R-:W4:Y:S02]  /*49c70*/  LDL.LU R18, [R1+0x5c8] ;  /* 0x0005c80001127983 */ /* 0x000f240000300800 */
[----:B------:R-:W4:Y:S01]  /*49c80*/  LDL.LU R19, [R1+0x5cc] ;  /* 0x0005cc0001137983 */ /* 0x000f220000300800 */
[----:B------:R-:W-:Y:S01]  /*49c90*/  STL [R1+0x59f8], R28 ;  /* 0x0059f81c01007387 */ /* 0x000fe20000100800 */
[----:B------:R-:W-:Y:S02]  /*49ca0*/  STL [R1+0x59f4], R29 ;  /* 0x0059f41d01007387 */ /* 0x000fe40000100800 */
[----:B------:R0:W-:Y:S02]  /*49cb0*/  STL.64 [R1+0x670], R8 ;  /* 0x0006700801007387 */ /* 0x0001e40000100a00 */
[----:B------:R1:W-:Y:S01]  /*49cc0*/  STL.64 [R1+0x678], R10 ;  /* 0x0006780a01007387 */ /* 0x0003e20000100a00 */
[----:B0-----:R-:W2:Y:S01]  /*49cd0*/  LDL.LU.64 R8, [R1+0x5b28] ;  /* 0x005b280001087983 */ /* 0x001ea20000300a00 */
[----:B-1----:R-:W-:-:S02]  /*49ce0*/  IMAD.MOV.U32 R11, RZ, RZ, R20 ;  /* 0x000000ffff0b7224 */ /* 0x002fc400078e0014 */
[----:B------:R-:W2:Y:S02]  /*49cf0*/  LDL.LU.64 R20, [R1+0x5b20] ;  /* 0x005b200001147983 */ /* 0x000ea40000300a00 */
[----:B------:R-:W-:Y:S01]  /*49d00*/  STL [R1+0x5a00], R3 ;  /* 0x005a000301007387 */ /* 0x000fe20000100800 */
[----:B------:R-:W-:Y:S01]  /*49d10*/  STL [R1+0x59fc], R11 ;  /* 0x0059fc0b01007387 */ /* 0x000fe20000100800 */
[C---:B--2---:R-:W-:Y:S03]  /*49d20*/  HMMA.16816.F32.BF16 R20, R4.reuse, R20, R12 ;  /* 0x000000140414723c */ /* 0x044fe6000004180c */
[----:B------:R-:W2:Y:S01]  /*49d30*/  LDL.LU.64 R14, [R1+0x5b18] ;  /* 0x005b1800010e7983 */ /* 0x000ea20000300a00 */
[----:B------:R-:W2:Y:S11]  /*49d40*/  LDL.LU.64 R12, [R1+0x5b10] ;  /* 0x005b1000010c7983 */ /* 0x000eb60000300a00 */
[----:B------:R-:W-:Y:S08]  /*49d50*/  @!UPT UIADD3 URZ, URZ, URZ, URZ ;  /* 0x0000003f3f3ff290 */ /* 0x000ff0000fffe03f */
        /* <DEDUP_REMOVED lines=13> */
[C---:B--2---:R-:W-:Y:S01]  /*49e30*/  HMMA.16816.F32.BF16 R20, R4.reuse, R20, R12 ;  /* 0x000000140414723c */ /* 0x044fe2000004180c */
[----:B------:R-:W2:Y:S01]  /*49e40*/  LDL.LU.64 R14, [R1+0x5ae8] ;  /* 0x005ae800010e7983 */ /* 0x000ea20000300a00 */
[----:B------:R-:W2:Y:S11]  /*49e50*/  LDL.LU.64 R12, [R1+0x5ae0] ;  /* 0x005ae000010c7983 */ /* 0x000eb60000300a00 */
[----:B------:R-:W-:Y:S10]  /*49e60*/  @!UPT UIADD3 URZ, URZ, URZ, URZ ;  /* 0x0000003f3f3ff290 */ /* 0x000ff4000fffe03f */
        /* <DEDUP_REMOVED lines=38> */
[----:B------:R-:W3:Y:S01]  /*4a0d0*/  LDL.LU.64 R12, [R1+0x5a70] ;  /* 0x005a7000010c7983 */ /* 0x000ee20000300a00 */
[----:B------:R-:W3:Y:S02]  /*4a0e0*/  LDL.LU.64 R22, [R1+0x5a68] ;  /* 0x005a680001167983 */ /* 0x000ee40000300a00 */
[----:B------:R-:W3:Y:S11]  /*4a0f0*/  LDL.LU.64 R20, [R1+0x5a60] ;  /* 0x005a600001147983 */ /* 0x000ef60000300a00 */
[----:B------:R-:W-:Y:S08]  /*4a100*/  @!UPT UIADD3 URZ, URZ, URZ, URZ ;  /* 0x0000003f3f3ff290 */ /* 0x000ff0000fffe03f */
[----:B------:R0:W-:Y:S01]  /*4a110*/  STL.64 [R1+0x240], R4 ;  /* 0x0002400401007387 */ /* 0x0001e20000100a00 */
[----:B------:R1:W-:Y:S03]  /*4a120*/  STL.64 [R1+0x248], R6 ;  /* 0x0002480601007387 */ /* 0x0003e60000100a00 */
[----:B0-----:R-:W2:Y:S01]  /*4a130*/  LDL.LU R4, [R1+0x5a0] ;  /* 0x0005a00001047983 */ /* 0x001ea20000300800 */
[----:B------:R-:W2:Y:S02]  /*4a140*/  LDL.LU R5, [R1+0x5a4] ;  /* 0x0005a40001057983 */ /* 0x000ea40000300800 */
[----:B-1----:R-:W2:Y:S02]  /*4a150*/  LDL.LU R6, [R1+0x5a8] ;  /* 0x0005a80001067983 */ /* 0x002ea40000300800 */
[----:B------:R-:W2:Y:S01]  /*4a160*/  LDL.LU R7, [R1+0x5ac] ;  /* 0x0005ac0001077983 */ /* 0x000ea20000300800 */
        /* <DEDUP_REMOVED lines=8> */
[----:B------:R-:W4:Y:S11]  /*4a1f0*/  LDL.LU.64 R24, [R1+0x5a40] ;  /* 0x005a400001187983 */ /* 0x000f360000300a00 */
[----:B------:R-:W-:Y:S10]  /*4a200*/  @!UPT UIADD3 URZ, URZ, URZ, URZ ;  /* 0x0000003f3f3ff290 */ /* 0x000ff4000fffe03f */
[----:B------:R-:W-:Y:S01]  /*4a210*/  STL.64 [R1+0x5e0], R12 ;  /* 0x0005e00c01007387 */ /* 0x000fe20000100a00 */
[----:B------:R0:W-:Y:S03]  /*4a220*/  STL.64 [R1+0x5e8], R14 ;  /* 0x0005e80e01007387 */ /* 0x0001e60000100a00 */
[----:B0-----:R-:W3:Y:S01]  /*4a230*/  LDL.LU.64 R14, [R1+0x5a38] ;  /* 0x005a3800010e7983 */ /* 0x001ee20000300a00 */
[----:B------:R-:W3:Y:S01]  /*4a240*/  LDL.LU.64 R12, [R1+0x5a30] ;  /* 0x005a3000010c7983 */ /* 0x000ee20000300a00 */
[C---:B----4-:R-:W-:Y:S02]  /*4a250*/  HMMA.16816.F32.BF16 R24, R20.reuse, R24, R16 ;  /* 0x000000181418723c */ /* 0x050fe40000041810 */
[----:B------:R-:W4:Y:S01]  /*4a260*/  LDL.LU.64 R18, [R1+0x5a28] ;  /* 0x005a280001127983 */ /* 0x000f220000300a00 */
[----:B------:R-:W4:Y:S11]  /*4a270*/  LDL.LU.64 R16, [R1+0x5a20] ;  /* 0x005a200001107983 */ /* 0x000f360000300a00 */
[----:B------:R-:W-:Y:S09]  /*4a280*/  @!UPT UIADD3 URZ, URZ, URZ, URZ ;  /* 0x0000003f3f3ff290 */ /* 0x000ff2000fffe03f */
[----:B------:R-:W-:Y:S01]  /*4a290*/  STL.64 [R1+0x5d0], R24 ;  /* 0x0005d01801007387 */ /* 0x000fe20000100a00 */
[----:B------:R0:W-:Y:S03]  /*4a2a0*/  STL.64 [R1+0x5d8], R26 ;  /* 0x0005d81a01007387 */ /* 0x0001e60000100a00 */
[----:B0-----:R-:W2:Y:S01]  /*4a2b0*/  LDL.LU.64 R26, [R1+0x5a18] ;  /* 0x005a1800011a7983 */ /* 0x001ea20000300a00 */
[----:B------:R-:W3:Y:S02]  /*4a2c0*/  LDL.LU.64 R24, [R1+0x5a10] ;  /* 0x005a100001187983 */ /* 0x000ee40000300a00 */
[C---:B---3--:R-:W-:Y:S11]  /*4a2d0*/  HMMA.16816.F32.BF16 R12, R20.reuse, R24, R12 ;  /* 0x00000018140c723c */ /* 0x048ff6000004180c */
[----:B------:R-:W-:Y:S11]  /*4a2e0*/  @!UPT UIADD3 URZ, URZ, URZ, URZ ;  /* 0x0000003f3f3ff290 */ /* 0x000ff6000fffe03f */
[----:B------:R-:W-:Y:S01]  /*4a2f0*/  @!UPT UIADD3 URZ, URZ, URZ, URZ ;  /* 0x0000003f3f3ff290 */ /* 0x000fe2000fffe03f */
[----:B------:R0:W-:Y:S01]  /*4a300*/  STL.64 [R1+0x5c0], R12 ;  /* 0x0005c00c01007387 */ /* 0x0001e20000100a00 */
[----:B------:R-:W-:Y:S03]  /*4a310*/  STL.64 [R1+0x5c8], R14 ;  /* 0x0005c80e01007387 */ /* 0x000fe60000100a00 */
[----:B0-----:R-:W3:Y:S01]  /*4a320*/  LDL.LU.64 R12, [R1+0x5a08] ;  /* 0x005a0800010c7983 */ /* 0x001ee20000300a00 */
[----:B--2---:R-:W-:Y:S02]  /*4a330*/  STL.64 [R1+0x58e8], R26 ;  /* 0x0058e81a01007387 */ /* 0x004fe40000100a00 */
[----:B------:R3:W-:Y:S02]  /*4a340*/  STL.64 [R1+0x58e0], R24 ;  /* 0x0058e01801007387 */ /* 0x0007e40000100a00 */
[C---:B---3--:R-:W-:Y:S08]  /*4a350*/  HMMA.16816.F32.BF16 R24, R20.reuse, R12, R4 ;  /* 0x0000000c1418723c */ /* 0x048ff00000041804 */
[----:B----4-:R-:W-:Y:S01]  /*4a360*/  HMMA.16816.F32.BF16 R4, R20, R8, R16 ;  /* 0x000000081404723c */ /* 0x010fe20000041810 */
[----:B------:R0:W-:Y:S11]  /*4a370*/  STL.64 [R1+0x5900], R12 ;  /* 0x0059000c01007387 */ /* 0x0001f60000100a00 */
[----:B------:R-:W-:Y:S03]  /*4a380*/  @!UPT UIADD3 URZ, URZ, URZ, URZ ;  /* 0x0000003f3f3ff290 */ /* 0x000fe6000fffe03f */
[----:B------:R-:W-:Y:S01]  /*4a390*/  STL.64 [R1+0x5b0], R24 ;  /* 0x0005b01801007387 */ /* 0x000fe20000100a00 */
[----:B------:R-:W-:Y:S02]  /*4a3a0*/  STL.64 [R1+0x5b8], R26 ;  /* 0x0005b81a01007387 */ /* 0x000fe40000100a00 */
[----:B0-----:R-:W2:Y:S05]  /*4a3b0*/  LDL.LU R12, [R1+0x210] ;  /* 0x00021000010c7983 */ /* 0x001eaa0000300800 */
[----:B------:R-:W-:Y:S01]  /*4a3c0*/  STL.64 [R1+0x5a0], R4 ;  /* 0x0005a00401007387 */ /* 0x000fe20000100a00 */
[----:B------:R-:W-:Y:S01]  /*4a3d0*/  STL.64 [R1+0x5a8], R6 ;  /* 0x0005a80601007387 */ /* 0x000fe20000100a00 */
[----:B------:R-:W2:Y:S02]  /*4a3e0*/  LDL.LU R13, [R1+0x214] ;  /* 0x00021400010d7983 */ /* 0x000ea40000300800 */
[----:B------:R-:W3:Y:S02]  /*4a3f0*/  LDL.LU R14, [R1+0x218] ;  /* 0x00021800010e7983 */ /* 0x000ee40000300800 */
[----:B------:R-:W3:Y:S01]  /*4a400*/  LDL.LU R15, [R1+0x21c] ;  /* 0x00021c00010f7983 */ /* 0x000ee20000300800 */
[----:B------:R-:W4:Y:S01]  /*4a410*/  LDL.LU R16, [R1+0x230] ;  /* 0x0002300001107983 */ /* 0x000f220000300800 */
[----:B------:R-:W4:Y:S02]  /*4a420*/  LDL.LU R17, [R1+0x234] ;  /* 0x0002340001117983 */ /* 0x000f240000300800 */
[----:B------:R-:W2:Y:S02]  /*4a430*/  LDL.LU R18, [R1+0x238] ;  /* 0x0002380001127983 */ /* 0x000ea40000300800 */
[----:B------:R-:W2:Y:S02]  /*4a440*/  LDL.LU R19, [R1+0x23c] ;  /* 0x00023c0001137983 */ /* 0x000ea40000300800 */
[----:B--2---:R-:W-:Y:S01]  /*4a450*/  STL.64 [R1+0x5938], R18 ;  /* 0x0059381201007387 */ /* 0x004fe20000100a00 */
[----:B----4-:R0:W-:Y:S02]  /*4a460*/  STL.64 [R1+0x5930], R16 ;  /* 0x0059301001007387 */ /* 0x0101e40000100a00 */
[----:B0-----:R-:W-:-:S02]  /*4a470*/  IMAD.MOV.U32 R16, RZ, RZ, R0 ;  /* 0x000000ffff107224 */ /* 0x001fc400078e0000 */
[----:B------:R-:W-:Y:S01]  /*4a480*/  IMAD.MOV.U32 R17, RZ, RZ, R3 ;  /* 0x000000ffff117224 */ /* 0x000fe200078e0003 */
[----:B------:R-:W2:Y:S01]  /*4a490*/  LDL.LU R0, [R1+0x5a04] ;  /* 0x005a040001007983 */ /* 0x000ea20000300800 */
[----:B------:R-:W4:Y:S03]  /*4a4a0*/  LDL.LU R3, [R1+0x5a00] ;  /* 0x005a000001037983 */ /* 0x000f260000300800 */
[----:B------:R0:W-:Y:S04]  /*4a4b0*/  STL.64 [R1+0x5948], R16 ;  /* 0x0059481001007387 */ /* 0x0001e80000100a00 */
[----:B0-----:R-:W2:Y:S04]  /*4a4c0*/  LDL.64 R16, [R1+0xf0] ;  /* 0x0000f00001107983 */ /* 0x001ea80000100a00 */
[----:B--2---:R-:W-:Y:S01]  /*4a4d0*/  STL.64 [R1+0x5960], R16 ;  /* 0x0059601001007387 */ /* 0x004fe20000100a00 */
[----:B---3--:R-:W-:Y:S02]  /*4a4e0*/  STL.64 [R1+0x5910], R14 ;  /* 0x0059100e01007387 */ /* 0x008fe40000100a00 */
[----:B------:R0:W-:Y:S02]  /*4a4f0*/  STL.64 [R1+0x5908], R12 ;  /* 0x0059080c01007387 */ /* 0x0001e40000100a00 */
[----:B0-----:R-:W2:Y:S01]  /*4a500*/  LDL.LU.64 R12, [R1+0x20] ;  /* 0x00002000010c7983 */ /* 0x001ea20000300a00 */
[----:B------:R-:W-:-:S02]  /*4a510*/  IMAD.MOV.U32 R16, RZ, RZ, R11 ;  /* 0x000000ffff107224 */ /* 0x000fc400078e000b */
[----:B------:R-:W-:Y:S01]  /*4a520*/  IMAD.MOV.U32 R17, RZ, RZ, R28 ;  /* 0x000000ffff117224 */ /* 0x000fe200078e001c */
[----:B--2---:R0:W-:Y:S04]  /*4a530*/  STL.64 [R1+0x5940], R12 ;  /* 0x0059400c01007387 */ /* 0x0041e80000100a00 */
[----:B0-----:R-:W2:Y:S01]  /*4a540*/  LDL.LU R12, [R1+0x510] ;  /* 0x00051000010c7983 */ /* 0x001ea20000300800 */
[----:B------:R-:W2:Y:S02]  /*4a550*/  LDL.LU R13, [R1+0x514] ;  /* 0x00051400010d7983 */ /* 0x000ea40000300800 */
[----:B------:R-:W3:Y:S02]  /*4a560*/  LDL.LU R14, [R1+0x518] ;  /* 0x00051800010e7983 */ /* 0x000ee40000300800 */
[----:B------:R-:W3:Y:S01]  /*4a570*/  LDL.LU R15, [R1+0x51c] ;  /* 0x00051c00010f7983 */ /* 0x000ee20000300800 */
[----:B------:R-:W2:Y:S01]  /*4a580*/  LDL.LU R11, [R1+0x59fc] ;  /* 0x0059fc00010b7983 */ /* 0x000ea20000300800 */
[----:B------:R-:W4:Y:S02]  /*4a590*/  LDL.LU R28, [R1+0x59f8] ;  /* 0x0059f800011c7983 */ /* 0x000f240000300800 */
[----:B------:R-:W-:Y:S01]  /*4a5a0*/  STL.64 [R1+0x5978], R16 ;  /* 0x0059781001007387 */ /* 0x000fe20000100a00 */
[----:B---3--:R-:W-:Y:S01]  /*4a5b0*/  STL.64 [R1+0x5958], R14 ;  /* 0x0059580e01007387 */ /* 0x008fe20000100a00 */
[----:B--2---:R0:W-:Y:S03]  /*4a5c0*/  STL.64 [R1+0x5950], R12 ;  /* 0x0059500c01007387 */ /* 0x0041e60000100a00 */
[----:B0-----:R-:W2:Y:S01]  /*4a5d0*/  LDL.LU R12, [R1+0x520] ;  /* 0x00052000010c7983 */ /* 0x001ea20000300800 */
[----:B------:R-:W2:Y:S02]  /*4a5e0*/  LDL.LU R13, [R1+0x524] ;  /* 0x00052400010d7983 */ /* 0x000ea40000300800 */
[----:B------:R-:W3:Y:S02]  /*4a5f0*/  LDL.LU R14, [R1+0x528] ;  /* 0x00052800010e7983 */ /* 0x000ee40000300800 */
[----:B------:R-:W3:Y:S02]  /*4a600*/  LDL.LU R15, [R1+0x52c] ;  /* 0x00052c00010f7983 */ /* 0x000ee40000300800 */
[----:B------:R-:W-:-:S02]  /*4a610*/  IMAD.MOV.U32 R16, RZ, RZ, R29 ;  /* 0x000000ffff107224 */ /* 0x000fc400078e001d */
[----:B------:R-:W-:Y:S01]  /*4a620*/  IMAD.MOV.U32 R17, RZ, RZ, R10 ;  /* 0x000000ffff117224 */ /* 0x000fe200078e000a */
[----:B------:R-:W4:Y:S01]  /*4a630*/  LDL.LU R29, [R1+0x59f4] ;  /* 0x0059f400011d7983 */ /* 0x000f220000300800 */
[----:B------:R-:W4:Y:S03]  /*4a640*/  LDL.LU R10, [R1+0x59f0] ;  /* 0x0059f000010a7983 */ /* 0x000f260000300800 */
[----:B------:R-:W-:Y:S04]  /*4a650*/  STL.64 [R1+0x5990], R16 ;  /* 0x0059901001007387 */ /* 0x000fe80000100a00 */
[----:B---3--:R-:W-:Y:S01]  /*4a660*/  STL.64 [R1+0x5970], R14 ;  /* 0x0059700e01007387 */ /* 0x008fe20000100a00 */
[----:B--2---:R0:W-:Y:S03]  /*4a670*/  STL.64 [R1+0x5968], R12 ;  /* 0x0059680c01007387 */ /* 0x0041e60000100a00 */
[----:B----4-:R-:W1:Y:S04]  /*4a680*/  LDSM.16.MT88.4 R4, [R10+0x8380] ;  /* 0x008380000a04783b */ /* 0x010e680000004200 */
[----:B0-----:R-:W2:Y:S01]  /*4a690*/  LDL.LU R12, [R1+0x530] ;  /* 0x00053000010c7983 */ /* 0x001ea20000300800 */
[----:B------:R-:W2:Y:S02]  /*4a6a0*/  LDL.LU R13, [R1+0x534] ;  /* 0x00053400010d7983 */ /* 0x000ea40000300800 */
[----:B------:R-:W3:Y:S02]  /*4a6b0*/  LDL.LU R14, [R1+0x538] ;  /* 0x00053800010e7983 */ /* 0x000ee40000300800 */
[----:B------:R-:W3:Y:S01]  /*4a6c0*/  LDL.LU R15, [R1+0x53c] ;  /* 0x00053c00010f7983 */ /* 0x000ee20000300800 */
[----:B------:R-:W4:Y:S04]  /*4a6d0*/  LDL.64 R16, [R1+0x120] ;  /* 0x0001200001107983 */ /* 0x000f280000100a00 */
[----:B----4-:R0:W-:Y:S02]  /*4a6e0*/  STL.64 [R1+0x59a8], R16 ;  /* 0x0059a81001007387 */ /* 0x0101e40000100a00 */
[----:B0-----:R-:W-:-:S02]  /*4a6f0*/  IMAD.MOV.U32 R16, RZ, RZ, R0 ;  /* 0x000000ffff107224 */ /* 0x001fc400078e0000 */
[----:B------:R-:W-:Y:S01]  /*4a700*/  IMAD.MOV.U32 R17, RZ, RZ, R2 ;  /* 0x000000ffff117224 */ /* 0x000fe200078e0002 */
[----:B------:R-:W4:Y:S01]  /*4a710*/  LDL.LU R0, [R1+0x59ec] ;  /* 0x0059ec0001007983 */ /* 0x000f220000300800 */
[----:B------:R-:W4:Y:S03]  /*4a720*/  LDL.LU R2, [R1+0x59e8] ;  /* 0x0059e80001027983 */ /* 0x000f260000300800 */
[----:B------:R-:W-:Y:S01]  /*4a730*/  STL.64 [R1+0x59c0], R16 ;  /* 0x0059c01001007387 */ /* 0x000fe20000100a00 */
[----:B---3--:R-:W-:Y:S02]  /*4a740*/  STL.64 [R1+0x5988], R14 ;  /* 0x0059880e01007387 */ /* 0x008fe40000100a00 */
[----:B--2---:R0:W-:Y:S02]  /*4a750*/  STL.64 [R1+0x5980], R12 ;  /* 0x0059800c01007387 */ /* 0x0041e40000100a00 */
[----:B0-----:R-:W2:Y:S01]  /*4a760*/  LDL.LU R12, [R1+0x540] ;  /* 0x00054000010c7983 */ /* 0x001ea20000300800 */
[----:B------:R-:W2:Y:S02]  /*4a770*/  LDL.LU R13, [R1+0x544] ;  /* 0x00054400010d7983 */ /* 0x000ea40000300800 */
[----:B------:R-:W3:Y:S02]  /*4a780*/  LDL.LU R14, [R1+0x548] ;  /* 0x00054800010e7983 */ /* 0x000ee40000300800 */
[----:B------:R-:W3:Y:S01]  /*4a790*/  LDL.LU R15, [R1+0x54c] ;  /* 0x00054c00010f7983 */ /* 0x000ee20000300800 */
[----:B------:R-:W2:Y:S04]  /*4a7a0*/  LDL.64 R16, [R1+0x140] ;  /* 0x0001400001107983 */ /* 0x000ea80000100a00 */
[----:B--2---:R0:W-:Y:S02]  /*4a7b0*/  STL.64 [R1+0x59c8], R16 ;  /* 0x0059c81001007387 */ /* 0x0041e40000100a00 */
[----:B0-----:R-:W-:-:S02]  /*4a7c0*/  IMAD.MOV.U32 R16, RZ, RZ, R11 ;  /* 0x000000ffff107224 */ /* 0x001fc400078e000b */
[----:B------:R-:W-:-:S05]  /*4a7d0*/  IMAD.MOV.U32 R17, RZ, RZ, R3 ;  /* 0x000000ffff117224 */ /* 0x000fca00078e0003 */
[----:B------:R0:W-:Y:S04]  /*4a7e0*/  STL.64 [R1+0x59e0], R16 ;  /* 0x0059e01001007387 */ /* 0x0001e80000100a00 */
        /* <DEDUP_REMOVED lines=9> */
[----:B------:R-:W2:Y:S02]  /*4a880*/  LDL.LU R15, [R1+0x55c] ;  /* 0x00055c00010f7983 */ /* 0x000ea40000300800 */
[----:B------:R-:W-:-:S02]  /*4a890*/  IMAD.MOV.U32 R24, RZ, RZ, R29 ;  /* 0x000000ffff187224 */ /* 0x000fc400078e001d */
[----:B------:R-:W-:Y:S01]  /*4a8a0*/  IMAD.MOV.U32 R25, RZ, RZ, R28 ;  /* 0x000000ffff197224 */ /* 0x000fe200078e001c */
        /* <DEDUP_REMOVED lines=13> */
[----:B------:R-:W-:Y:S01]  /*4a980*/  STL [R1+0x58c0], R10 ;  /* 0x0058c00a01007387 */ /* 0x000fe20000100800 */
[----:B------:R0:W-:Y:S03]  /*4a990*/  STL.64 [R1+0x58b8], R8 ;  /* 0x0058b80801007387 */ /* 0x0001e60000100a00 */
[----:B0-----:R-:W3:Y:S01]  /*4a9a0*/  LDL.LU R8, [R1+0x570] ;  /* 0x0005700001087983 */ /* 0x001ee20000300800 */
[----:B------:R-:W3:Y:S02]  /*4a9b0*/  LDL.LU R9, [R1+0x574] ;  /* 0x0005740001097983 */ /* 0x000ee40000300800 */
[----:B------:R-:W3:Y:S02]  /*4a9c0*/  LDL.LU R10, [R1+0x578] ;  /* 0x00057800010a7983 */ /* 0x000ee40000300800 */
[----:B------:R-:W3:Y:S01]  /*4a9d0*/  LDL.LU R11, [R1+0x57c] ;  /* 0x00057c00010b7983 */ /* 0x000ee20000300800 */
[----:B-1----:R-:W-:Y:S01]  /*4a9e0*/  STL.64 [R1+0x57f0], R6 ;  /* 0x0057f00601007387 */ /* 0x002fe20000100a00 */
[----:B------:R0:W-:Y:S03]  /*4a9f0*/  STL.64 [R1+0x57e8], R4 ;  /* 0x0057e80401007387 */ /* 0x0001e60000100a00 */
[----:B0-----:R-:W2:Y:S01]  /*4aa00*/  LDL.LU.64 R4, [R1+0xd0] ;  /* 0x0000d00001047983 */ /* 0x001ea20000300a00 */
[----:B------:R-:W2:Y:S02]  /*4aa10*/  LDL.LU.64 R16, [R1+0x59e0] ;  /* 0x0059e00001107983 */ /* 0x000ea40000300a00 */
[----:B------:R0:W-:Y:S02]  /*4aa20*/  STL.64 [R1+0x590], R24 ;  /* 0x0005901801007387 */ /* 0x0001e40000100a00 */
[----:B------:R1:W-:Y:S01]  /*4aa30*/  STL.64 [R1+0x598], R26 ;  /* 0x0005981a01007387 */ /* 0x0003e20000100a00 */
[----:B0-----:R-:W2:Y:S01]  /*4aa40*/  LDL.LU R24, [R1+0x200] ;  /* 0x0002000001187983 */ /* 0x001ea20000300800 */
[----:B------:R-:W2:Y:S02]  /*4aa50*/  LDL.LU R25, [R1+0x204] ;  /* 0x0002040001197983 */ /* 0x000ea40000300800 */
[----:B-1----:R-:W2:Y:S02]  /*4aa60*/  LDL.LU R26, [R1+0x208] ;  /* 0x00020800011a7983 */ /* 0x002ea40000300800 */
[----:B------:R-:W2:Y:S02]  /*4aa70*/  LDL.LU R27, [R1+0x20c] ;  /* 0x00020c00011b7983 */ /* 0x000ea40000300800 */
[----:B--2---:R-:W-:Y:S01]  /*4aa80*/  STL.64 [R1+0x58f8], R26 ;  /* 0x0058f81a01007387 */ /* 0x004fe20000100a00 */
[----:B------:R0:W-:Y:S03]  /*4aa90*/  STL.64 [R1+0x58f0], R24 ;  /* 0x0058f01801007387 */ /* 0x0001e60000100a00 */
[----:B0-----:R-:W2:Y:S01]  /*4aaa0*/  LDL.LU.64 R24, [R1+0x10] ;  /* 0x0000100001187983 */ /* 0x001ea20000300a00 */
[C---:B------:R-:W-:Y:S03]  /*4aab0*/  HMMA.16816.F32.BF16 R16, R20.reuse, R16, R12 ;  /* 0x000000101410723c */ /* 0x040fe6000004180c */
[----:B--2---:R0:W-:Y:S04]  /*4aac0*/  STL.64 [R1+0x5918], R24 ;  /* 0x0059181801007387 */ /* 0x0041e80000100a00 */
[----:B0-----:R-:W2:Y:S01]  /*4aad0*/  LDL.LU R24, [R1+0x220] ;  /* 0x0002200001187983 */ /* 0x001ea20000300800 */
[----:B------:R-:W2:Y:S02]  /*4aae0*/  LDL.LU R25, [R1+0x224] ;  /* 0x0002240001197983 */ /* 0x000ea40000300800 */
[----:B------:R-:W2:Y:S02]  /*4aaf0*/  LDL.LU R26, [R1+0x228] ;  /* 0x00022800011a7983 */ /* 0x000ea40000300800 */
[----:B------:R-:W2:Y:S01]  /*4ab00*/  LDL.LU R27, [R1+0x22c] ;  /* 0x00022c00011b7983 */ /* 0x000ea20000300800 */
[----:B------:R-:W2:Y:S01]  /*4ab10*/  LDL.LU.64 R14, [R1+0x59d8] ;  /* 0x0059d800010e7983 */ /* 0x000ea20000300a00 */
[----:B------:R-:W2:Y:S09]  /*4ab20*/  LDL.LU.64 R12, [R1+0x59d0] ;  /* 0x0059d000010c7983 */ /* 0x000eb20000300a00 */
[----:B------:R0:W-:Y:S02]  /*4ab30*/  STL.64 [R1+0x580], R16 ;  /* 0x0005801001007387 */ /* 0x0001e40000100a00 */
[----:B------:R-:W-:Y:S01]  /*4ab40*/  STL.64 [R1+0x588], R18 ;  /* 0x0005881201007387 */ /* 0x000fe20000100a00 */
        /* <DEDUP_REMOVED lines=50> */
[----:B------:R-:W2:Y:S11]  /*4ae70*/  LDL.LU.64 R12, [R1+0x5940] ;  /* 0x00594000010c7983 */ /* 0x000eb60000300a00 */
[----:B------:R-:W-:Y:S11]  /*4ae80*/  @!UPT UIADD3 URZ, URZ, URZ, URZ ;  /* 0x0000003f3f3ff290 */ /* 0x000ff6000fffe03f */
[----:B------:R-:W-:Y:S01]  /*4ae90*/  STL.64 [R1+0x510], R16 ;  /* 0x0005101001007387 */ /* 0x000fe20000100a00 */
[----:B------:R0:W-:Y:S03]  /*4aea0*/  STL.64 [R1+0x518], R18 ;  /* 0x0005181201007387 */ /* 0x0001e60000100a00 */
[----:B0-----:R-:W3:Y:S01]  /*4aeb0*/  LDL.LU.64 R18, [R1+0x5938] ;  /* 0x0059380001127983 */ /* 0x001ee20000300a00 */
[----:B------:R-:W3:Y:S02]  /*4aec0*/  LDL.LU.64 R16, [R1+0x5930] ;  /* 0x0059300001107983 */ /* 0x000ee40000300a00 */
[----:B---3--:R-:W-:Y:S01]  /*4aed0*/  HMMA.16816.F32.BF16 R20, R20, R4, R16 ;  /* 0x000000041414723c */ /* 0x008fe20000041810 */
[----:B------:R-:W3:Y:S01]  /*4aee0*/  LDL.LU.64 R18, [R1+0x5928] ;  /* 0x0059280001127983 */ /* 0x000ee20000300a00 */
[----:B------:R-:W3:Y:S11]  /*4aef0*/  LDL.LU.64 R16, [R1+0x5920] ;  /* 0x0059200001107983 */ /* 0x000ef60000300a00 */
[----:B------:R-:W-:Y:S10]  /*4af00*/  @!UPT UIADD3 URZ, URZ, URZ, URZ ;  /* 0x0000003f3f3ff290 */ /* 0x000ff4000fffe03f */
[----:B------:R0:W-:Y:S01]  /*4af10*/  STL.64 [R1+0x230], R20 ;  /* 0x0002301401007387 */ /* 0x0001e20000100a00 */
[----:B------:R-:W-:Y:S03]  /*4af20*/  STL.64 [R1+0x238], R22 ;  /* 0x0002381601007387 */ /* 0x000fe60000100a00 */
[----:B0-----:R-:W4:Y:S01]  /*4af30*/  LDL.LU.64 R20, [R1] ;  /* 0x0000000001147983 */ /* 0x001f220000300a00 */
[----:B------:R2:W-:Y:S02]  /*4af40*/  STL.64 [R1+0x5800], R4 ;  /* 0x0058000401007387 */ /* 0x0005e40000100a00 */
[----:B--2---:R-:W-:Y:S02]  /*4af50*/  IMAD.MOV.U32 R5, RZ, RZ, R12 ;  /* 0x000000ffff057224 */ /* 0x004fe400078e000c */
[----:B------:R-:W-:Y:S01]  /*4af60*/  IMAD.MOV.U32 R4, RZ, RZ, R13 ;  /* 0x000000ffff047224 */ /* 0x000fe200078e000d */
[C---:B---3--:R-:W-:Y:S11]  /*4af70*/  HMMA.16816.F32.BF16 R24, R16.reuse, R12, R24 ;  /* 0x0000000c1018723c */ /* 0x048ff60000041818 */
[----:B------:R-:W-:Y:S11]  /*4af80*/  @!UPT UIADD3 URZ, URZ, URZ, URZ ;  /* 0x0000003f3f3ff290 */ /* 0x000ff6000fffe03f */
[----:B------:R-:W-:Y:S01]  /*4af90*/  @!UPT UIADD3 URZ, URZ, URZ, URZ ;  /* 0x0000003f3f3ff290 */ /* 0x000fe2000fffe03f */
[----:B------:R0:W-:Y:S01]  /*4afa0*/  STL.64 [R1+0x220], R24 ;  /* 0x0002201801007387 */ /* 0x0001e20000100a00 */
[----:B------:R-:W-:Y:S03]  /*4afb0*/  STL.64 [R1+0x228], R26 ;  /* 0x0002281a01007387 */ /* 0x000fe60000100a00 */
[----:B0-----:R-:W2:Y:S01]  /*4afc0*/  LDL.LU.64 R24, [R1+0x5918] ;  /* 0x0059180001187983 */ /* 0x001ea20000300a00 */
[----:B------:R-:W2:Y:S02]  /*4afd0*/  LDL.LU.64 R14, [R1+0x5910] ;  /* 0x00591000010e7983 */ /* 0x000ea40000300a00 */
[----:B------:R-:W2:Y:S02]  /*4afe0*/  LDL.LU.64 R12, [R1+0x5908] ;  /* 0x00590800010c7983 */ /* 0x000ea40000300a00 */
[----:B--2---:R-:W-:Y:S11]  /*4aff0*/  HMMA.16816.F32.BF16 R12, R16, R24, R12 ;  /* 0x00000018100c723c */ /* 0x004ff6000004180c */
[----:B------:R-:W-:Y:S11]  /*4b000*/  @!UPT UIADD3 URZ, URZ, URZ, URZ ;  /* 0x0000003f3f3ff290 */ /* 0x000ff6000fffe03f */
[----:B------:R-:W-:Y:S01]  /*4b010*/  @!UPT UIADD3 URZ, URZ, URZ, URZ ;  /* 0x0000003f3f3ff290 */ /* 0x000fe2000fffe03f */
[----:B------:R0:W-:Y:S01]  /*4b020*/  STL.64 [R1+0x210], R12 ;  /* 0x0002100c01007387 */ /* 0x0001e20000100a00 */
[----:B------:R1:W-:Y:S03]  /*4b030*/  STL.64 [R1+0x218], R14 ;  /* 0x0002180e01007387 */ /* 0x0003e60000100a00 */
[----:B0-----:R-:W2:Y:S01]  /*4b040*/  LDL.LU.64 R12, [R1+0x5900] ;  /* 0x00590000010c7983 */ /* 0x001ea20000300a00 */
[----:B-1----:R-:W-:Y:S02]  /*4b050*/  IMAD.MOV.U32 R15, RZ, RZ, R24 ;  /* 0x000000ffff0f7224 */ /* 0x002fe400078e0018 */
[----:B------:R-:W-:Y:S02]  /*4b060*/  IMAD.MOV.U32 R14, RZ, RZ, R25 ;  /* 0x000000ffff0e7224 */ /* 0x000fe400078e0019 */
[----:B------:R-:W3:Y:S01]  /*4b070*/  LDL.LU.64 R26, [R1+0x58f8] ;  /* 0x0058f800011a7983 */ /* 0x000ee20000300a00 */
[----:B------:R-:W3:Y:S02]  /*4b080*/  LDL.LU.64 R24, [R1+0x58f0] ;  /* 0x0058f00001187983 */ /* 0x000ee40000300a00 */
[----:B------:R-:W-:Y:S02]  /*4b090*/  STL.64 [R1+0x58d8], R14 ;  /* 0x0058d80e01007387 */ /* 0x000fe40000100a00 */
[----:B----4-:R-:W-:-:S02]  /*4b0a0*/  IMAD.MOV.U32 R7, RZ, RZ, R20 ;  /* 0x000000ffff077224 */ /* 0x010fc400078e0014 */
[----:B------:R-:W-:Y:S01]  /*4b0b0*/  IMAD.MOV.U32 R29, RZ, RZ, R21 ;  /* 0x000000ffff1d7224 */ /* 0x000fe200078e0015 */
[C---:B---3--:R-:W-:Y:S01]  /*4b0c0*/  HMMA.16816.F32.BF16 R24, R16.reuse, R20, R24 ;  /* 0x000000141018723c */ /* 0x048fe20000041818 */
[----:B--2---:R0:W-:Y:S04]  /*4b0d0*/  STL.64 [R1+0x58d0], R12 ;  /* 0x0058d00c01007387 */ /* 0x0041e80000100a00 */
[----:B0-----:R-:W2:Y:S01]  /*4b0e0*/  LDL.LU R12, [R1+0x1f0] ;  /* 0x0001f000010c7983 */ /* 0x001ea20000300800 */
[----:B------:R-:W2:Y:S02]  /*4b0f0*/  LDL.LU R13, [R1+0x1f4] ;  /* 0x0001f400010d7983 */ /* 0x000ea40000300800 */
[----:B------:R-:W2:Y:S02]  /*4b100*/  LDL.LU R14, [R1+0x1f8] ;  /* 0x0001f800010e7983 */ /* 0x000ea40000300800 */
[----:B------:R-:W2:Y:S11]  /*4b110*/  LDL.LU R15, [R1+0x1fc] ;  /* 0x0001fc00010f7983 */ /* 0x000eb60000300800 */
[----:B------:R-:W-:Y:S02]  /*4b120*/  @!UPT UIADD3 URZ, URZ, URZ, URZ ;  /* 0x0000003f3f3ff290 */ /* 0x000fe4000fffe03f */
[----:B------:R-:W-:Y:S01]  /*4b130*/  STL.64 [R1+0x200], R24 ;  /* 0x0002001801007387 */ /* 0x000fe20000100a00 */
[----:B------:R0:W-:Y:S03]  /*4b140*/  STL.64 [R1+0x208], R26 ;  /* 0x0002081a01007387 */ /* 0x0001e60000100a00 */
[----:B0-----:R-:W3:Y:S01]  /*4b150*/  LDL.LU.64 R26, [R1+0x58e8] ;  /* 0x0058e800011a7983 */ /* 0x001ee20000300a00 */
[----:B------:R-:W2:Y:S02]  /*4b160*/  LDL.LU.64 R24, [R1+0x58e0] ;  /* 0x0058e00001187983 */ /* 0x000ea40000300a00 */
[----:B------:R-:W4:Y:S02]  /*4b170*/  LDL.LU.64 R20, [R1+0x30] ;  /* 0x0000300001147983 */ /* 0x000f240000300a00 */
[----:B----4-:R-:W-:Y:S01]  /*4b180*/  STL.64 [R1+0x58b0], R20 ;  /* 0x0058b01401007387 */ /* 0x010fe20000100a00 */
[----:B------:R-:W-:Y:S02]  /*4b190*/  STL.64 [R1+0x5868], R6 ;  /* 0x0058680601007387 */ /* 0x000fe40000100a00 */
[----:B------:R0:W-:Y:S02]  /*4b1a0*/  STL.64 [R1+0x5860], R4 ;  /* 0x0058600401007387 */ /* 0x0001e40000100a00 */
[----:B0-----:R-:W4:Y:S01]  /*4b1b0*/  LDL.LU.64 R4, [R1+0x130] ;  /* 0x0001300001047983 */ /* 0x001f220000300a00 */
[----:B--2---:R-:W-:Y:S03]  /*4b1c0*/  HMMA.16816.F32.BF16 R12, R16, R24, R12 ;  /* 0x00000018100c723c */ /* 0x004fe6000004180c */
[----:B----4-:R0:W-:Y:S02]  /*4b1d0*/  STL.64 [R1+0x5878], R4 ;  /* 0x0058780401007387 */ /* 0x0101e40000100a00 */
[----:B0-----:R-:W-:-:S02]  /*4b1e0*/  IMAD.MOV.U32 R5, RZ, RZ, R8 ;  /* 0x000000ffff057224 */ /* 0x001fc400078e0008 */
[----:B------:R-:W-:Y:S01]  /*4b1f0*/  IMAD.MOV.U32 R4, RZ, RZ, R9 ;  /* 0x000000ffff047224 */ /* 0x000fe200078e0009 */
[----:B------:R-:W2:Y:S01]  /*4b200*/  LDL.LU R8, [R1+0x1e0] ;  /* 0x0001e00001087983 */ /* 0x000ea20000300800 */
[----:B------:R-:W2:Y:S02]  /*4b210*/  LDL.LU R9, [R1+0x1e4] ;  /* 0x0001e40001097983 */ /* 0x000ea40000300800 */
[----:B------:R-:W2:Y:S02]  /*4b220*/  LDL.LU R10, [R1+0x1e8] ;  /* 0x0001e800010a7983 */ /* 0x000ea40000300800 */
[----:B------:R-:W2:Y:S01]  /*4b230*/  LDL.LU R11, [R1+0x1ec] ;  /* 0x0001ec00010b7983 */ /* 0x000ea20000300800 */
[----:B------:R-:W4:Y:S01]  /*4b240*/  LDL.LU R20, [R1+0x1d0] ;  /* 0x0001d00001147983 */ /* 0x000f220000300800 */
[----:B------:R-:W4:Y:S02]  /*4b250*/  LDL.LU R21, [R1+0x1d4] ;  /* 0x0001d40001157983 */ /* 0x000f240000300800 */
[----:B------:R-:W4:Y:S02]  /*4b260*/  LDL.LU R22, [R1+0x1d8] ;  /* 0x0001d80001167983 */ /* 0x000f240000300800 */
[----:B------:R-:W4:Y:S01]  /*4b270*/  LDL.LU R23, [R1+0x1dc] ;  /* 0x0001dc0001177983 */ /* 0x000f220000300800 */
[----:B------:R0:W-:Y:S04]  /*4b280*/  STL.64 [R1+0x5890], R4 ;  /* 0x0058900401007387 */ /* 0x0001e80000100a00 */
[----:B0-----:R-:W2:Y:S04]  /*4b290*/  LDL.LU.64 R4, [R1+0x150] ;  /* 0x0001500001047983 */ /* 0x001ea80000300a00 */
[----:B--2---:R0:W-:Y:S04]  /*4b2a0*/  STL.64 [R1+0x58a8], R4 ;  /* 0x0058a80401007387 */ /* 0x0041e80000100a00 */
[----:B0-----:R-:W2:Y:S01]  /*4b2b0*/  LDL.LU R4, [R1+0x1c0] ;  /* 0x0001c00001047983 */ /* 0x001ea20000300800 */
[----:B------:R-:W2:Y:S02]  /*4b2c0*/  LDL.LU R5, [R1+0x1c4] ;  /* 0x0001c40001057983 */ /* 0x000ea40000300800 */
[----:B------:R-:W2:Y:S02]  /*4b2d0*/  LDL.LU R6, [R1+0x1c8] ;  /* 0x0001c80001067983 */ /* 0x000ea40000300800 */
[----:B------:R-:W2:Y:S01]  /*4b2e0*/  LDL.LU R7, [R1+0x1cc] ;  /* 0x0001cc0001077983 */ /* 0x000ea20000300800 */
[----:B------:R-:W-:Y:S01]  /*4b2f0*/  STL.64 [R1+0x1f0], R12 ;  /* 0x0001f00c01007387 */ /* 0x000fe20000100a00 */
[----:B------:R0:W-:Y:S03]  /*4b300*/  STL.64 [R1+0x1f8], R14 ;  /* 0x0001f80e01007387 */ /* 0x0001e60000100a00 */
[----:B0-----:R-:W2:Y:S01]  /*4b310*/  LDL.LU.64 R14, [R1+0x58d8] ;  /* 0x0058d800010e7983 */ /* 0x001ea20000300a00 */
[----:B------:R-:W2:Y:S02]  /*4b320*/  LDL.LU.64 R12, [R1+0x58d0] ;  /* 0x0058d000010c7983 */ /* 0x000ea40000300a00 */
[----:B---3--:R-:W-:Y:S02]  /*4b330*/  STL.64 [R1+0x57a0], R26 ;  /* 0x0057a01a01007387 */ /* 0x008fe40000100a00 */
[----:B------:R0:W-:Y:S02]  /*4b340*/  STL.64 [R1+0x5798], R24 ;  /* 0x0057981801007387 */ /* 0x0001e40000100a00 */
[----:B0-----:R-:W-:-:S02]  /*4b350*/  IMAD.MOV.U32 R24, RZ, RZ, R3 ;  /* 0x000000ffff187224 */ /* 0x001fc400078e0003 */
[----:B------:R-:W-:Y:S01]  /*4b360*/  IMAD.MOV.U32 R25, RZ, RZ, R28 ;  /* 0x000000ffff197224 */ /* 0x000fe200078e001c */
[----:B------:R-:W3:Y:S01]  /*4b370*/  LDL.LU R3, [R1+0x58c8] ;  /* 0x0058c80001037983 */ /* 0x000ee20000300800 */
[----:B------:R-:W2:Y:S03]  /*4b380*/  LDL.LU R28, [R1+0x58c4] ;  /* 0x0058c400011c7983 */ /* 0x000ea60000300800 */
        /* <DEDUP_REMOVED lines=11> */
[C---:B------:R-:W-:Y:S01]  /*4b440*/  HMMA.16816.F32.BF16 R8, R16.reuse, R12, R8 ;  /* 0x0000000c1008723c */ /* 0x040fe20000041808 */
        /* <DEDUP_REMOVED lines=9> */
[----:B0-----:R-:W2:Y:S01]  /*4b4e0*/  LDL.LU R10, [R1+0x58c0] ;  /* 0x0058c000010a7983 */ /* 0x001ea20000300800 */
[----:B------:R-:W4:Y:S02]  /*4b4f0*/  LDL.LU.64 R8, [R1+0x58b8] ;  /* 0x0058b80001087983 */ /* 0x000f240000300a00 */
[----:B------:R-:W-:Y:S01]  /*4b500*/  STL.64 [R1+0x5808], R12 ;  /* 0x0058080c01007387 */ /* 0x000fe20000100a00 */
[C---:B----4-:R-:W-:Y:S11]  /*4b510*/  HMMA.16816.F32.BF16 R20, R16.reuse, R8, R20 ;  /* 0x000000081014723c */ /* 0x050ff60000041814 */
[----:B------:R-:W-:Y:S11]  /*4b520*/  @!UPT UIADD3 URZ, URZ, URZ, URZ ;  /* 0x0000003f3f3ff290 */ /* 0x000ff6000fffe03f */
[----:B------:R-:W-:Y:S01]  /*4b530*/  @!UPT UIADD3 URZ, URZ, URZ, URZ ;  /* 0x0000003f3f3ff290 */ /* 0x000fe2000fffe03f */
[----:B------:R0:W-:Y:S01]  /*4b540*/  STL.64 [R1+0x1d0], R20 ;  /* 0x0001d01401007387 */ /* 0x0001e20000100a00 */
[----:B------:R-:W-:Y:S03]  /*4b550*/  STL.64 [R1+0x1d8], R22 ;  /* 0x0001d81601007387 */ /* 0x000fe60000100a00 */
[----:B0-----:R-:W4:Y:S02]  /*4b560*/  LDL.LU.64 R20, [R1+0x58b0] ;  /* 0x0058b00001147983 */ /* 0x001f240000300a00 */
[C---:B----4-:R-:W-:Y:S11]  /*4b570*/  HMMA.16816.F32.BF16 R4, R16.reuse, R20, R4 ;  /* 0x000000141004723c */ /* 0x050ff60000041804 */
[----:B------:R-:W-:Y:S11]  /*4b580*/  @!UPT UIADD3 URZ, URZ, URZ, URZ ;  /* 0x0000003f3f3ff290 */ /* 0x000ff6000fffe03f */
[----:B------:R-:W-:Y:S01]  /*4b590*/  @!UPT UIADD3 URZ, URZ, URZ, URZ ;  /* 0x0000003f3f3ff290 */ /* 0x000fe2000fffe03f */
[----:B------:R0:W-:Y:S01]  /*4b5a0*/  STL.64 [R1+0x1c0], R4 ;  /* 0x0001c00401007387 */ /* 0x0001e20000100a00 */
[----:B------:R-:W-:Y:S03]  /*4b5b0*/  STL.64 [R1+0x1c8], R6 ;  /* 0x0001c80601007387 */ /* 0x000fe60000100a00 */
[----:B0-----:R-:W4:Y:S01]  /*4b5c0*/  LDL.LU.64 R4, [R1+0x58a8] ;  /* 0x0058a80001047983 */ /* 0x001f220000300a00 */
[----:B------:R-:W-:Y:S02]  /*4b5d0*/  IMAD.MOV.U32 R13, RZ, RZ, R20 ;  /* 0x000000ffff0d7224 */ /* 0x000fe400078e0014 */
[----:B------:R-:W-:Y:S02]  /*4b5e0*/  IMAD.MOV.U32 R12, RZ, RZ, R21 ;  /* 0x000000ffff0c7224 */ /* 0x000fe400078e0015 */
[----:B--2---:R-:W0:Y:S04]  /*4b5f0*/  LDSM.16.MT88.4 R20, [R10+0xc000] ;  /* 0x00c000000a14783b */ /* 0x004e280000004200 */
[----:B0-----:R-:W-:Y:S01]  /*4b600*/  STL.64 [R1+0x5698], R22 ;  /* 0x0056981601007387 */ /* 0x001fe20000100a00 */
[----:B------:R-:W-:Y:S01]  /*4b610*/  STL.64 [R1+0x5690], R20 ;  /* 0x0056901401007387 */ /* 0x000fe20000100a00 */
[----:B----4-:R-:W-:Y:S01]  /*4b620*/  HMMA.16816.F32.BF16 R24, R16, R4, R24 ;  /* 0x000000041018723c */ /* 0x010fe20000041818 */
        /* <DEDUP_REMOVED lines=17> */
[----:B--2---:R-:W-:Y:S11]  /*4b740*/  HMMA.16816.F32.BF16 R24, R16, R4, R24 ;  /* 0x000000041018723c */ /* 0x004ff60000041818 */
[----:B------:R-:W-:Y:S11]  /*4b750*/  @!UPT UIADD3 URZ, URZ, URZ, URZ ;  /* 0x0000003f3f3ff290 */ /* 0x000ff6000fffe03f */
[----:B------:R-:W-:Y:S01]  /*4b760*/  @!UPT UIADD3 URZ, URZ, URZ, URZ ;  /* 0x0000003f3f3ff290 */ /* 0x000fe2000fffe03f */
[----:B------:R0:W-:Y:S01]  /*4b770*/  STL.64 [R1+0x190], R24 ;  /* 0x0001901801007387 */ /* 0x0001e20000100a00 */
[----:B------:R-:W-:Y:S03]  /*4b780*/  STL.64 [R1+0x198], R26 ;  /* 0x0001981a01007387 */ /* 0x000fe60000100a00 */
[----:B0-----:R-:W2:Y:S01]  /*4b790*/  LDL.LU.64 R24, [R1+0x5870] ;  /* 0x0058700001187983 */ /* 0x001ea20000300a00 */
[----:B------:R-:W-:Y:S02]  /*4b7a0*/  IMAD.MOV.U32 R20, RZ, RZ, R28 ;  /* 0x000000ffff147224 */ /* 0x000fe400078e001c */
[----:B---3--:R-:W-:Y:S02]  /*4b7b0*/  IMAD.MOV.U32 R21, RZ, RZ, R3 ;  /* 0x000000ffff157224 */ /* 0x008fe400078e0003 */
[----:B------:R-:W-:Y:S02]  /*4b7c0*/  IMAD.MOV.U32 R22, RZ, RZ, R2 ;  /* 0x000000ffff167224 */ /* 0x000fe400078e0002 */
[----:B------:R-:W-:-:S02]  /*4b7d0*/  IMAD.MOV.U32 R23, RZ, RZ, R0 ;  /* 0x000000ffff177224 */ /* 0x000fc400078e0000 */
[----:B------:R-:W-:Y:S02]  /*4b7e0*/  IMAD.MOV.U32 R10, RZ, RZ, R5 ;  /* 0x000000ffff0a7224 */ /* 0x000fe400078e0005 */
[----:B------:R-:W-:Y:S01]  /*4b7f0*/  IMAD.MOV.U32 R11, RZ, RZ, R4 ;  /* 0x000000ffff0b7224 */ /* 0x000fe200078e0004 */
[----:B------:R-:W3:Y:S01]  /*4b800*/  LDL.LU.64 R6, [R1+0x5868] ;  /* 0x0058680001067983 */ /* 0x000ee20000300a00 */
[----:B------:R-:W4:Y:S02]  /*4b810*/  LDL.LU.64 R4, [R1+0x5860] ;  /* 0x0058600001047983 */ /* 0x000f240000300a00 */
[----:B------:R-:W-:Y:S01]  /*4b820*/  STL [R1+0x5760], R10 ;  /* 0x0057600a01007387 */ /* 0x000fe20000100800 */
[----:B------:R-:W-:Y:S01]  /*4b830*/  STL [R1+0x575c], R11 ;  /* 0x00575c0b01007387 */ /* 0x000fe20000100800 */
[----:B------:R-:W-:Y:S01]  /*4b840*/  STL.64 [R1+0x5850], R8 ;  /* 0x0058500801007387 */ /* 0x000fe20000100a00 */
[----:B--2---:R-:W-:Y:S11]  /*4b850*/  HMMA.16816.F32.BF16 R20, R16, R24, R20 ;  /* 0x000000181014723c */ /* 0x004ff60000041814 */
[----:B------:R-:W-:Y:S11]  /*4b860*/  @!UPT UIADD3 URZ, URZ, URZ, URZ ;  /* 0x0000003f3f3ff290 */ /* 0x000ff6000fffe03f */
[----:B------:R-:W-:Y:S02]  /*4b870*/  @!UPT UIADD3 URZ, URZ, URZ, URZ ;  /* 0x0000003f3f3ff290 */ /* 0x000fe4000fffe03f */
[----:B------:R-:W-:Y:S02]  /*4b880*/  IMAD.MOV.U32 R28, RZ, RZ, R20 ;  /* 0x000000ffff1c7224 */ /* 0x000fe400078e0014 */
[----:B------:R-:W-:Y:S02]  /*4b890*/  IMAD.MOV.U32 R3, RZ, RZ, R21 ;  /* 0x000000ffff037224 */ /* 0x000fe400078e0015 */
[----:B------:R-:W-:Y:S02]  /*4b8a0*/  IMAD.MOV.U32 R20, RZ, RZ, R13 ;  /* 0x000000ffff147224 */ /* 0x000fe400078e000d */
[----:B------:R-:W-:Y:S02]  /*4b8b0*/  IMAD.MOV.U32 R21, RZ, RZ, R12 ;  /* 0x000000ffff157224 */ /* 0x000fe400078e000c */
[----:B------:R-:W-:Y:S02]  /*4b8c0*/  IMAD.MOV.U32 R2, RZ, RZ, R22 ;  /* 0x000000ffff027224 */ /* 0x000fe400078e0016 */
[----:B------:R-:W-:Y:S01]  /*4b8d0*/  IMAD.MOV.U32 R0, RZ, RZ, R23 ;  /* 0x000000ffff007224 */ /* 0x000fe200078e0017 */
[----:B------:R0:W-:Y:S04]  /*4b8e0*/  STL.64 [R1+0x5770], R20 ;  /* 0x0057701401007387 */ /* 0x0001e80000100a00 */
[----:B0-----:R-:W2:Y:S01]  /*4b8f0*/  LDL.LU R20, [R1+0x8d0] ;  /* 0x0008d00001147983 */ /* 0x001ea20000300800 */
[----:B------:R-:W2:Y:S02]  /*4b900*/  LDL.LU R21, [R1+0x8d4] ;  /* 0x0008d40001157983 */ /* 0x000ea40000300800 */
[----:B------:R-:W2:Y:S02]  /*4b910*/  LDL.LU R22, [R1+0x8d8] ;  /* 0x0008d80001167983 */ /* 0x000ea40000300800 */
[----:B------:R-:W2:Y:S02]  /*4b920*/  LDL.LU R23, [R1+0x8dc] ;  /* 0x0008dc0001177983 */ /* 0x000ea40000300800 */
[----:B---3--:R-:W-:Y:S01]  /*4b930*/  IMAD.MOV.U32 R24, RZ, RZ, R7 ;  /* 0x000000ffff187224 */ /* 0x008fe200078e0007 */
[----:B--2---:R-:W-:Y:S01]  /*4b940*/  STL.64 [R1+0x5780], R22 ;  /* 0x0057801601007387 */ /* 0x004fe20000100a00 */
[----:B------:R0:W-:Y:S03]  /*4b950*/  STL.64 [R1+0x5778], R20 ;  /* 0x0057781401007387 */ /* 0x0001e60000100a00 */
[----:B0-----:R-:W2:Y:S01]  /*4b960*/  LDL.LU R20, [R1+0x8e0] ;  /* 0x0008e00001147983 */ /* 0x001ea20000300800 */
[----:B------:R-:W2:Y:S02]  /*4b970*/  LDL.LU R21, [R1+0x8e4] ;  /* 0x0008e40001157983 */ /* 0x000ea40000300800 */
[----:B------:R-:W3:Y:S02]  /*4b980*/  LDL.LU R22, [R1+0x8e8] ;  /* 0x0008e80001167983 */ /* 0x000ee40000300800 */
[----:B------:R-:W3:Y:S02]  /*4b990*/  LDL.LU R23, [R1+0x8ec] ;  /* 0x0008ec0001177983 */ /* 0x000ee40000300800 */
[----:B------:R-:W-:Y:S01]  /*4b9a0*/  IMAD.MOV.U32 R25, RZ, RZ, R29 ;  /* 0x000000ffff197224 */ /* 0x000fe200078e001d */
[----:B------:R-:W4:Y:S01]  /*4b9b0*/  LDL.LU R7, [R1+0x585c] ;  /* 0x00585c0001077983 */ /* 0x000f220000300800 */
[----:B------:R-:W4:Y:S03]  /*4b9c0*/  LDL.LU R29, [R1+0x5858] ;  /* 0x00585800011d7983 */ /* 0x000f260000300800 */
[----:B------:R0:W-:Y:S02]  /*4b9d0*/  STL.64 [R1+0x57b8], R24 ;  /* 0x0057b81801007387 */ /* 0x0001e40000100a00 */
[----:B0-----:R-:W-:-:S02]  /*4b9e0*/  IMAD.MOV.U32 R24, RZ, RZ, R15 ;  /* 0x000000ffff187224 */ /* 0x001fc400078e000f */
[----:B------:R-:W-:Y:S01]  /*4b9f0*/  IMAD.MOV.U32 R25, RZ, RZ, R14 ;  /* 0x000000ffff197224 */ /* 0x000fe200078e000e */
[----:B---3--:R-:W-:Y:S01]  /*4ba00*/  STL.64 [R1+0x5790], R22 ;  /* 0x0057901601007387 */ /* 0x008fe20000100a00 */
[----:B--2---:R0:W-:Y:S03]  /*4ba10*/  STL.64 [R1+0x5788], R20 ;  /* 0x0057881401007387 */ /* 0x0041e60000100a00 */
[----:B0-----:R-:W2:Y:S01]  /*4ba20*/  LDL.LU R20, [R1+0x8f0] ;  /* 0x0008f00001147983 */ /* 0x001ea20000300800 */
[----:B------:R-:W2:Y:S02]  /*4ba30*/  LDL.LU R21, [R1+0x8f4] ;  /* 0x0008f40001157983 */ /* 0x000ea40000300800 */
[----:B------:R-:W3:Y:S02]  /*4ba40*/  LDL.LU R22, [R1+0x8f8] ;  /* 0x0008f80001167983 */ /* 0x000ee40000300800 */
[----:B------:R-:W3:Y:S01]  /*4ba50*/  LDL.LU R23, [R1+0x8fc] ;  /* 0x0008fc0001177983 */ /* 0x000ee20000300800 */
[----:B------:R4:W-:Y:S02]  /*4ba60*/  STL.64 [R1+0x57d0], R24 ;  /* 0x0057d01801007387 */ /* 0x0009e40000100a00 */
[----:B----4-:R-:W-:-:S02]  /*4ba70*/  IMAD.MOV.U32 R24, RZ, RZ, R5 ;  /* 0x000000ffff187224 */ /* 0x010fc400078e0005 */
[----:B------:R-:W-:-:S05]  /*4ba80*/  IMAD.MOV.U32 R25, RZ, RZ, R4 ;  /* 0x000000ffff197224 */ /* 0x000fca00078e0004 */
[----:B------:R0:W-:Y:S04]  /*4ba90*/  STL.64 [R1+0x57f8], R24 ;  /* 0x0057f81801007387 */ /* 0x0001e80000100a00 */
[----:B0-----:R-:W4:Y:S01]  /*4baa0*/  LDL.LU R24, [R1+0x960] ;  /* 0x0009600001187983 */ /* 0x001f220000300800 */
[----:B------:R-:W4:Y:S02]  /*4bab0*/  LDL.LU R25, [R1+0x964] ;  /* 0x0009640001197983 */ /* 0x000f240000300800 */
[----:B------:R-:W2:Y:S02]  /*4bac0*/  LDL.LU R26, [R1+0x968] ;  /* 0x00096800011a7983 */ /* 0x000ea40000300800 */
[----:B------:R-:W2:Y:S02]  /*4bad0*/  LDL.LU R27, [R1+0x96c] ;  /* 0x00096c00011b7983 */ /* 0x000ea40000300800 */
[----:B--2---:R-:W-:Y:S01]  /*4bae0*/  STL.64 [R1+0x5818], R26 ;  /* 0x0058181a01007387 */ /* 0x004fe20000100a00 */
[----:B----4-:R0:W-:Y:S02]  /*4baf0*/  STL.64 [R1+0x5810], R24 ;  /* 0x0058101801007387 */ /* 0x0101e40000100a00 */
[----:B------:R-:W2:Y:S02]  /*4bb00*/  LDL.LU R12, [R1+0x990] ;  /* 0x00099000010c7983 */ /* 0x000ea40000300800 */
[----:B------:R-:W2:Y:S01]  /*4bb10*/  LDL.LU R13, [R1+0x994] ;  /* 0x00099400010d7983 */ /* 0x000ea20000300800 */
[----:B------:R-:W4:Y:S01]  /*4bb20*/  LDL.LU R14, [R1+0x998] ;  /* 0x00099800010e7983 */ /* 0x000f220000300800 */
[----:B------:R-:W4:Y:S02]  /*4bb30*/  LDL.LU R15, [R1+0x99c] ;  /* 0x00099c00010f7983 */ /* 0x000f240000300800 */
[----:B0-----:R-:W-:-:S02]  /*4bb40*/  IMAD.MOV.U32 R24, RZ, RZ, R7 ;  /* 0x000000ffff187224 */ /* 0x001fc400078e0007 */
[----:B------:R-:W-:Y:S01]  /*4bb50*/  IMAD.MOV.U32 R25, RZ, RZ, R6 ;  /* 0x000000ffff197224 */ /* 0x000fe200078e0006 */
[----:B----4-:R-:W-:Y:S01]  /*4bb60*/  STL.64 [R1+0x5828], R14 ;  /* 0x0058280e01007387 */ /* 0x010fe20000100a00 */
[----:B--2---:R-:W-:Y:S03]  /*4bb70*/  STL.64 [R1+0x5820], R12 ;  /* 0x0058200c01007387 */ /* 0x004fe60000100a00 */
[----:B------:R0:W-:Y:S02]  /*4bb80*/  STL.64 [R1+0x5830], R24 ;  /* 0x0058301801007387 */ /* 0x0001e40000100a00 */
[----:B0-----:R-:W2:Y:S04]  /*4bb90*/  LDL.LU.64 R24, [R1+0x100] ;  /* 0x0001000001187983 */ /* 0x001ea80000300a00 */
[----:B--2---:R0:W-:Y:S01]  /*4bba0*/  STL.64 [R1+0x5848], R24 ;  /* 0x0058481801007387 */ /* 0x0041e20000100a00 */
[----:B------:R-:W2:Y:S02]  /*4bbb0*/  LDL.LU R12, [R1+0x9a0] ;  /* 0x0009a000010c7983 */ /* 0x000ea40000300800 */
[----:B------:R-:W2:Y:S02]  /*4bbc0*/  LDL.LU R13, [R1+0x9a4] ;  /* 0x0009a400010d7983 */ /* 0x000ea40000300800 */
[----:B------:R-:W4:Y:S01]  /*4bbd0*/  LDL.LU R14, [R1+0x9a8] ;  /* 0x0009a800010e7983 */ /* 0x000f220000300800 */
[----:B------:R-:W4:Y:S01]  /*4bbe0*/  LDL.LU R15, [R1+0x9ac] ;  /* 0x0009ac00010f7983 */ /* 0x000f220000300800 */
[----:B------:R-:W2:Y:S02]  /*4bbf0*/  LDL.LU R8, [R1+0x170] ;  /* 0x0001700001087983 */ /* 0x000ea40000300800 */
[----:B------:R-:W3:Y:S02]  /*4bc00*/  LDL.LU R9, [R1+0x174] ;  /* 0x0001740001097983 */ /* 0x000ee40000300800 */
[----:B------:R-:W3:Y:S01]  /*4bc10*/  LDL.LU R10, [R1+0x178] ;  /* 0x00017800010a7983 */ /* 0x000ee20000300800 */
[----:B------:R-:W3:Y:S04]  /*4bc20*/  LDL.LU R11, [R1+0x17c] ;  /* 0x00017c00010b7983 */ /* 0x000ee80000300800 */
[----:B0-----:R-:W3:Y:S04]  /*4bc30*/  LDL.LU.64 R24, [R1+0x110] ;  /* 0x0001100001187983 */ /* 0x001ee80000300a00 */
[----:B----4-:R-:W-:Y:S01]  /*4bc40*/  STL.64 [R1+0x5840], R14 ;  /* 0x0058400e01007387 */ /* 0x010fe20000100a00 */
[----:B--2---:R0:W-:Y:S03]  /*4bc50*/  STL.64 [R1+0x5838], R12 ;  /* 0x0058380c01007387 */ /* 0x0041e60000100a00 */
[----:B0-----:R-:W2:Y:S01]  /*4bc60*/  LDL.LU R12, [R1+0x160] ;  /* 0x00016000010c7983 */ /* 0x001ea20000300800 */
[----:B------:R-:W2:Y:S02]  /*4bc70*/  LDL.LU R13, [R1+0x164] ;  /* 0x00016400010d7983 */ /* 0x000ea40000300800 */
[----:B------:R-:W2:Y:S02]  /*4bc80*/  LDL.LU R14, [R1+0x168] ;  /* 0x00016800010e7983 */ /* 0x000ea40000300800 */
[----:B------:R-:W2:Y:S01]  /*4bc90*/  LDL.LU R15, [R1+0x16c] ;  /* 0x00016c00010f7983 */ /* 0x000ea20000300800 */
[----:B------:R-:W4:Y:S01]  /*4bca0*/  LDL.LU.64 R4, [R1+0xe0] ;  /* 0x0000e00001047983 */ /* 0x000f220000300a00 */
        /* <DEDUP_REMOVED lines=12> */
[----:B------:R-:W-:Y:S01]  /*4bd70*/  HMMA.16816.F32.BF16 R8, R16, R24, R8 ;  /* 0x000000181008723c */ /* 0x000fe20000041808 */
[----:B---3--:R-:W-:Y:S01]  /*4bd80*/  STL.64 [R1+0x57e0], R22 ;  /* 0x0057e01601007387 */ /* 0x008fe20000100a00 */
[----:B--2---:R0:W-:Y:S03]  /*4bd90*/  STL.64 [R1+0x57d8], R20 ;  /* 0x0057d81401007387 */ /* 0x0041e60000100a00 */
[----:B0-----:R-:W2:Y:S01]  /*4bda0*/  LDL.LU R20, [R1+0x940] ;  /* 0x0009400001147983 */ /* 0x001ea20000300800 */
[----:B------:R-:W2:Y:S02]  /*4bdb0*/  LDL.LU R21, [R1+0x944] ;  /* 0x0009440001157983 */ /* 0x000ea40000300800 */
[----:B------:R-:W2:Y:S02]  /*4bdc0*/  LDL.LU R22, [R1+0x948] ;  /* 0x0009480001167983 */ /* 0x000ea40000300800 */
[----:B------:R-:W2:Y:S01]  /*4bdd0*/  LDL.LU R23, [R1+0x94c] ;  /* 0x00094c0001177983 */ /* 0x000ea20000300800 */
[----:B------:R-:W-:Y:S01]  /*4bde0*/  STL [R1+0x50a4], R0 ;  /* 0x0050a40001007387 */ /* 0x000fe20000100800 */
[----:B------:R-:W-:Y:S02]  /*4bdf0*/  STL [R1+0x50a0], R2 ;  /* 0x0050a00201007387 */ /* 0x000fe40000100800 */
[----:B------:R-:W-:Y:S02]  /*4be00*/  STL [R1+0x509c], R3 ;  /* 0x00509c0301007387 */ /* 0x000fe40000100800 */
[----:B------:R0:W-:Y:S02]  /*4be10*/  STL [R1+0x5098], R28 ;  /* 0x0050981c01007387 */ /* 0x0001e40000100800 */
[----:B0-----:R-:W3:Y:S04]  /*4be20*/  LDL R28, [R1+0x9d0] ;  /* 0x0009d000011c7983 */ /* 0x001ee80000100800 */
[----:B---3--:R-:W-:Y:S01]  /*4be30*/  STL [R1+0x5748], R28 ;  /* 0x0057481c01007387 */ /* 0x008fe20000100800 */
[----:B------:R0:W-:Y:S02]  /*4be40*/  STL.64 [R1+0x170], R8 ;  /* 0x0001700801007387 */ /* 0x0001e40000100a00 */
[----:B------:R1:W-:Y:S01]  /*4be50*/  STL.64 [R1+0x178], R10 ;  /* 0x0001780a01007387 */ /* 0x0003e20000100a00 */
[----:B0-----:R-:W3:Y:S01]  /*4be60*/  LDL.LU.64 R8, [R1+0x5850] ;  /* 0x0058500001087983 */ /* 0x001ee20000300a00 */
[----:B-1----:R-:W-:-:S02]  /*4be70*/  IMAD.MOV.U32 R10, RZ, RZ, R24 ;  /* 0x000000ffff0a7224 */ /* 0x002fc400078e0018 */
[----:B------:R-:W-:Y:S02]  /*4be80*/  IMAD.MOV.U32 R11, RZ, RZ, R25 ;  /* 0x000000ffff0b7224 */ /* 0x000fe400078e0019 */
        /* <DEDUP_REMOVED lines=11> */
[----:B------:R-:W4:Y:S01]  /*4bf40*/  LDL.LU.64 R14, [R1+0x5828] ;  /* 0x00582800010e7983 */ /* 0x000f220000300a00 */
[----:B------:R-:W4:Y:S11]  /*4bf50*/  LDL.LU.64 R12, [R1+0x5820] ;  /* 0x00582000010c7983 */ /* 0x000f360000300a00 */
[----:B------:R-:W-:Y:S10]  /*4bf60*/  @!UPT UIADD3 URZ, URZ, URZ, URZ ;  /* 0x0000003f3f3ff290 */ /* 0x000ff4000fffe03f */
[----:B------:R-:W-:Y:S01]  /*4bf70*/  STL.64 [R1+0xc0], R24 ;  /* 0x0000c01801007387 */ /* 0x000fe20000100a00 */
[----:B------:R0:W-:Y:S03]  /*4bf80*/  STL.64 [R1+0xc8], R26 ;  /* 0x0000c81a01007387 */ /* 0x0001e60000100a00 */
[----:B0-----:R-:W2:Y:S01]  /*4bf90*/  LDL.LU.64 R26, [R1+0x5818] ;  /* 0x00581800011a7983 */ /* 0x001ea20000300a00 */
[----:B------:R-:W2:Y:S01]  /*4bfa0*/  LDL.LU.64 R24, [R1+0x5810] ;  /* 0x0058100001187983 */ /* 0x000ea20000300a00 */
        /* <DEDUP_REMOVED lines=9> */
[----:B--2---:R-:W-:Y:S02]  /*4c040*/  HMMA.16816.F32.BF16 R16, R16, R4, R24 ;  /* 0x000000041010723c */ /* 0x004fe40000041818 */
[----:B------:R-:W2:Y:S01]  /*4c050*/  LDL.LU.64 R24, [R1+0x57f8] ;  /* 0x0057f80001187983 */ /* 0x000ea20000300a00 */
[----:B------:R-:W-:-:S02]  /*4c060*/  IMAD.MOV.U32 R2, RZ, RZ, R4 ;  /* 0x000000ffff027224 */ /* 0x000fc400078e0004 */
[----:B------:R-:W-:Y:S11]  /*4c070*/  IMAD.MOV.U32 R0, RZ, RZ, R5 ;  /* 0x000000ffff007224 */ /* 0x000ff600078e0005 */
[----:B------:R-:W-:Y:S07]  /*4c080*/  @!UPT UIADD3 URZ, URZ, URZ, URZ ;  /* 0x0000003f3f3ff290 */ /* 0x000fee000fffe03f */
[----:B------:R0:W-:Y:S01]  /*4c090*/  STL.64 [R1+0xa0], R16 ;  /* 0x0000a01001007387 */ /* 0x0001e20000100a00 */
[----:B------:R1:W-:Y:S02]  /*4c0a0*/  STL.64 [R1+0xa8], R18 ;  /* 0x0000a81201007387 */ /* 0x0003e40000100a00 */
[----:B------:R-:W2:Y:S02]  /*4c0b0*/  LDL.LU.64 R6, [R1+0x57f0] ;  /* 0x0057f00001067983 */ /* 0x000ea40000300a00 */
[----:B------:R-:W2:Y:S01]  /*4c0c0*/  LDL.LU.64 R4, [R1+0x57e8] ;  /* 0x0057e80001047983 */ /* 0x000ea20000300a00 */
[----:B0-----:R-:W3:Y:S01]  /*4c0d0*/  LDL.LU R16, [R1+0x880] ;  /* 0x0008800001107983 */ /* 0x001ee20000300800 */
[----:B------:R-:W3:Y:S02]  /*4c0e0*/  LDL.LU R17, [R1+0x884] ;  /* 0x0008840001117983 */ /* 0x000ee40000300800 */
[----:B-1----:R-:W3:Y:S01]  /*4c0f0*/  LDL.LU R18, [R1+0x888] ;  /* 0x0008880001127983 */ /* 0x002ee20000300800 */
        /* <DEDUP_REMOVED lines=34> */
[----:B0-----:R-:W3:Y:S01]  /*4c320*/  LDL.LU.64 R22, [R1+0x5780] ;  /* 0x0057800001167983 */ /* 0x001ee20000300a00 */
[----:B------:R-:W3:Y:S02]  /*4c330*/  LDL.LU.64 R20, [R1+0x5778] ;  /* 0x0057780001147983 */ /* 0x000ee40000300a00 */
[----:B---3--:R-:W-:Y:S11]  /*4c340*/  HMMA.16816.F32.BF16 R20, R4, R8, R20 ;  /* 0x000000080414723c */ /* 0x008ff60000041814 */
[----:B------:R-:W-:Y:S11]  /*4c350*/  @!UPT UIADD3 URZ, URZ, URZ, URZ ;  /* 0x0000003f3f3ff290 */ /* 0x000ff6000fffe03f */
[----:B------:R-:W-:Y:S01]  /*4c360*/  @!UPT UIADD3 URZ, URZ, URZ, URZ ;  /* 0x0000003f3f3ff290 */ /* 0x000fe2000fffe03f */
[----:B------:R0:W-:Y:S04]  /*4c370*/  STL.64 [R1+0x40], R20 ;  /* 0x0000401401007387 */ /* 0x0001e80000100a00 */
[----:B0-----:R-:W2:Y:S01]  /*4c380*/  LDL.LU.64 R20, [R1+0x5770] ;  /* 0x0057700001147983 */ /* 0x001ea20000300a00 */
[----:B------:R-:W-:Y:S02]  /*4c390*/  IMAD.MOV.U32 R19, RZ, RZ, R29 ;  /* 0x000000ffff137224 */ /* 0x000fe400078e001d */
[----:B------:R-:W-:Y:S02]  /*4c3a0*/  IMAD.MOV.U32 R25, RZ, RZ, R23 ;  /* 0x000000ffff197224 */ /* 0x000fe400078e0017 */
[----:B------:R-:W-:-:S03]  /*4c3b0*/  IMAD.MOV.U32 R29, RZ, RZ, R22 ;  /* 0x000000ffff1d7224 */ /* 0x000fc600078e0016 */
[----:B------:R-:W-:Y:S01]  /*4c3c0*/  STL [R1+0x50a8], R25 ;  /* 0x0050a81901007387 */ /* 0x000fe20000100800 */
[----:B------:R-:W-:Y:S02]  /*4c3d0*/  STL.64 [R1+0x5670], R26 ;  /* 0x0056701a01007387 */ /* 0x000fe40000100a00 */
[----:B------:R-:W-:Y:S01]  /*4c3e0*/  STL [R1+0x4ee4], R29 ;  /* 0x004ee41d01007387 */ /* 0x000fe20000100800 */
[----:B--2---:R-:W-:Y:S01]  /*4c3f0*/  HMMA.16816.F32.BF16 R16, R4, R20, R16 ;  /* 0x000000140410723c */ /* 0x004fe20000041810 */
[----:B------:R-:W2:Y:S01]  /*4c400*/  LDL.LU R20, [R1+0x500] ;  /* 0x0005000001147983 */ /* 0x000ea20000300800 */
[----:B------:R-:W2:Y:S02]  /*4c410*/  LDL.LU R21, [R1+0x504] ;  /* 0x0005040001157983 */ /* 0x000ea40000300800 */
[----:B------:R-:W3:Y:S02]  /*4c420*/  LDL.LU R22, [R1+0x508] ;  /* 0x0005080001167983 */ /* 0x000ee40000300800 */
[----:B------:R-:W3:Y:S02]  /*4c430*/  LDL.LU R23, [R1+0x50c] ;  /* 0x00050c0001177983 */ /* 0x000ee40000300800 */
[----:B---3--:R-:W-:Y:S01]  /*4c440*/  STL.64 [R1+0x56a8], R22 ;  /* 0x0056a81601007387 */ /* 0x008fe20000100a00 */
[----:B--2---:R0:W-:Y:S02]  /*4c450*/  STL.64 [R1+0x56a0], R20 ;  /* 0x0056a01401007387 */ /* 0x0041e40000100a00 */
[----:B0-----:R-:W-:-:S02]  /*4c460*/  IMAD.MOV.U32 R20, RZ, RZ, R15 ;  /* 0x000000ffff147224 */ /* 0x001fc400078e000f */
[----:B------:R-:W-:Y:S01]  /*4c470*/  IMAD.MOV.U32 R21, RZ, RZ, R14 ;  /* 0x000000ffff157224 */ /* 0x000fe200078e000e */
[----:B------:R-:W2:Y:S01]  /*4c480*/  LDL.LU R15, [R1+0x5768] ;  /* 0x00576800010f7983 */ /* 0x000ea20000300800 */
[----:B------:R-:W2:Y:S03]  /*4c490*/  LDL.LU R14, [R1+0x5764] ;  /* 0x00576400010e7983 */ /* 0x000ea60000300800 */
[----:B------:R0:W-:Y:S04]  /*4c4a0*/  STL.64 [R1+0x56b8], R20 ;  /* 0x0056b81401007387 */ /* 0x0001e80000100a00 */
[----:B0-----:R-:W3:Y:S01]  /*4c4b0*/  LDL.LU R20, [R1+0xf0] ;  /* 0x0000f00001147983 */ /* 0x001ee20000300800 */
[----:B------:R-:W3:Y:S02]  /*4c4c0*/  LDL.LU R21, [R1+0xf4] ;  /* 0x0000f40001157983 */ /* 0x000ee40000300800 */
[----:B------:R-:W-:-:S02]  /*4c4d0*/  IMAD.MOV.U32 R24, RZ, RZ, R10 ;  /* 0x000000ffff187224 */ /* 0x000fc400078e000a */
[----:B------:R-:W-:Y:S02]  /*4c4e0*/  IMAD.MOV.U32 R25, RZ, RZ, R11 ;  /* 0x000000ffff197224 */ /* 0x000fe400078e000b */
[----:B------:R-:W-:Y:S02]  /*4c4f0*/  IMAD.MOV.U32 R13, RZ, RZ, R16 ;  /* 0x000000ffff0d7224 */ /* 0x000fe400078e0010 */
[----:B------:R-:W-:Y:S01]  /*4c500*/  IMAD.MOV.U32 R12, RZ, RZ, R17 ;  /* 0x000000ffff0c7224 */ /* 0x000fe200078e0011 */
[----:B------:R-:W4:Y:S01]  /*4c510*/  LDL.LU R10, [R1+0x5760] ;  /* 0x00576000010a7983 */ /* 0x000f220000300800 */
[----:B------:R-:W4:Y:S02]  /*4c520*/  LDL.LU R11, [R1+0x575c] ;  /* 0x00575c00010b7983 */ /* 0x000f240000300800 */
[----:B------:R-:W-:Y:S01]  /*4c530*/  STL.64 [R1+0x56e8], R24 ;  /* 0x0056e81801007387 */ /* 0x000fe20000100a00 */
[----:B---3--:R-:W-:Y:S01]  /*4c540*/  STL.64 [R1+0x56d0], R20 ;  /* 0x0056d01401007387 */ /* 0x008fe20000100a00 */
[----:B--2---:R-:W-:Y:S02]  /*4c550*/  STL.64 [R1+0x5668], R14 ;  /* 0x0056680e01007387 */ /* 0x004fe40000100a00 */
[----:B------:R0:W-:Y:S02]  /*4c560*/  STL.64 [R1+0x5660], R12 ;  /* 0x0056600c01007387 */ /* 0x0001e40000100a00 */
[----:B0-----:R-:W2:Y:S01]  /*4c570*/  LDL.LU R12, [R1+0x870] ;  /* 0x00087000010c7983 */ /* 0x001ea20000300800 */
[----:B------:R-:W2:Y:S02]  /*4c580*/  LDL.LU R13, [R1+0x874] ;  /* 0x00087400010d7983 */ /* 0x000ea40000300800 */
[----:B------:R-:W3:Y:S02]  /*4c590*/  LDL.LU R14, [R1+0x878] ;  /* 0x00087800010e7983 */ /* 0x000ee40000300800 */
[----:B------:R-:W3:Y:S02]  /*4c5a0*/  LDL.LU R15, [R1+0x87c] ;  /* 0x00087c00010f7983 */ /* 0x000ee40000300800 */
[----:B---3--:R-:W-:Y:S01]  /*4c5b0*/  STL.64 [R1+0x56f8], R14 ;  /* 0x0056f80e01007387 */ /* 0x008fe20000100a00 */
[----:B--2---:R0:W-:Y:S02]  /*4c5c0*/  STL.64 [R1+0x56f0], R12 ;  /* 0x0056f00c01007387 */ /* 0x0041e40000100a00 */
[----:B------:R-:W2:Y:S02]  /*4c5d0*/  LDL.LU R24, [R1+0x120] ;  /* 0x0001200001187983 */ /* 0x000ea40000300800 */
[----:B------:R-:W2:Y:S02]  /*4c5e0*/  LDL.LU R25, [R1+0x124] ;  /* 0x0001240001197983 */ /* 0x000ea40000300800 */
[----:B--2---:R4:W-:Y:S01]  /*4c5f0*/  STL.64 [R1+0x5700], R24 ;  /* 0x0057001801007387 */ /* 0x0049e20000100a00 */
[----:B0-----:R-:W2:Y:S02]  /*4c600*/  LDL.LU R12, [R1+0x890] ;  /* 0x00089000010c7983 */ /* 0x001ea40000300800 */
[----:B------:R-:W2:Y:S02]  /*4c610*/  LDL.LU R13, [R1+0x894] ;  /* 0x00089400010d7983 */ /* 0x000ea40000300800 */
[----:B------:R-:W3:Y:S01]  /*4c620*/  LDL.LU R14, [R1+0x898] ;  /* 0x00089800010e7983 */ /* 0x000ee20000300800 */
[----:B------:R-:W3:Y:S01]  /*4c630*/  LDL.LU R15, [R1+0x89c] ;  /* 0x00089c00010f7983 */ /* 0x000ee20000300800 */
[----:B----4-:R-:W-:-:S02]  /*4c640*/  IMAD.MOV.U32 R24, RZ, RZ, R11 ;  /* 0x000000ffff187224 */ /* 0x010fc400078e000b */
[----:B------:R-:W-:Y:S01]  /*4c650*/  IMAD.MOV.U32 R25, RZ, RZ, R10 ;  /* 0x000000ffff197224 */ /* 0x000fe200078e000a */
[----:B---3--:R-:W-:Y:S01]  /*4c660*/  STL.64 [R1+0x5710], R14 ;  /* 0x0057100e01007387 */ /* 0x008fe20000100a00 */
[----:B--2---:R0:W-:Y:S02]  /*4c670*/  STL.64 [R1+0x5708], R12 ;  /* 0x0057080c01007387 */ /* 0x0041e40000100a00 */
[----:B------:R-:W2:Y:S02]  /*4c680*/  LDL.LU R11, [R1+0x5758] ;  /* 0x00575800010b7983 */ /* 0x000ea40000300800 */
[----:B------:R-:W3:Y:S01]  /*4c690*/  LDL.LU R10, [R1+0x5754] ;  /* 0x00575400010a7983 */ /* 0x000ee20000300800 */
[----:B------:R1:W-:Y:S04]  /*4c6a0*/  STL.64 [R1+0x5718], R24 ;  /* 0x0057181801007387 */ /* 0x0003e80000100a00 */
[----:B0-----:R-:W4:Y:S01]  /*4c6b0*/  LDL.LU R12, [R1+0x8a0] ;  /* 0x0008a000010c7983 */ /* 0x001f220000300800 */
[----:B------:R-:W4:Y:S02]  /*4c6c0*/  LDL.LU R13, [R1+0x8a4] ;  /* 0x0008a400010d7983 */ /* 0x000f240000300800 */
[----:B------:R-:W2:Y:S02]  /*4c6d0*/  LDL.LU R14, [R1+0x8a8] ;  /* 0x0008a800010e7983 */ /* 0x000ea40000300800 */
[----:B------:R-:W2:Y:S02]  /*4c6e0*/  LDL.LU R15, [R1+0x8ac] ;  /* 0x0008ac00010f7983 */ /* 0x000ea40000300800 */
[----:B--2---:R-:W-:Y:S01]  /*4c6f0*/  STL.64 [R1+0x5728], R14 ;  /* 0x0057280e01007387 */ /* 0x004fe20000100a00 */
[----:B----4-:R0:W-:Y:S02]  /*4c700*/  STL.64 [R1+0x5720], R12 ;  /* 0x0057200c01007387 */ /* 0x0101e40000100a00 */
[----:B-1----:R-:W2:Y:S02]  /*4c710*/  LDL.LU R24, [R1+0x140] ;  /* 0x0001400001187983 */ /* 0x002ea40000300800 */
[----:B------:R-:W2:Y:S02]  /*4c720*/  LDL.LU R25, [R1+0x144] ;  /* 0x0001440001197983 */ /* 0x000ea40000300800 */
[----:B--2---:R3:W-:Y:S01]  /*4c730*/  STL.64 [R1+0x5730], R24 ;  /* 0x0057301801007387 */ /* 0x0047e20000100a00 */
[----:B0-----:R-:W2:Y:S02]  /*4c740*/  LDL.LU R12, [R1+0x8b0] ;  /* 0x0008b000010c7983 */ /* 0x001ea40000300800 */
[----:B------:R-:W2:Y:S02]  /*4c750*/  LDL.LU R13, [R1+0x8b4] ;  /* 0x0008b400010d7983 */ /* 0x000ea40000300800 */
[----:B------:R-:W4:Y:S01]  /*4c760*/  LDL.LU R14, [R1+0x8b8] ;  /* 0x0008b800010e7983 */ /* 0x000f220000300800 */
[----:B------:R-:W4:Y:S01]  /*4c770*/  LDL.LU R15, [R1+0x8bc] ;  /* 0x0008bc00010f7983 */ /* 0x000f220000300800 */
[----:B---3--:R-:W-:-:S02]  /*4c780*/  IMAD.MOV.U32 R24, RZ, RZ, R10 ;  /* 0x000000ffff187224 */ /* 0x008fc400078e000a */
[----:B------:R-:W-:Y:S01]  /*4c790*/  IMAD.MOV.U32 R25, RZ, RZ, R11 ;  /* 0x000000ffff197224 */ /* 0x000fe200078e000b */
[----:B----4-:R-:W-:Y:S01]  /*4c7a0*/  STL.64 [R1+0x5740], R14 ;  /* 0x0057400e01007387 */ /* 0x010fe20000100a00 */
[----:B--2---:R0:W-:Y:S02]  /*4c7b0*/  STL.64 [R1+0x5738], R12 ;  /* 0x0057380c01007387 */ /* 0x0041e40000100a00 */
[----:B------:R-:W2:Y:S02]  /*4c7c0*/  LDL.LU R10, [R1+0x5750] ;  /* 0x00575000010a7983 */ /* 0x000ea40000300800 */
[----:B------:R-:W2:Y:S02]  /*4c7d0*/  LDL.LU R11, [R1+0x574c] ;  /* 0x00574c00010b7983 */ /* 0x000ea40000300800 */
[----:B------:R-:W-:Y:S02]  /*4c7e0*/  IMAD.MOV.U32 R8, RZ, RZ, R19 ;  /* 0x000000ffff087224 */ /* 0x000fe400078e0013 */
[----:B------:R-:W-:Y:S01]  /*4c7f0*/  IMAD.MOV.U32 R9, RZ, RZ, R18 ;  /* 0x000000ffff097224 */ /* 0x000fe200078e0012 */
[----:B0-----:R-:W3:Y:S01]  /*4c800*/  LDL.LU R12, [R1+0x8c0] ;  /* 0x0008c000010c7983 */ /* 0x001ee20000300800 */
[----:B------:R-:W3:Y:S02]  /*4c810*/  LDL.LU R13, [R1+0x8c4] ;  /* 0x0008c400010d7983 */ /* 0x000ee40000300800 */
[----:B------:R-:W3:Y:S02]  /*4c820*/  LDL.LU R14, [R1+0x8c8] ;  /* 0x0008c800010e7983 */ /* 0x000ee40000300800 */
[----:B------:R-:W3:Y:S01]  /*4c830*/  LDL.LU R15, [R1+0x8cc] ;  /* 0x0008cc00010f7983 */ /* 0x000ee20000300800 */
[----:B------:R-:W-:Y:S01]  /*4c840*/  STL [R1+0x50b0], R8 ;  /* 0x0050b00801007387 */ /* 0x000fe20000100800 */
[----:B------:R-:W-:Y:S03]  /*4c850*/  STL [R1+0x50ac], R9 ;  /* 0x0050ac0901007387 */ /* 0x000fe60000100800 */
[----:B--2---:R0:W-:Y:S04]  /*4c860*/  STL.64 [R1+0x5650], R10 ;  /* 0x0056500a01007387 */ /* 0x0041e80000100a00 */
[----:B0-----:R-:W2:Y:S01]  /*4c870*/  LDL.64 R10, [R1+0x28] ;  /* 0x00002800010a7983 */ /* 0x001ea20000100a00 */
[----:B------:R-:W-:-:S03]  /*4c880*/  IMAD.MOV.U32 R20, RZ, RZ, R28 ;  /* 0x000000ffff147224 */ /* 0x000fc600078e001c */
[----:B--2---:R0:W-:Y:S01]  /*4c890*/  STL.64 [R1+0x56b0], R10 ;  /* 0x0056b00a01007387 */ /* 0x0041e20000100a00 */
[----:B------:R-:W2:Y:S02]  /*4c8a0*/  LDL.LU R8, [R1+0x840] ;  /* 0x0008400001087983 */ /* 0x000ea40000300800 */
[----:B------:R-:W2:Y:S01]  /*4c8b0*/  LDL.LU R9, [R1+0x844] ;  /* 0x0008440001097983 */ /* 0x000ea20000300800 */
[----:B0-----:R-:W4:Y:S01]  /*4c8c0*/  LDL.LU R10, [R1+0x848] ;  /* 0x00084800010a7983 */ /* 0x001f220000300800 */
[----:B------:R-:W4:Y:S02]  /*4c8d0*/  LDL.LU R11, [R1+0x84c] ;  /* 0x00084c00010b7983 */ /* 0x000f240000300800 */
[----:B------:R-:W2:Y:S01]  /*4c8e0*/  LDL.LU R28, [R1+0x5748] ;  /* 0x00574800011c7983 */ /* 0x000ea20000300800 */
[C---:B---3--:R-:W-:Y:S01]  /*4c8f0*/  HMMA.16816.F32.BF16 R24, R4.reuse, R24, R12 ;  /* 0x000000180418723c */ /* 0x048fe2000004180c */
[----:B----4-:R-:W-:Y:S01]  /*4c900*/  STL.64 [R1+0x56c8], R10 ;  /* 0x0056c80a01007387 */ /* 0x010fe20000100a00 */
[----:B--2---:R0:W-:Y:S03]  /*4c910*/  STL.64 [R1+0x56c0], R8 ;  /* 0x0056c00801007387 */ /* 0x0041e60000100a00 */
[----:B------:R-:W1:Y:S04]  /*4c920*/  LDSM.16.MT88.4 R16, [R28+0xc080] ;  /* 0x00c080001c10783b */ /* 0x000e680000004200 */
        /* <DEDUP_REMOVED lines=10> */
[----:B-1----:R0:W-:Y:S01]  /*4c9d0*/  STL.64 [R1+0x5598], R18 ;  /* 0x0055981201007387 */ /* 0x0021e20000100a00 */
[----:B------:R-:W-:Y:S03]  /*4c9e0*/  STL.64 [R1+0x5590], R16 ;  /* 0x0055901001007387 */ /* 0x000fe60000100a00 */
[----:B0-----:R-:W3:Y:S04]  /*4c9f0*/  LDL R18, [R1+0xd8] ;  /* 0x0000d80001127983 */ /* 0x001ee80000100800 */
[----:B------:R-:W3:Y:S01]  /*4ca00*/  LDL R19, [R1+0xdc] ;  /* 0x0000dc0001137983 */ /* 0x000ee20000100800 */
[----:B------:R-:W4:Y:S02]  /*4ca10*/  LDL.LU.64 R14, [R1+0x5740] ;  /* 0x00574000010e7983 */ /* 0x000f240000300a00 */
[----:B------:R-:W4:Y:S02]  /*4ca20*/  LDL.LU.64 R12, [R1+0x5738] ;  /* 0x00573800010c7983 */ /* 0x000f240000300a00 */
[----:B------:R0:W-:Y:S01]  /*4ca30*/  STL.64 [R1+0x8c0], R24 ;  /* 0x0008c01801007387 */ /* 0x0001e20000100a00 */
[----:B------:R4:W-:Y:S04]  /*4ca40*/  STL.64 [R1+0x8c8], R26 ;  /* 0x0008c81a01007387 */ /* 0x0009e80000100a00 */
[----:B0-----:R-:W4:Y:S02]  /*4ca50*/  LDL.LU.64 R24, [R1+0x5730] ;  /* 0x0057300001187983 */ /* 0x001f240000300a00 */
[C---:B----4-:R-:W-:Y:S02]  /*4ca60*/  HMMA.16816.F32.BF16 R24, R4.reuse, R24, R12 ;  /* 0x000000180418723c */ /* 0x050fe4000004180c */
[----:B------:R-:W4:Y:S01]  /*4ca70*/  LDL.LU.64 R14, [R1+0x5728] ;  /* 0x00572800010e7983 */ /* 0x000f220000300a00 */
[----:B------:R-:W4:Y:S11]  /*4ca80*/  LDL.LU.64 R12, [R1+0x5720] ;  /* 0x00572000010c7983 */ /* 0x000f360000300a00 */
[----:B------:R-:W-:Y:S09]  /*4ca90*/  @!UPT UIADD3 URZ, URZ, URZ, URZ ;  /* 0x0000003f3f3ff290 */ /* 0x000ff2000fffe03f */
[----:B------:R0:W-:Y:S01]  /*4caa0*/  STL.64 [R1+0x8b0], R24 ;  /* 0x0008b01801007387 */ /* 0x0001e20000100a00 */
[----:B------:R4:W-:Y:S03]  /*4cab0*/  STL.64 [R1+0x8b8], R26 ;  /* 0x0008b81a01007387 */ /* 0x0009e60000100a00 */
        /* <DEDUP_REMOVED lines=14> */
[----:B0-----:R-:W4:Y:S01]  /*4cba0*/  LDL.LU.64 R24, [R1+0x56e8] ;  /* 0x0056e80001187983 */ /* 0x001f220000300a00 */
[----:B-1----:R-:W2:Y:S01]  /*4cbb0*/  LDL R26, [R1+0x8] ;  /* 0x00000800011a7983 */ /* 0x002ea20000100800 */
[----:B----4-:R-:W-:Y:S11]  /*4cbc0*/  HMMA.16816.F32.BF16 R12, R4, R24, R12 ;  /* 0x00000018040c723c */ /* 0x010ff6000004180c */
[----:B------:R-:W-:Y:S11]  /*4cbd0*/  @!UPT UIADD3 URZ, URZ, URZ, URZ ;  /* 0x0000003f3f3ff290 */ /* 0x000ff6000fffe03f */
[----:B------:R-:W-:Y:S01]  /*4cbe0*/  @!UPT UIADD3 URZ, URZ, URZ, URZ ;  /* 0x0000003f3f3ff290 */ /* 0x000fe2000fffe03f */
[----:B------:R-:W-:Y:S01]  /*4cbf0*/  STL.64 [R1+0x870], R12 ;  /* 0x0008700c01007387 */ /* 0x000fe20000100a00 */
[----:B------:R-:W-:Y:S02]  /*4cc00*/  STL.64 [R1+0x878], R14 ;  /* 0x0008780e01007387 */ /* 0x000fe40000100a00 */
[----:B------:R-:W4:Y:S02]  /*4cc10*/  LDL R27, [R1+0xc] ;  /* 0x00000c00011b7983 */ /* 0x000f240000100800 */
[----:B------:R-:W-:-:S07]  /*4cc20*/  IMAD.MOV.U32 R21, RZ, RZ, R3 ;  /* 0x000000ffff157224 */ /* 0x000fce00078e0003 */
[C---:B--2---:R-:W-:Y:S01]  /*4cc30*/  HMMA.16816.F32.BF16 R20, R4.reuse, R20, R8 ;  /* 0x000000140414723c */ /* 0x044fe20000041808 */
[----:B----4-:R0:W-:Y:S04]  /*4cc40*/  STL.64 [R1+0x5688], R26 ;  /* 0x0056881a01007387 */ /* 0x0101e80000100a00 */
[----:B0-----:R-:W2:Y:S01]  /*4cc50*/  LDL.64 R26, [R1+0x18] ;  /* 0x00001800011a7983 */ /* 0x001ea20000100a00 */
        /* <DEDUP_REMOVED lines=10> */
[----:B------:R-:W4:Y:S01]  /*4cd00*/  LDL.LU.64 R10, [R1+0x56e0] ;  /* 0x0056e000010a7983 */ /* 0x000f220000300a00 */
[----:B------:R-:W4:Y:S02]  /*4cd10*/  LDL.LU.64 R8, [R1+0x56d8] ;  /* 0x0056d80001087983 */ /* 0x000f240000300a00 */
[----:B------:R0:W-:Y:S02]  /*4cd20*/  STL.64 [R1+0x860], R20 ;  /* 0x0008601401007387 */ /* 0x0001e40000100a00 */
[----:B------:R4:W-:Y:S01]  /*4cd30*/  STL.64 [R1+0x868], R22 ;  /* 0x0008681601007387 */ /* 0x0009e20000100a00 */
        /* <DEDUP_REMOVED lines=8> */
[----:B----4-:R-:W-:Y:S02]  /*4cdc0*/  HMMA.16816.F32.BF16 R20, R4, R20, R8 ;  /* 0x000000140414723c */ /* 0x010fe40000041808 */
[----:B------:R-:W4:Y:S11]  /*4cdd0*/  LDL.LU.64 R10, [R1+0x56b0] ;  /* 0x0056b000010a7983 */ /* 0x000f360000300a00 */
[----:B------:R-:W-:Y:S10]  /*4cde0*/  @!UPT UIADD3 URZ, URZ, URZ, URZ ;  /* 0x0000003f3f3ff290 */ /* 0x000ff4000fffe03f */
[----:B------:R-:W-:Y:S01]  /*4cdf0*/  STL.64 [R1+0x840], R20 ;  /* 0x0008401401007387 */ /* 0x000fe20000100a00 */
[----:B------:R0:W-:Y:S03]  /*4ce00*/  STL.64 [R1+0x848], R22 ;  /* 0x0008481601007387 */ /* 0x0001e60000100a00 */
[----:B0-----:R-:W2:Y:S01]  /*4ce10*/  LDL.LU.64 R22, [R1+0x56a8] ;  /* 0x0056a80001167983 */ /* 0x001ea20000300a00 */
[----:B------:R-:W2:Y:S02]  /*4ce20*/  LDL.LU.64 R20, [R1+0x56a0] ;  /* 0x0056a00001147983 */ /* 0x000ea40000300a00 */
[----:B------:R-:W-:Y:S02]  /*4ce30*/  IMAD.MOV.U32 R16, RZ, RZ, R2 ;  /* 0x000000ffff107224 */ /* 0x000fe400078e0002 */
[----:B------:R-:W-:-:S07]  /*4ce40*/  IMAD.MOV.U32 R17, RZ, RZ, R0 ;  /* 0x000000ffff117224 */ /* 0x000fce00078e0000 */
        /* <DEDUP_REMOVED lines=9> */
[----:B------:R-:W2:Y:S01]  /*4cee0*/  LDL.LU R7, [R1+0x4fc] ;  /* 0x0004fc0001077983 */ /* 0x000ea20000300800 */
[----:B---3--:R0:W-:Y:S01]  /*4cef0*/  STL.64 [R1+0x55a8], R18 ;  /* 0x0055a81201007387 */ /* 0x0081e20000100a00 */
[----:B------:R-:W3:Y:S02]  /*4cf00*/  LDL.LU R16, [R1+0x4e0] ;  /* 0x0004e00001107983 */ /* 0x000ee40000300800 */
[----:B------:R-:W3:Y:S01]  /*4cf10*/  LDL.LU R17, [R1+0x4e4] ;  /* 0x0004e40001117983 */ /* 0x000ee20000300800 */
[----:B0-----:R-:W3:Y:S01]  /*4cf20*/  LDL.LU R18, [R1+0x4e8] ;  /* 0x0004e80001127983 */ /* 0x001ee20000300800 */
[----:B------:R-:W3:Y:S02]  /*4cf30*/  LDL.LU R19, [R1+0x4ec] ;  /* 0x0004ec0001137983 */ /* 0x000ee40000300800 */
[----:B----4-:R-:W-:-:S02]  /*4cf40*/  IMAD.MOV.U32 R2, RZ, RZ, R10 ;  /* 0x000000ffff027224 */ /* 0x010fc400078e000a */
[----:B------:R-:W-:Y:S01]  /*4cf50*/  IMAD.MOV.U32 R0, RZ, RZ, R11 ;  /* 0x000000ffff007224 */ /* 0x000fe200078e000b */
[C---:B--2---:R-:W-:Y:S08]  /*4cf60*/  HMMA.16816.F32.BF16 R4, R20.reuse, R10, R4 ;  /* 0x0000000a1404723c */ /* 0x044ff00000041804 */
[----:B---3--:R-:W-:Y:S11]  /*4cf70*/  HMMA.16816.F32.BF16 R16, R20, R26, R16 ;  /* 0x0000001a1410723c */ /* 0x008ff60000041810 */
[----:B------:R-:W-:Y:S04]  /*4cf80*/  @!UPT UIADD3 URZ, URZ, URZ, URZ ;  /* 0x0000003f3f3ff290 */ /* 0x000fe8000fffe03f */
[----:B------:R0:W-:Y:S01]  /*4cf90*/  STL.64 [R1+0x4f0], R4 ;  /* 0x0004f00401007387 */ /* 0x0001e20000100a00 */
[----:B------:R1:W-:Y:S02]  /*4cfa0*/  STL.64 [R1+0x4f8], R6 ;  /* 0x0004f80601007387 */ /* 0x0003e40000100a00 */
[----:B------:R-:W2:Y:S02]  /*4cfb0*/  LDL.LU R8, [R1+0x4b0] ;  /* 0x0004b00001087983 */ /* 0x000ea40000300800 */
[----:B------:R-:W2:Y:S01]  /*4cfc0*/  LDL.LU R9, [R1+0x4b4] ;  /* 0x0004b40001097983 */ /* 0x000ea20000300800 */
[----:B------:R-:W2:Y:S01]  /*4cfd0*/  LDL.LU R10, [R1+0x4b8] ;  /* 0x0004b800010a7983 */ /* 0x000ea20000300800 */
[----:B------:R-:W2:Y:S03]  /*4cfe0*/  LDL.LU R11, [R1+0x4bc] ;  /* 0x0004bc00010b7983 */ /* 0x000ea60000300800 */
[----:B0-----:R-:W3:Y:S01]  /*4cff0*/  LDL.LU R4, [R1+0x4a0] ;  /* 0x0004a00001047983 */ /* 0x001ee20000300800 */
[----:B------:R-:W3:Y:S02]  /*4d000*/  LDL.LU R5, [R1+0x4a4] ;  /* 0x0004a40001057983 */ /* 0x000ee40000300800 */
[----:B-1----:R-:W3:Y:S02]  /*4d010*/  LDL.LU R6, [R1+0x4a8] ;  /* 0x0004a80001067983 */ /* 0x002ee40000300800 */
[----:B------:R-:W3:Y:S01]  /*4d020*/  LDL.LU R7, [R1+0x4ac] ;  /* 0x0004ac0001077983 */ /* 0x000ee20000300800 */
[----:B------:R0:W-:Y:S01]  /*4d030*/  STL.64 [R1+0x4e0], R16 ;  /* 0x0004e01001007387 */ /* 0x0001e20000100a00 */
[----:B------:R-:W-:Y:S02]  /*4d040*/  STL.64 [R1+0x4e8], R18 ;  /* 0x0004e81201007387 */ /* 0x000fe40000100a00 */
[----:B0-----:R-:W-:-:S02]  /*4d050*/  IMAD.MOV.U32 R17, RZ, RZ, R26 ;  /* 0x000000ffff117224 */ /* 0x001fc400078e001a */
[----:B------:R-:W-:Y:S02]  /*4d060*/  IMAD.MOV.U32 R16, RZ, RZ, R27 ;  /* 0x000000ffff107224 */ /* 0x000fe400078e001b */
[----:B------:R-:W4:Y:S03]  /*4d070*/  LDL.LU.64 R26, [R1+0x5688] ;  /* 0x00568800011a7983 */ /* 0x000f260000300a00 */
[----:B------:R0:W-:Y:S02]  /*4d080*/  STL.64 [R1+0x5618], R16 ;  /* 0x0056181001007387 */ /* 0x0001e40000100a00 */
[----:B0-----:R-:W2:Y:S01]  /*4d090*/  LDL.LU R16, [R1+0x810] ;  /* 0x0008100001107983 */ /* 0x001ea20000300800 */
[----:B------:R-:W2:Y:S02]  /*4d0a0*/  LDL.LU R17, [R1+0x814] ;  /* 0x0008140001117983 */ /* 0x000ea40000300800 */
[----:B------:R-:W2:Y:S02]  /*4d0b0*/  LDL.LU R18, [R1+0x818] ;  /* 0x0008180001127983 */ /* 0x000ea40000300800 */
[----:B------:R-:W2:Y:S02]  /*4d0c0*/  LDL.LU R19, [R1+0x81c] ;  /* 0x00081c0001137983 */ /* 0x000ea40000300800 */
[----:B--2---:R0:W-:Y:S01]  /*4d0d0*/  STL.64 [R1+0x5628], R18 ;  /* 0x0056281201007387 */ /* 0x0041e20000100a00 */
[----:B------:R-:W-:Y:S03]  /*4d0e0*/  STL.64 [R1+0x5620], R16 ;  /* 0x0056201001007387 */ /* 0x000fe60000100a00 */
[----:B0-----:R-:W2:Y:S01]  /*4d0f0*/  LDL.64 R18, [R1+0x158] ;  /* 0x0001580001127983 */ /* 0x001ea20000100a00 */
[C---:B----4-:R-:W-:Y:S03]  /*4d100*/  HMMA.16816.F32.BF16 R24, R20.reuse, R26, R12 ;  /* 0x0000001a1418723c */ /* 0x050fe6000004180c */
[----:B--2---:R0:W-:Y:S04]  /*4d110*/  STL.64 [R1+0x5638], R18 ;  /* 0x0056381201007387 */ /* 0x0041e80000100a00 */
[----:B0-----:R-:W2:Y:S01]  /*4d120*/  LDL.64 R18, [R1+0x38] ;  /* 0x0000380001127983 */ /* 0x001ea20000100a00 */
[----:B------:R-:W4:Y:S02]  /*4d130*/  LDL.LU.64 R14, [R1+0x5680] ;  /* 0x00568000010e7983 */ /* 0x000f240000300a00 */
[----:B------:R-:W4:Y:S11]  /*4d140*/  LDL.LU.64 R12, [R1+0x5678] ;  /* 0x00567800010c7983 */ /* 0x000f360000300a00 */
[----:B------:R-:W-:Y:S02]  /*4d150*/  @!UPT UIADD3 URZ, URZ, URZ, URZ ;  /* 0x0000003f3f3ff290 */ /* 0x000fe4000fffe03f */
[----:B------:R-:W-:Y:S01]  /*4d160*/  STL.64 [R1+0x4d0], R24 ;  /* 0x0004d01801007387 */ /* 0x000fe20000100a00 */
[----:B------:R0:W-:Y:S04]  /*4d170*/  STL.64 [R1+0x4d8], R26 ;  /* 0x0004d81a01007387 */ /* 0x0001e80000100a00 */
[----:B0-----:R-:W4:Y:S02]  /*4d180*/  LDL.LU.64 R26, [R1+0x5670] ;  /* 0x00567000011a7983 */ /* 0x001f240000300a00 */
[----:B----4-:R-:W-:Y:S11]  /*4d190*/  HMMA.16816.F32.BF16 R12, R20, R26, R12 ;  /* 0x0000001a140c723c */ /* 0x010ff6000004180c */
[----:B------:R-:W-:Y:S11]  /*4d1a0*/  @!UPT UIADD3 URZ, URZ, URZ, URZ ;  /* 0x0000003f3f3ff290 */ /* 0x000ff6000fffe03f */
[----:B------:R-:W-:Y:S01]  /*4d1b0*/  @!UPT UIADD3 URZ, URZ, URZ, URZ ;  /* 0x0000003f3f3ff290 */ /* 0x000fe2000fffe03f */
[----:B------:R-:W-:Y:S01]  /*4d1c0*/  STL.64 [R1+0x4c0], R12 ;  /* 0x0004c00c01007387 */ /* 0x000fe20000100a00 */
[----:B------:R0:W-:Y:S03]  /*4d1d0*/  STL.64 [R1+0x4c8], R14 ;  /* 0x0004c80e01007387 */ /* 0x0001e60000100a00 */
[----:B0-----:R-:W4:Y:S01]  /*4d1e0*/  LDL.LU.64 R14, [R1+0x5668] ;  /* 0x00566800010e7983 */ /* 0x001f220000300a00 */
[----:B------:R-:W2:Y:S02]  /*4d1f0*/  LDL.LU.64 R12, [R1+0x5660] ;  /* 0x00566000010c7983 */ /* 0x000ea40000300a00 */
[----:B------:R4:W-:Y:S02]  /*4d200*/  STL.64 [R1+0x5630], R26 ;  /* 0x0056301a01007387 */ /* 0x0009e40000100a00 */
[----:B------:R-:W2:Y:S01]  /*4d210*/  LDL.LU R24, [R1+0x820] ;  /* 0x0008200001187983 */ /* 0x000ea20000300800 */
[----:B------:R-:W2:Y:S01]  /*4d220*/  LDL.LU R25, [R1+0x824] ;  /* 0x0008240001197983 */ /* 0x000ea20000300800 */
[----:B----4-:R-:W-:-:S02]  /*4d230*/  IMAD.MOV.U32 R26, RZ, RZ, R14 ;  /* 0x000000ffff1a7224 */ /* 0x010fc400078e000e */
[----:B------:R-:W-:Y:S01]  /*4d240*/  IMAD.MOV.U32 R27, RZ, RZ, R15 ;  /* 0x000000ffff1b7224 */ /* 0x000fe200078e000f */
[----:B------:R-:W4:Y:S01]  /*4d250*/  LDL.LU R14, [R1+0x565c] ;  /* 0x00565c00010e7983 */ /* 0x000f220000300800 */
[----:B------:R-:W4:Y:S03]  /*4d260*/  LDL.LU R15, [R1+0x5658] ;  /* 0x00565800010f7983 */ /* 0x000f260000300800 */
[----:B------:R-:W-:Y:S01]  /*4d270*/  STL.64 [R1+0x5648], R26 ;  /* 0x0056481a01007387 */ /* 0x000fe20000100a00 */
[----:B--2---:R0:W-:Y:S03]  /*4d280*/  STL.64 [R1+0x5640], R24 ;  /* 0x0056401801007387 */ /* 0x0041e60000100a00 */
[----:B0-----:R-:W2:Y:S01]  /*4d290*/  LDL.LU R24, [R1+0x830] ;  /* 0x0008300001187983 */ /* 0x001ea20000300800 */
[----:B------:R-:W2:Y:S02]  /*4d2a0*/  LDL.LU R25, [R1+0x834] ;  /* 0x0008340001197983 */ /* 0x000ea40000300800 */
[----:B------:R-:W2:Y:S02]  /*4d2b0*/  LDL.LU R26, [R1+0x838] ;  /* 0x00083800011a7983 */ /* 0x000ea40000300800 */
[----:B------:R-:W2:Y:S01]  /*4d2c0*/  LDL.LU R27, [R1+0x83c] ;  /* 0x00083c00011b7983 */ /* 0x000ea20000300800 */
[C---:B----4-:R-:W-:Y:S11]  /*4d2d0*/  HMMA.16816.F32.BF16 R8, R20.reuse, R14, R8 ;  /* 0x0000000e1408723c */ /* 0x050ff60000041808 */
[----:B------:R-:W-:Y:S11]  /*4d2e0*/  @!UPT UIADD3 URZ, URZ, URZ, URZ ;  /* 0x0000003f3f3ff290 */ /* 0x000ff6000fffe03f */
[----:B------:R-:W-:Y:S01]  /*4d2f0*/  @!UPT UIADD3 URZ, URZ, URZ, URZ ;  /* 0x0000003f3f3ff290 */ /* 0x000fe2000fffe03f */
[----:B------:R-:W-:Y:S01]  /*4d300*/  STL.64 [R1+0x4b0], R8 ;  /* 0x0004b00801007387 */ /* 0x000fe20000100a00 */
[----:B------:R0:W-:Y:S03]  /*4d310*/  STL.64 [R1+0x4b8], R10 ;  /* 0x0004b80a01007387 */ /* 0x0001e60000100a00 */
[----:B0-----:R-:W3:Y:S01]  /*4d320*/  LDL.LU.64 R10, [R1+0x5650] ;  /* 0x00565000010a7983 */ /* 0x001ee20000300a00 */
[----:B------:R0:W-:Y:S02]  /*4d330*/  STL.64 [R1+0x5538], R14 ;  /* 0x0055380e01007387 */ /* 0x0001e40000100a00 */
[----:B------:R-:W-:Y:S01]  /*4d340*/  STL.64 [R1+0x5530], R12 ;  /* 0x0055300c01007387 */ /* 0x000fe20000100a00 */
[----:B0-----:R-:W4:Y:S01]  /*4d350*/  LDL.64 R14, [R1+0x138] ;  /* 0x00013800010e7983 */ /* 0x001f220000100a00 */
[----:B--2---:R-:W-:Y:S01]  /*4d360*/  HMMA.16816.F32.BF16 R24, R20, R18, R24 ;  /* 0x000000121418723c */ /* 0x004fe20000041818 */
[----:B------:R-:W-:-:S02]  /*4d370*/  IMAD.MOV.U32 R8, RZ, RZ, R18 ;  /* 0x000000ffff087224 */ /* 0x000fc400078e0012 */
[----:B------:R-:W-:-:S05]  /*4d380*/  IMAD.MOV.U32 R3, RZ, RZ, R19 ;  /* 0x000000ffff037224 */ /* 0x000fca00078e0013 */
[C---:B---3--:R-:W-:Y:S11]  /*4d390*/  HMMA.16816.F32.BF16 R4, R20.reuse, R10, R4 ;  /* 0x0000000a1404723c */ /* 0x048ff60000041804 */
        /* <DEDUP_REMOVED lines=8> */
[----:B0-----:R-:W4:Y:S01]  /*4d420*/  LDL.LU R4, [R1+0x800] ;  /* 0x0008000001047983 */ /* 0x001f220000300800 */
[----:B------:R-:W4:Y:S02]  /*4d430*/  LDL.LU R5, [R1+0x804] ;  /* 0x0008040001057983 */ /* 0x000f240000300800 */
[----:B------:R-:W4:Y:S02]  /*4d440*/  LDL.LU R6, [R1+0x808] ;  /* 0x0008080001067983 */ /* 0x000f240000300800 */
[----:B------:R-:W4:Y:S01]  /*4d450*/  LDL.LU R7, [R1+0x80c] ;  /* 0x00080c0001077983 */ /* 0x000f220000300800 */
[----:B------:R-:W-:Y:S01]  /*4d460*/  STL.64 [R1+0x830], R24 ;  /* 0x0008301801007387 */ /* 0x000fe20000100a00 */
[----:B------:R0:W-:Y:S03]  /*4d470*/  STL.64 [R1+0x838], R26 ;  /* 0x0008381a01007387 */ /* 0x0001e60000100a00 */
[----:B0-----:R-:W2:Y:S01]  /*4d480*/  LDL.LU.64 R26, [R1+0x5648] ;  /* 0x00564800011a7983 */ /* 0x001ea20000300a00 */
[----:B------:R-:W2:Y:S02]  /*4d490*/  LDL.LU.64 R24, [R1+0x5640] ;  /* 0x0056400001187983 */ /* 0x000ea40000300a00 */
[----:B------:R-:W2:Y:S02]  /*4d4a0*/  LDL.LU.64 R18, [R1+0x5638] ;  /* 0x0056380001127983 */ /* 0x000ea40000300a00 */
[----:B------:R-:W-:Y:S01]  /*4d4b0*/  STL [R1+0x5510], R3 ;  /* 0x0055100301007387 */ /* 0x000fe20000100800 */
[----:B------:R-:W-:Y:S01]  /*4d4c0*/  STL [R1+0x550c], R8 ;  /* 0x00550c0801007387 */ /* 0x000fe20000100800 */
[C---:B--2---:R-:W-:Y:S01]  /*4d4d0*/  HMMA.16816.F32.BF16 R24, R20.reuse, R18, R24 ;  /* 0x000000121418723c */ /* 0x044fe20000041818 */
[----:B------:R-:W-:Y:S11]  /*4d4e0*/  IMAD.MOV.U32 R9, RZ, RZ, R19 ;  /* 0x000000ffff097224 */ /* 0x000ff600078e0013 */
[----:B------:R-:W-:Y:S11]  /*4d4f0*/  @!UPT UIADD3 URZ, URZ, URZ, URZ ;  /* 0x0000003f3f3ff290 */ /* 0x000ff6000fffe03f */
[----:B------:R0:W-:Y:S01]  /*4d500*/  STL.64 [R1+0x820], R24 ;  /* 0x0008201801007387 */ /* 0x0001e20000100a00 */
[----:B------:R1:W-:Y:S02]  /*4d510*/  STL.64 [R1+0x828], R26 ;  /* 0x0008281a01007387 */ /* 0x0003e40000100a00 */
[----:B0-----:R-:W-:Y:S01]  /*4d520*/  IMAD.MOV.U32 R24, RZ, RZ, R18 ;  /* 0x000000ffff187224 */ /* 0x001fe200078e0012 */
[----:B-1----:R-:W2:Y:S01]  /*4d530*/  LDL.LU.64 R26, [R1+0x5630] ;  /* 0x00563000011a7983 */ /* 0x002ea20000300a00 */
[----:B------:R-:W3:Y:S02]  /*4d540*/  LDL.LU.64 R18, [R1+0x5628] ;  /* 0x0056280001127983 */ /* 0x000ee40000300a00 */
[----:B------:R-:W3:Y:S02]  /*4d550*/  LDL.LU.64 R16, [R1+0x5620] ;  /* 0x0056200001107983 */ /* 0x000ee40000300a00 */
[----:B------:R-:W-:Y:S01]  /*4d560*/  STL [R1+0x5518], R9 ;  /* 0x0055180901007387 */ /* 0x000fe20000100800 */
[----:B------:R0:W-:Y:S04]  /*4d570*/  STL.64 [R1+0x5610], R10 ;  /* 0x0056100a01007387 */ /* 0x0001e80000100a00 */
[----:B0-----:R-:W3:Y:S04]  /*4d580*/  LDL R10, [R1+0x148] ;  /* 0x00014800010a7983 */ /* 0x001ee80000100800 */
[----:B------:R-:W3:Y:S01]  /*4d590*/  LDL R11, [R1+0x14c] ;  /* 0x00014c00010b7983 */ /* 0x000ee20000100800 */
[C---:B----4-:R-:W-:Y:S01]  /*4d5a0*/  HMMA.16816.F32.BF16 R4, R20.reuse, R14, R4 ;  /* 0x0000000e1404723c */ /* 0x050fe20000041804 */
[----:B------:R-:W-:Y:S07]  /*4d5b0*/  STL [R1+0x5514], R24 ;  /* 0x0055141801007387 */ /* 0x000fee0000100800 */
[----:B---3--:R-:W-:Y:S01]  /*4d5c0*/  HMMA.16816.F32.BF16 R8, R20, R10, R16 ;  /* 0x0000000a1408723c */ /* 0x008fe20000041810 */
[----:B------:R-:W3:Y:S11]  /*4d5d0*/  LDL.LU.64 R16, [R1+0x5618] ;  /* 0x0056180001107983 */ /* 0x000ef60000300a00 */
[----:B------:R-:W-:Y:S11]  /*4d5e0*/  @!UPT UIADD3 URZ, URZ, URZ, URZ ;  /* 0x0000003f3f3ff290 */ /* 0x000ff6000fffe03f */
[----:B------:R-:W-:Y:S01]  /*4d5f0*/  STL.64 [R1+0x810], R8 ;  /* 0x0008100801007387 */ /* 0x000fe20000100a00 */
[----:B------:R-:W-:Y:S02]  /*4d600*/  STL.64 [R1+0x818], R10 ;  /* 0x0008180a01007387 */ /* 0x000fe40000100a00 */
[----:B------:R0:W-:Y:S02]  /*4d610*/  STL.64 [R1+0x800], R4 ;  /* 0x0008000401007387 */ /* 0x0001e40000100a00 */
[----:B------:R1:W-:Y:S01]  /*4d620*/  STL.64 [R1+0x808], R6 ;  /* 0x0008080601007387 */ /* 0x0003e20000100a00 */
[----:B0-----:R-:W4:Y:S01]  /*4d630*/  LDL.LU R4, [R1+0x430] ;  /* 0x0004300001047983 */ /* 0x001f220000300800 */
[----:B------:R-:W4:Y:S02]  /*4d640*/  LDL.LU R5, [R1+0x434] ;  /* 0x0004340001057983 */ /* 0x000f240000300800 */
[----:B-1----:R-:W2:Y:S02]  /*4d650*/  LDL.LU R6, [R1+0x438] ;  /* 0x0004380001067983 */ /* 0x002ea40000300800 */
[----:B------:R-:W2:Y:S02]  /*4d660*/  LDL.LU R7, [R1+0x43c] ;  /* 0x00043c0001077983 */ /* 0x000ea40000300800 */
[----:B--2---:R0:W-:Y:S01]  /*4d670*/  STL.64 [R1+0x5548], R6 ;  /* 0x0055480601007387 */ /* 0x0041e20000100a00 */
[----:B----4-:R-:W-:Y:S03]  /*4d680*/  STL.64 [R1+0x5540], R4 ;  /* 0x0055400401007387 */ /* 0x010fe60000100a00 */
[----:B0-----:R-:W2:Y:S01]  /*4d690*/  LDL.64 R6, [R1+0x8] ;  /* 0x0000080001067983 */ /* 0x001ea20000100a00 */
[----:B------:R-:W-:-:S02]  /*4d6a0*/  IMAD.MOV.U32 R29, RZ, RZ, R14 ;  /* 0x000000ffff1d7224 */ /* 0x000fc400078e000e */
[----:B------:R-:W-:Y:S01]  /*4d6b0*/  IMAD.MOV.U32 R25, RZ, RZ, R15 ;  /* 0x000000ffff197224 */ /* 0x000fe200078e000f */
[----:B--2---:R3:W-:Y:S01]  /*4d6c0*/  STL.64 [R1+0x5560], R6 ;  /* 0x0055600601007387 */ /* 0x0047e20000100a00 */
[----:B------:R-:W2:Y:S02]  /*4d6d0*/  LDL.LU R12, [R1+0x450] ;  /* 0x00045000010c7983 */ /* 0x000ea40000300800 */
[----:B------:R-:W2:Y:S02]  /*4d6e0*/  LDL.LU R13, [R1+0x454] ;  /* 0x00045400010d7983 */ /* 0x000ea40000300800 */
[----:B------:R-:W4:Y:S01]  /*4d6f0*/  LDL.LU R14, [R1+0x458] ;  /* 0x00045800010e7983 */ /* 0x000f220000300800 */
[----:B------:R-:W4:Y:S01]  /*4d700*/  LDL.LU R15, [R1+0x45c] ;  /* 0x00045c00010f7983 */ /* 0x000f220000300800 */
[----:B---3--:R-:W-:Y:S02]  /*4d710*/  IMAD.MOV.U32 R6, RZ, RZ, R17 ;  /* 0x000000ffff067224 */ /* 0x008fe400078e0011 */
[----:B------:R-:W-:-:S05]  /*4d720*/  IMAD.MOV.U32 R7, RZ, RZ, R16 ;  /* 0x000000ffff077224 */ /* 0x000fca00078e0010 */
[----:B------:R-:W-:Y:S04]  /*4d730*/  STL.64 [R1+0x5578], R6 ;  /* 0x0055780601007387 */ /* 0x000fe80000100a00 */
[----:B----4-:R-:W-:Y:S01]  /*4d740*/  STL.64 [R1+0x5558], R14 ;  /* 0x0055580e01007387 */ /* 0x010fe20000100a00 */
[----:B--2---:R0:W-:Y:S03]  /*4d750*/  STL.64 [R1+0x5550], R12 ;  /* 0x0055500c01007387 */ /* 0x0041e60000100a00 */
[----:B0-----:R-:W2:Y:S01]  /*4d760*/  LDL.LU R12, [R1+0x460] ;  /* 0x00046000010c7983 */ /* 0x001ea20000300800 */
[----:B------:R-:W2:Y:S02]  /*4d770*/  LDL.LU R13, [R1+0x464] ;  /* 0x00046400010d7983 */ /* 0x000ea40000300800 */
[----:B------:R-:W3:Y:S02]  /*4d780*/  LDL.LU R14, [R1+0x468] ;  /* 0x00046800010e7983 */ /* 0x000ee40000300800 */
[----:B------:R-:W3:Y:S01]  /*4d790*/  LDL.LU R15, [R1+0x46c] ;  /* 0x00046c00010f7983 */ /* 0x000ee20000300800 */
[----:B------:R-:W4:Y:S01]  /*4d7a0*/  LDL.64 R18, [R1+0xe8] ;  /* 0x0000e80001127983 */ /* 0x000f220000100a00 */
[----:B------:R-:W-:-:S02]  /*4d7b0*/  IMAD.MOV.U32 R6, RZ, RZ, R2 ;  /* 0x000000ffff067224 */ /* 0x000fc400078e0002 */
[----:B------:R-:W-:Y:S01]  /*4d7c0*/  IMAD.MOV.U32 R7, RZ, RZ, R0 ;  /* 0x000000ffff077224 */ /* 0x000fe200078e0000 */
[----:B----4-:R-:W-:Y:S04]  /*4d7d0*/  STL.64 [R1+0x55c0], R18 ;  /* 0x0055c01201007387 */ /* 0x010fe80000100a00 */
[----:B------:R0:W-:Y:S02]  /*4d7e0*/  STL.64 [R1+0x55a0], R6 ;  /* 0x0055a00601007387 */ /* 0x0001e40000100a00 */
[----:B------:R-:W4:Y:S02]  /*4d7f0*/  LDL.LU R4, [R1+0x490] ;  /* 0x0004900001047983 */ /* 0x000f240000300800 */
[----:B------:R-:W4:Y:S01]  /*4d800*/  LDL.LU R5, [R1+0x494] ;  /* 0x0004940001057983 */ /* 0x000f220000300800 */
[----:B0-----:R-:W2:Y:S01]  /*4d810*/  LDL.LU R6, [R1+0x498] ;  /* 0x0004980001067983 */ /* 0x001ea20000300800 */
[----:B------:R-:W2:Y:S02]  /*4d820*/  LDL.LU R7, [R1+0x49c] ;  /* 0x00049c0001077983 */ /* 0x000ea40000300800 */
[----:B------:R-:W2:Y:S02]  /*4d830*/  LDL.64 R18, [R1+0xf8] ;  /* 0x0000f80001127983 */ /* 0x000ea40000100a00 */
[----:B--2---:R0:W-:Y:S04]  /*4d840*/  STL.64 [R1+0x55d8], R18 ;  /* 0x0055d81201007387 */ /* 0x0041e80000100a00 */
[----:B0-----:R-:W2:Y:S04]  /*4d850*/  LDL.64 R18, [R1+0x108] ;  /* 0x0001080001127983 */ /* 0x001ea80000100a00 */
[----:B--2---:R-:W-:Y:S01]  /*4d860*/  STL.64 [R1+0x55f0], R18 ;  /* 0x0055f01201007387 */ /* 0x004fe20000100a00 */
[----:B------:R-:W-:Y:S02]  /*4d870*/  STL.64 [R1+0x55b8], R6 ;  /* 0x0055b80601007387 */ /* 0x000fe40000100a00 */
[----:B----4-:R0:W-:Y:S02]  /*4d880*/  STL.64 [R1+0x55b0], R4 ;  /* 0x0055b00401007387 */ /* 0x0101e40000100a00 */
[----:B0-----:R-:W2:Y:S01]  /*4d890*/  LDL.LU R4, [R1+0x7b0] ;  /* 0x0007b00001047983 */ /* 0x001ea20000300800 */
[----:B------:R-:W2:Y:S02]  /*4d8a0*/  LDL.LU R5, [R1+0x7b4] ;  /* 0x0007b40001057983 */ /* 0x000ea40000300800 */
[----:B------:R-:W4:Y:S02]  /*4d8b0*/  LDL.LU R6, [R1+0x7b8] ;  /* 0x0007b80001067983 */ /* 0x000f240000300800 */
[----:B------:R-:W4:Y:S01]  /*4d8c0*/  LDL.LU R7, [R1+0x7bc] ;  /* 0x0007bc0001077983 */ /* 0x000f220000300800 */
[----:B------:R-:W2:Y:S01]  /*4d8d0*/  LDL.LU R8, [R1+0x7f0] ;  /* 0x0007f00001087983 */ /* 0x000ea20000300800 */
[----:B------:R-:W2:Y:S02]  /*4d8e0*/  LDL.LU R9, [R1+0x7f4] ;  /* 0x0007f40001097983 */ /* 0x000ea40000300800 */
[----:B------:R-:W2:Y:S02]  /*4d8f0*/  LDL.LU R10, [R1+0x7f8] ;  /* 0x0007f800010a7983 */ /* 0x000ea40000300800 */
[----:B------:R-:W2:Y:S01]  /*4d900*/  LDL.LU R11, [R1+0x7fc] ;  /* 0x0007fc00010b7983 */ /* 0x000ea20000300800 */
[----:B------:R-:W2:Y:S04]  /*4d910*/  LDL.64 R18, [R1+0x118] ;  /* 0x0001180001127983 */ /* 0x000ea80000100a00 */
[----:B--2---:R0:W-:Y:S04]  /*4d920*/  STL.64 [R1+0x5608], R18 ;  /* 0x0056081201007387 */ /* 0x0041e80000100a00 */
[----:B0-----:R-:W2:Y:S01]  /*4d930*/  LDL.64 R18, [R1+0x128] ;  /* 0x0001280001127983 */ /* 0x001ea20000100a00 */
[----:B----4-:R-:W-:Y:S02]  /*4d940*/  STL.64 [R1+0x55d0], R6 ;  /* 0x0055d00601007387 */ /* 0x010fe40000100a00 */
[----:B------:R0:W-:Y:S02]  /*4d950*/  STL.64 [R1+0x55c8], R4 ;  /* 0x0055c80401007387 */ /* 0x0001e40000100a00 */
[----:B0-----:R-:W4:Y:S01]  /*4d960*/  LDL.LU R4, [R1+0x7c0] ;  /* 0x0007c00001047983 */ /* 0x001f220000300800 */
[----:B------:R-:W4:Y:S02]  /*4d970*/  LDL.LU R5, [R1+0x7c4] ;  /* 0x0007c40001057983 */ /* 0x000f240000300800 */
[----:B------:R-:W2:Y:S02]  /*4d980*/  LDL.LU R6, [R1+0x7c8] ;  /* 0x0007c80001067983 */ /* 0x000ea40000300800 */
[----:B------:R-:W2:Y:S02]  /*4d990*/  LDL.LU R7, [R1+0x7cc] ;  /* 0x0007cc0001077983 */ /* 0x000ea40000300800 */
[----:B--2---:R-:W-:Y:S01]  /*4d9a0*/  STL.64 [R1+0x55e8], R6 ;  /* 0x0055e80601007387 */ /* 0x004fe20000100a00 */
[----:B----4-:R0:W-:Y:S03]  /*4d9b0*/  STL.64 [R1+0x55e0], R4 ;  /* 0x0055e00401007387 */ /* 0x0101e60000100a00 */
[----:B0-----:R-:W2:Y:S01]  /*4d9c0*/  LDL.LU R4, [R1+0x7d0] ;  /* 0x0007d00001047983 */ /* 0x001ea20000300800 */
[----:B------:R-:W2:Y:S02]  /*4d9d0*/  LDL.LU R5, [R1+0x7d4] ;  /* 0x0007d40001057983 */ /* 0x000ea40000300800 */
[----:B------:R-:W4:Y:S02]  /*4d9e0*/  LDL.LU R6, [R1+0x7d8] ;  /* 0x0007d80001067983 */ /* 0x000f240000300800 */
[----:B------:R-:W4:Y:S01]  /*4d9f0*/  LDL.LU R7, [R1+0x7dc] ;  /* 0x0007dc0001077983 */ /* 0x000f220000300800 */
[C---:B------:R-:W-:Y:S01]  /*4da00*/  HMMA.16816.F32.BF16 R8, R20.reuse, R18, R8 ;  /* 0x000000121408723c */ /* 0x040fe20000041808 */
[----:B----4-:R-:W-:Y:S01]  /*4da10*/  STL.64 [R1+0x5600], R6 ;  /* 0x0056000601007387 */ /* 0x010fe20000100a00 */
[----:B--2---:R0:W-:Y:S03]  /*4da20*/  STL.64 [R1+0x55f8], R4 ;  /* 0x0055f80401007387 */ /* 0x0041e60000100a00 */
        /* <DEDUP_REMOVED lines=8> */
[----:B------:R-:W4:Y:S02]  /*4dab0*/  LDL.LU R14, [R1+0x478] ;  /* 0x00047800010e7983 */ /* 0x000f240000300800 */
[----:B------:R-:W4:Y:S02]  /*4dac0*/  LDL.LU R15, [R1+0x47c] ;  /* 0x00047c00010f7983 */ /* 0x000f240000300800 */
[----:B------:R-:W-:Y:S01]  /*4dad0*/  IMAD.MOV.U32 R28, RZ, RZ, R19 ;  /* 0x000000ffff1c7224 */ /* 0x000fe200078e0013 */
[----:B----4-:R-:W-:Y:S01]  /*4dae0*/  STL.64 [R1+0x5588], R14 ;  /* 0x0055880e01007387 */ /* 0x010fe20000100a00 */
[----:B---3--:R0:W-:Y:S03]  /*4daf0*/  STL.64 [R1+0x5580], R12 ;  /* 0x0055800c01007387 */ /* 0x0081e60000100a00 */
[----:B0-----:R-:W3:Y:S01]  /*4db00*/  LDL.LU R12, [R1+0x480] ;  /* 0x00048000010c7983 */ /* 0x001ee20000300800 */
[----:B------:R-:W3:Y:S02]  /*4db10*/  LDL.LU R13, [R1+0x484] ;  /* 0x00048400010d7983 */ /* 0x000ee40000300800 */
[----:B------:R-:W3:Y:S02]  /*4db20*/  LDL.LU R14, [R1+0x488] ;  /* 0x00048800010e7983 */ /* 0x000ee40000300800 */
[----:B------:R-:W3:Y:S01]  /*4db30*/  LDL.LU R15, [R1+0x48c] ;  /* 0x00048c00010f7983 */ /* 0x000ee20000300800 */
[----:B------:R-:W-:Y:S01]  /*4db40*/  STL [R1+0x5520], R25 ;  /* 0x0055201901007387 */ /* 0x000fe20000100800 */
[----:B------:R-:W-:Y:S02]  /*4db50*/  STL [R1+0x551c], R29 ;  /* 0x00551c1d01007387 */ /* 0x000fe40000100800 */
[----:B------:R0:W-:Y:S02]  /*4db60*/  STL.64 [R1+0x7f0], R8 ;  /* 0x0007f00801007387 */ /* 0x0001e40000100a00 */
[----:B------:R1:W-:Y:S02]  /*4db70*/  STL.64 [R1+0x7f8], R10 ;  /* 0x0007f80a01007387 */ /* 0x0003e40000100a00 */
[----:B0-----:R-:W-:Y:S01]  /*4db80*/  IMAD.MOV.U32 R8, RZ, RZ, R18 ;  /* 0x000000ffff087224 */ /* 0x001fe200078e0012 */
[----:B-1----:R-:W4:Y:S01]  /*4db90*/  LDL.LU.64 R10, [R1+0x5610] ;  /* 0x00561000010a7983 */ /* 0x002f220000300a00 */
[----:B------:R-:W2:Y:S02]  /*4dba0*/  LDL.LU.64 R18, [R1+0x5608] ;  /* 0x0056080001127983 */ /* 0x000ea40000300a00 */
[----:B------:R-:W-:Y:S01]  /*4dbb0*/  STL [R1+0x5528], R28 ;  /* 0x0055281c01007387 */ /* 0x000fe20000100800 */
[----:B------:R-:W-:Y:S01]  /*4dbc0*/  STL [R1+0x5524], R8 ;  /* 0x0055240801007387 */ /* 0x000fe20000100800 */
        /* <DEDUP_REMOVED lines=52> */
[----:B------:R-:W-:Y:S01]  /*4df10*/  STL.64 [R1+0x480], R4 ;  /* 0x0004800401007387 */ /* 0x000fe20000100a00 */
[----:B------:R0:W-:Y:S03]  /*4df20*/  STL.64 [R1+0x488], R6 ;  /* 0x0004880601007387 */ /* 0x0001e60000100a00 */
[----:B0-----:R-:W3:Y:S02]  /*4df30*/  LDL.LU.64 R6, [R1+0x5578] ;  /* 0x0055780001067983 */ /* 0x001ee40000300a00 */
[C---:B---3--:R-:W-:Y:S02]  /*4df40*/  HMMA.16816.F32.BF16 R4, R16.reuse, R6, R12 ;  /* 0x000000061004723c */ /* 0x048fe4000004180c */
[----:B------:R-:W3:Y:S01]  /*4df50*/  LDL.LU.64 R14, [R1+0x5570] ;  /* 0x00557000010e7983 */ /* 0x000ee20000300a00 */
[----:B------:R-:W3:Y:S11]  /*4df60*/  LDL.LU.64 R12, [R1+0x5568] ;  /* 0x00556800010c7983 */ /* 0x000ef60000300a00 */
[----:B------:R-:W-:Y:S09]  /*4df70*/  @!UPT UIADD3 URZ, URZ, URZ, URZ ;  /* 0x0000003f3f3ff290 */ /* 0x000ff2000fffe03f */
        /* <DEDUP_REMOVED lines=11> */
[----:B------:R-:W-:Y:S02]  /*4e030*/  IMAD.MOV.U32 R0, RZ, RZ, R7 ;  /* 0x000000ffff007224 */ /* 0x000fe400078e0007 */
[----:B------:R-:W4:Y:S01]  /*4e040*/  LDL.LU.64 R6, [R1+0x5548] ;  /* 0x0055480001067983 */ /* 0x000f220000300a00 */
[----:B------:R-:W4:Y:S01]  /*4e050*/  LDL.LU.64 R4, [R1+0x5540] ;  /* 0x0055400001047983 */ /* 0x000f220000300a00 */
[C---:B---3--:R-:W-:Y:S11]  /*4e060*/  HMMA.16816.F32.BF16 R12, R16.reuse, R26, R12 ;  /* 0x0000001a100c723c */ /* 0x048ff6000004180c */
[----:B------:R-:W-:Y:S11]  /*4e070*/  @!UPT UIADD3 URZ, URZ, URZ, URZ ;  /* 0x0000003f3f3ff290 */ /* 0x000ff6000fffe03f */
[----:B------:R-:W-:Y:S01]  /*4e080*/  @!UPT UIADD3 URZ, URZ, URZ, URZ ;  /* 0x0000003f3f3ff290 */ /* 0x000fe2000fffe03f */
[----:B------:R-:W-:Y:S01]  /*4e090*/  STL.64 [R1+0x450], R12 ;  /* 0x0004500c01007387 */ /* 0x000fe20000100a00 */
[----:B------:R0:W-:Y:S03]  /*4e0a0*/  STL.64 [R1+0x458], R14 ;  /* 0x0004580e01007387 */ /* 0x0001e60000100a00 */
[----:B0-----:R-:W2:Y:S01]  /*4e0b0*/  LDL.LU.64 R14, [R1+0x5538] ;  /* 0x00553800010e7983 */ /* 0x001ea20000300a00 */
[----:B------:R-:W3:Y:S01]  /*4e0c0*/  LDL.LU.64 R12, [R1+0x5530] ;  /* 0x00553000010c7983 */ /* 0x000ee20000300a00 */
[C---:B----4-:R-:W-:Y:S01]  /*4e0d0*/  HMMA.16816.F32.BF16 R4, R16.reuse, R10, R4 ;  /* 0x0000000a1004723c */ /* 0x050fe20000041804 */
[----:B------:R-:W-:Y:S07]  /*4e0e0*/  STL.64 [R1+0x53f0], R26 ;  /* 0x0053f01a01007387 */ /* 0x000fee0000100a00 */
[----:B--2---:R-:W-:Y:S01]  /*4e0f0*/  HMMA.16816.F32.BF16 R20, R16, R14, R20 ;  /* 0x0000000e1014723c */ /* 0x004fe20000041814 */
[----:B------:R-:W-:Y:S01]  /*4e100*/  STL.64 [R1+0x53e8], R14 ;  /* 0x0053e80e01007387 */ /* 0x000fe20000100a00 */
[----:B---3--:R0:W-:Y:S11]  /*4e110*/  STL.64 [R1+0x53e0], R12 ;  /* 0x0053e00c01007387 */ /* 0x0081f60000100a00 */
[----:B------:R-:W-:Y:S10]  /*4e120*/  @!UPT UIADD3 URZ, URZ, URZ, URZ ;  /* 0x0000003f3f3ff290 */ /* 0x000ff4000fffe03f */
[----:B------:R-:W-:Y:S01]  /*4e130*/  STL.64 [R1+0x440], R20 ;  /* 0x0004401401007387 */ /* 0x000fe20000100a00 */
[----:B------:R-:W-:Y:S02]  /*4e140*/  STL.64 [R1+0x448], R22 ;  /* 0x0004481601007387 */ /* 0x000fe40000100a00 */
[----:B------:R-:W-:Y:S02]  /*4e150*/  STL.64 [R1+0x53f8], R10 ;  /* 0x0053f80a01007387 */ /* 0x000fe40000100a00 */
[----:B0-----:R-:W2:Y:S01]  /*4e160*/  LDL.LU R12, [R1+0x3e0] ;  /* 0x0003e000010c7983 */ /* 0x001ea20000300800 */
[----:B------:R0:W-:Y:S01]  /*4e170*/  STL.64 [R1+0x430], R4 ;  /* 0x0004300401007387 */ /* 0x0001e20000100a00 */
[----:B------:R1:W-:Y:S02]  /*4e180*/  STL.64 [R1+0x438], R6 ;  /* 0x0004380601007387 */ /* 0x0003e40000100a00 */
[----:B------:R-:W2:Y:S02]  /*4e190*/  LDL.LU R13, [R1+0x3e4] ;  /* 0x0003e400010d7983 */ /* 0x000ea40000300800 */
[----:B------:R-:W3:Y:S01]  /*4e1a0*/  LDL.LU R14, [R1+0x3e8] ;  /* 0x0003e800010e7983 */ /* 0x000ee20000300800 */
[----:B------:R-:W3:Y:S04]  /*4e1b0*/  LDL.LU R15, [R1+0x3ec] ;  /* 0x0003ec00010f7983 */ /* 0x000ee80000300800 */
[----:B0-----:R-:W4:Y:S01]  /*4e1c0*/  LDL.LU R4, [R1+0x420] ;  /* 0x0004200001047983 */ /* 0x001f220000300800 */
[----:B------:R-:W4:Y:S02]  /*4e1d0*/  LDL.LU R5, [R1+0x424] ;  /* 0x0004240001057983 */ /* 0x000f240000300800 */
[----:B-1----:R-:W2:Y:S02]  /*4e1e0*/  LDL.LU R6, [R1+0x428] ;  /* 0x0004280001067983 */ /* 0x002ea40000300800 */
[----:B------:R-:W2:Y:S02]  /*4e1f0*/  LDL.LU R7, [R1+0x42c] ;  /* 0x00042c0001077983 */ /* 0x000ea40000300800 */
[----:B--2---:R0:W-:Y:S01]  /*4e200*/  STL.64 [R1+0x5438], R6 ;  /* 0x0054380601007387 */ /* 0x0041e20000100a00 */
[----:B----4-:R-:W-:Y:S02]  /*4e210*/  STL.64 [R1+0x5430], R4 ;  /* 0x0054300401007387 */ /* 0x010fe40000100a00 */
[----:B0-----:R-:W-:-:S02]  /*4e220*/  IMAD.MOV.U32 R6, RZ, RZ, R24 ;  /* 0x000000ffff067224 */ /* 0x001fc400078e0018 */
[----:B------:R-:W-:Y:S01]  /*4e230*/  IMAD.MOV.U32 R7, RZ, RZ, R28 ;  /* 0x000000ffff077224 */ /* 0x000fe200078e001c */
[----:B------:R-:W2:Y:S01]  /*4e240*/  LDL.LU R24, [R1+0x552c] ;  /* 0x00552c0001187983 */ /* 0x000ea20000300800 */
[----:B------:R-:W4:Y:S03]  /*4e250*/  LDL.LU R28, [R1+0x5528] ;  /* 0x00552800011c7983 */ /* 0x000f260000300800 */
[----:B------:R0:W-:Y:S02]  /*4e260*/  STL.64 [R1+0x5448], R6 ;  /* 0x0054480601007387 */ /* 0x0001e40000100a00 */
[----:B0-----:R-:W-:Y:S02]  /*4e270*/  IMAD.MOV.U32 R6, RZ, RZ, R8 ;  /* 0x000000ffff067224 */ /* 0x001fe400078e0008 */
[----:B------:R-:W-:Y:S01]  /*4e280*/  IMAD.MOV.U32 R7, RZ, RZ, R25 ;  /* 0x000000ffff077224 */ /* 0x000fe200078e0019 */
[----:B------:R-:W2:Y:S01]  /*4e290*/  LDL.LU R8, [R1+0x5524] ;  /* 0x0055240001087983 */ /* 0x000ea20000300800 */
[----:B------:R-:W2:Y:S03]  /*4e2a0*/  LDL.LU R25, [R1+0x5520] ;  /* 0x0055200001197983 */ /* 0x000ea60000300800 */
[----:B------:R0:W-:Y:S02]  /*4e2b0*/  STL.64 [R1+0x5460], R6 ;  /* 0x0054600601007387 */ /* 0x0001e40000100a00 */
[----:B0-----:R-:W-:-:S02]  /*4e2c0*/  IMAD.MOV.U32 R6, RZ, RZ, R29 ;  /* 0x000000ffff067224 */ /* 0x001fc400078e001d */
[----:B------:R-:W-:Y:S01]  /*4e2d0*/  IMAD.MOV.U32 R7, RZ, RZ, R9 ;  /* 0x000000ffff077224 */ /* 0x000fe200078e0009 */
[----:B------:R-:W2:Y:S01]  /*4e2e0*/  LDL.LU R29, [R1+0x551c] ;  /* 0x00551c00011d7983 */ /* 0x000ea20000300800 */
[----:B------:R-:W2:Y:S03]  /*4e2f0*/  LDL.LU R9, [R1+0x5518] ;  /* 0x0055180001097983 */ /* 0x000ea60000300800 */
[----:B------:R-:W-:Y:S01]  /*4e300*/  STL.64 [R1+0x5478], R6 ;  /* 0x0054780601007387 */ /* 0x000fe20000100a00 */
[----:B---3--:R0:W-:Y:S02]  /*4e310*/  STL.64 [R1+0x5408], R14 ;  /* 0x0054080e01007387 */ /* 0x0081e40000100a00 */
[----:B------:R-:W-:Y:S01]  /*4e320*/  STL.64 [R1+0x5400], R12 ;  /* 0x0054000c01007387 */ /* 0x000fe20000100a00 */
[----:B0-----:R-:W3:Y:S04]  /*4e330*/  LDL.64 R14, [R1+0x18] ;  /* 0x00001800010e7983 */ /* 0x001ee80000100a00 */
[----:B---3--:R0:W-:Y:S04]  /*4e340*/  STL.64 [R1+0x5410], R14 ;  /* 0x0054100e01007387 */ /* 0x0081e80000100a00 */
[----:B0-----:R-:W3:Y:S01]  /*4e350*/  LDL.64 R14, [R1+0x28] ;  /* 0x00002800010e7983 */ /* 0x001ee20000100a00 */
[----:B--2---:R-:W-:-:S02]  /*4e360*/  IMAD.MOV.U32 R6, RZ, RZ, R24 ;  /* 0x000000ffff067224 */ /* 0x004fc400078e0018 */
[----:B------:R-:W-:Y:S01]  /*4e370*/  IMAD.MOV.U32 R7, RZ, RZ, R3 ;  /* 0x000000ffff077224 */ /* 0x000fe200078e0003 */
[----:B---3--:R0:W-:Y:S01]  /*4e380*/  STL.64 [R1+0x5440], R14 ;  /* 0x0054400e01007387 */ /* 0x0081e20000100a00 */
[----:B------:R-:W2:Y:S02]  /*4e390*/  LDL.LU R12, [R1+0x720] ;  /* 0x00072000010c7983 */ /* 0x000ea40000300800 */
[----:B------:R-:W2:Y:S01]  /*4e3a0*/  LDL.LU R13, [R1+0x724] ;  /* 0x00072400010d7983 */ /* 0x000ea20000300800 */
[----:B0-----:R-:W3:Y:S01]  /*4e3b0*/  LDL.LU R14, [R1+0x728] ;  /* 0x00072800010e7983 */ /* 0x001ee20000300800 */
[----:B------:R-:W3:Y:S02]  /*4e3c0*/  LDL.LU R15, [R1+0x72c] ;  /* 0x00072c00010f7983 */ /* 0x000ee40000300800 */
[----:B------:R-:W2:Y:S02]  /*4e3d0*/  LDL.LU R24, [R1+0x5514] ;  /* 0x0055140001187983 */ /* 0x000ea40000300800 */
[----:B------:R-:W4:Y:S01]  /*4e3e0*/  LDL.LU R3, [R1+0x5510] ;  /* 0x0055100001037983 */ /* 0x000f220000300800 */
[----:B------:R-:W-:Y:S04]  /*4e3f0*/  STL.64 [R1+0x5490], R6 ;  /* 0x0054900601007387 */ /* 0x000fe80000100a00 */
[----:B---3--:R-:W-:Y:S01]  /*4e400*/  STL.64 [R1+0x5458], R14 ;  /* 0x0054580e01007387 */ /* 0x008fe20000100a00 */
[----:B--2---:R0:W-:Y:S03]  /*4e410*/  STL.64 [R1+0x5450], R12 ;  /* 0x0054500c01007387 */ /* 0x0041e60000100a00 */
[----:B0-----:R-:W2:Y:S01]  /*4e420*/  LDL.LU R12, [R1+0x730] ;  /* 0x00073000010c7983 */ /* 0x001ea20000300800 */
[----:B------:R-:W2:Y:S02]  /*4e430*/  LDL.LU R13, [R1+0x734] ;  /* 0x00073400010d7983 */ /* 0x000ea40000300800 */
[----:B------:R-:W3:Y:S02]  /*4e440*/  LDL.LU R14, [R1+0x738] ;  /* 0x00073800010e7983 */ /* 0x000ee40000300800 */
[----:B------:R-:W3:Y:S02]  /*4e450*/  LDL.LU R15, [R1+0x73c] ;  /* 0x00073c00010f7983 */ /* 0x000ee40000300800 */
[----:B------:R-:W-:-:S02]  /*4e460*/  IMAD.MOV.U32 R6, RZ, RZ, R8 ;  /* 0x000000ffff067224 */ /* 0x000fc400078e0008 */
[----:B----4-:R-:W-:Y:S01]  /*4e470*/  IMAD.MOV.U32 R7, RZ, RZ, R28 ;  /* 0x000000ffff077224 */ /* 0x010fe200078e001c */
[----:B------:R-:W4:Y:S01]  /*4e480*/  LDL.LU R8, [R1+0x550c] ;  /* 0x00550c0001087983 */ /* 0x000f220000300800 */
[----:B------:R-:W4:Y:S03]  /*4e490*/  LDL.LU R28, [R1+0x5508] ;  /* 0x00550800011c7983 */ /* 0x000f260000300800 */
[----:B------:R0:W-:Y:S02]  /*4e4a0*/  STL.64 [R1+0x54a8], R6 ;  /* 0x0054a80601007387 */ /* 0x0001e40000100a00 */
[----:B0-----:R-:W-:Y:S02]  /*4e4b0*/  IMAD.MOV.U32 R6, RZ, RZ, R29 ;  /* 0x000000ffff067224 */ /* 0x001fe400078e001d */
[----:B------:R-:W-:Y:S01]  /*4e4c0*/  IMAD.MOV.U32 R7, RZ, RZ, R25 ;  /* 0x000000ffff077224 */ /* 0x000fe200078e0019 */
[----:B---3--:R-:W-:Y:S01]  /*4e4d0*/  STL.64 [R1+0x5470], R14 ;  /* 0x0054700e01007387 */ /* 0x008fe20000100a00 */
[----:B--2---:R0:W-:Y:S03]  /*4e4e0*/  STL.64 [R1+0x5468], R12 ;  /* 0x0054680c01007387 */ /* 0x0041e60000100a00 */
[----:B----4-:R-:W1:Y:S04]  /*4e4f0*/  LDSM.16.MT88.4 R20, [R28+0xc180] ;  /* 0x00c180001c14783b */ /* 0x010e680000004200 */
[----:B0-----:R-:W2:Y:S01]  /*4e500*/  LDL.LU R12, [R1+0x740] ;  /* 0x00074000010c7983 */ /* 0x001ea20000300800 */
[----:B------:R-:W2:Y:S02]  /*4e510*/  LDL.LU R13, [R1+0x744] ;  /* 0x00074400010d7983 */ /* 0x000ea40000300800 */
[----:B------:R-:W3:Y:S02]  /*4e520*/  LDL.LU R14, [R1+0x748] ;  /* 0x00074800010e7983 */ /* 0x000ee40000300800 */
[----:B------:R-:W3:Y:S01]  /*4e530*/  LDL.LU R15, [R1+0x74c] ;  /* 0x00074c00010f7983 */ /* 0x000ee20000300800 */
[----:B------:R0:W-:Y:S04]  /*4e540*/  STL.64 [R1+0x54c0], R6 ;  /* 0x0054c00601007387 */ /* 0x0001e80000100a00 */
[----:B0-----:R-:W4:Y:S04]  /*4e550*/  LDL.64 R6, [R1+0x148] ;  /* 0x0001480001067983 */ /* 0x001f280000100a00 */
[----:B----4-:R-:W-:Y:S01]  /*4e560*/  STL.64 [R1+0x54d8], R6 ;  /* 0x0054d80601007387 */ /* 0x010fe20000100a00 */
[----:B---3--:R-:W-:Y:S02]  /*4e570*/  STL.64 [R1+0x5488], R14 ;  /* 0x0054880e01007387 */ /* 0x008fe40000100a00 */
[----:B--2---:R0:W-:Y:S02]  /*4e580*/  STL.64 [R1+0x5480], R12 ;  /* 0x0054800c01007387 */ /* 0x0041e40000100a00 */
        /* <DEDUP_REMOVED lines=33> */
[----:B---3--:R-:W-:Y:S01]  /*4e7a0*/  STL.64 [R1+0x5500], R14 ;  /* 0x0055000e01007387 */ /* 0x008fe20000100a00 */
[----:B--2---:R0:W-:Y:S03]  /*4e7b0*/  STL.64 [R1+0x54f8], R12 ;  /* 0x0054f80c01007387 */ /* 0x0041e60000100a00 */
[----:B0-----:R-:W2:Y:S01]  /*4e7c0*/  LDL.LU R12, [R1+0x7a0] ;  /* 0x0007a000010c7983 */ /* 0x001ea20000300800 */
[----:B------:R-:W2:Y:S02]  /*4e7d0*/  LDL.LU R13, [R1+0x7a4] ;  /* 0x0007a400010d7983 */ /* 0x000ea40000300800 */
[----:B------:R-:W2:Y:S02]  /*4e7e0*/  LDL.LU R14, [R1+0x7a8] ;  /* 0x0007a800010e7983 */ /* 0x000ea40000300800 */
[----:B------:R-:W2:Y:S02]  /*4e7f0*/  LDL.LU R15, [R1+0x7ac] ;  /* 0x0007ac00010f7983 */ /* 0x000ea40000300800 */
[----:B------:R-:W-:-:S02]  /*4e800*/  IMAD.MOV.U32 R26, RZ, RZ, R2 ;  /* 0x000000ffff1a7224 */ /* 0x000fc400078e0002 */
        /* <DEDUP_REMOVED lines=10> */
[----:B-1----:R0:W-:Y:S02]  /*4e8b0*/  STL.64 [R1+0x5328], R22 ;  /* 0x0053281601007387 */ /* 0x0021e40000100a00 */
[----:B------:R-:W-:Y:S01]  /*4e8c0*/  STL.64 [R1+0x5320], R20 ;  /* 0x0053201401007387 */ /* 0x000fe20000100a00 */
[----:B0-----:R-:W3:Y:S01]  /*4e8d0*/  LDL.64 R22, [R1+0xd8] ;  /* 0x0000d80001167983 */ /* 0x001ee20000100a00 */
        /* <DEDUP_REMOVED lines=59> */
[----:B------:R-:W2:Y:S11]  /*4ec90*/  LDL.LU.64 R14, [R1+0x5440] ;  /* 0x00544000010e7983 */ /* 0x000eb60000300a00 */
[----:B------:R-:W-:Y:S10]  /*4eca0*/  @!UPT UIADD3 URZ, URZ, URZ, URZ ;  /* 0x0000003f3f3ff290 */ /* 0x000ff4000fffe03f */
[----:B------:R-:W-:Y:S01]  /*4ecb0*/  STL.64 [R1+0x720], R4 ;  /* 0x0007200401007387 */ /* 0x000fe20000100a00 */
[----:B------:R0:W-:Y:S03]  /*4ecc0*/  STL.64 [R1+0x728], R6 ;  /* 0x0007280601007387 */ /* 0x0001e60000100a00 */
[----:B0-----:R-:W3:Y:S01]  /*4ecd0*/  LDL.LU.64 R6, [R1+0x5438] ;  /* 0x0054380001067983 */ /* 0x001ee20000300a00 */
[----:B------:R-:W3:Y:S02]  /*4ece0*/  LDL.LU.64 R4, [R1+0x5430] ;  /* 0x0054300001047983 */ /* 0x000ee40000300a00 */
[----:B---3--:R-:W-:Y:S01]  /*4ecf0*/  HMMA.16816.F32.BF16 R16, R16, R22, R4 ;  /* 0x000000161010723c */ /* 0x008fe20000041804 */
[----:B------:R-:W3:Y:S01]  /*4ed00*/  LDL.LU.64 R6, [R1+0x5428] ;  /* 0x0054280001067983 */ /* 0x000ee20000300a00 */
[----:B------:R-:W3:Y:S02]  /*4ed10*/  LDL.LU.64 R4, [R1+0x5420] ;  /* 0x0054200001047983 */ /* 0x000ee40000300a00 */
[----:B--2---:R-:W-:-:S02]  /*4ed20*/  IMAD.MOV.U32 R2, RZ, RZ, R14 ;  /* 0x000000ffff027224 */ /* 0x004fc400078e000e */
[----:B------:R-:W-:Y:S11]  /*4ed30*/  IMAD.MOV.U32 R0, RZ, RZ, R15 ;  /* 0x000000ffff007224 */ /* 0x000ff600078e000f */
[----:B------:R-:W-:Y:S06]  /*4ed40*/  @!UPT UIADD3 URZ, URZ, URZ, URZ ;  /* 0x0000003f3f3ff290 */ /* 0x000fec000fffe03f */
[----:B------:R0:W-:Y:S01]  /*4ed50*/  STL.64 [R1+0x420], R16 ;  /* 0x0004201001007387 */ /* 0x0001e20000100a00 */
[----:B------:R1:W-:Y:S03]  /*4ed60*/  STL.64 [R1+0x428], R18 ;  /* 0x0004281201007387 */ /* 0x0003e60000100a00 */
[----:B0-----:R-:W2:Y:S01]  /*4ed70*/  LDL.LU R16, [R1+0x3c0] ;  /* 0x0003c00001107983 */ /* 0x001ea20000300800 */
[----:B------:R-:W2:Y:S02]  /*4ed80*/  LDL.LU R17, [R1+0x3c4] ;  /* 0x0003c40001117983 */ /* 0x000ea40000300800 */
[----:B-1----:R-:W2:Y:S02]  /*4ed90*/  LDL.LU R18, [R1+0x3c8] ;  /* 0x0003c80001127983 */ /* 0x002ea40000300800 */
[----:B------:R-:W2:Y:S01]  /*4eda0*/  LDL.LU R19, [R1+0x3cc] ;  /* 0x0003cc0001137983 */ /* 0x000ea20000300800 */
[----:B------:R0:W-:Y:S01]  /*4edb0*/  STL.64 [R1+0x5338], R22 ;  /* 0x0053381601007387 */ /* 0x0001e20000100a00 */
[----:B------:R-:W2:Y:S02]  /*4edc0*/  LDL.LU R20, [R1+0x400] ;  /* 0x0004000001147983 */ /* 0x000ea40000300800 */
[----:B------:R-:W2:Y:S01]  /*4edd0*/  LDL.LU R21, [R1+0x404] ;  /* 0x0004040001157983 */ /* 0x000ea20000300800 */
[----:B0-----:R-:W2:Y:S01]  /*4ede0*/  LDL.LU R22, [R1+0x408] ;  /* 0x0004080001167983 */ /* 0x001ea20000300800 */
[----:B------:R-:W2:Y:S01]  /*4edf0*/  LDL.LU R23, [R1+0x40c] ;  /* 0x00040c0001177983 */ /* 0x000ea20000300800 */
[C---:B---3--:R-:W-:Y:S11]  /*4ee00*/  HMMA.16816.F32.BF16 R24, R4.reuse, R14, R24 ;  /* 0x0000000e0418723c */ /* 0x048ff60000041818 */
[----:B------:R-:W-:Y:S11]  /*4ee10*/  @!UPT UIADD3 URZ, URZ, URZ, URZ ;  /* 0x0000003f3f3ff290 */ /* 0x000ff6000fffe03f */
[----:B------:R-:W-:Y:S01]  /*4ee20*/  @!UPT UIADD3 URZ, URZ, URZ, URZ ;  /* 0x0000003f3f3ff290 */ /* 0x000fe2000fffe03f */
[----:B------:R-:W-:Y:S01]  /*4ee30*/  STL.64 [R1+0x410], R24 ;  /* 0x0004101801007387 */ /* 0x000fe20000100a00 */
[----:B------:R0:W-:Y:S03]  /*4ee40*/  STL.64 [R1+0x418], R26 ;  /* 0x0004181a01007387 */ /* 0x0001e60000100a00 */
[----:B0-----:R-:W4:Y:S01]  /*4ee50*/  LDL.LU.64 R26, [R1+0x5418] ;  /* 0x00541800011a7983 */ /* 0x001f220000300a00 */
[----:B------:R-:W2:Y:S02]  /*4ee60*/  LDL.LU.64 R14, [R1+0x5410] ;  /* 0x00541000010e7983 */ /* 0x000ea40000300a00 */
[C---:B--2---:R-:W-:Y:S08]  /*4ee70*/  HMMA.16816.F32.BF16 R20, R4.reuse, R14, R20 ;  /* 0x0000000e0414723c */ /* 0x044ff00000041814 */
[C---:B----4-:R-:W-:Y:S11]  /*4ee80*/  HMMA.16816.F32.BF16 R24, R4.reuse, R26, R8 ;  /* 0x0000001a0418723c */ /* 0x050ff60000041808 */
[----:B------:R-:W-:Y:S04]  /*4ee90*/  @!UPT UIADD3 URZ, URZ, URZ, URZ ;  /* 0x0000003f3f3ff290 */ /* 0x000fe8000fffe03f */
[----:B------:R0:W-:Y:S01]  /*4eea0*/  STL.64 [R1+0x400], R20 ;  /* 0x0004001401007387 */ /* 0x0001e20000100a00 */
[----:B------:R-:W-:Y:S02]  /*4eeb0*/  STL.64 [R1+0x408], R22 ;  /* 0x0004081601007387 */ /* 0x000fe40000100a00 */
[----:B0-----:R-:W-:Y:S02]  /*4eec0*/  IMAD.MOV.U32 R21, RZ, RZ, R14 ;  /* 0x000000ffff157224 */ /* 0x001fe400078e000e */
[----:B------:R-:W-:Y:S02]  /*4eed0*/  IMAD.MOV.U32 R20, RZ, RZ, R15 ;  /* 0x000000ffff147224 */ /* 0x000fe400078e000f */
[----:B------:R-:W2:Y:S01]  /*4eee0*/  LDL.LU.64 R14, [R1+0x5408] ;  /* 0x00540800010e7983 */ /* 0x000ea20000300a00 */
[----:B------:R-:W2:Y:S02]  /*4eef0*/  LDL.LU.64 R12, [R1+0x5400] ;  /* 0x00540000010c7983 */ /* 0x000ea40000300a00 */
[----:B------:R0:W-:Y:S02]  /*4ef00*/  STL.64 [R1+0x5350], R20 ;  /* 0x0053501401007387 */ /* 0x0001e40000100a00 */
[----:B0-----:R-:W3:Y:S01]  /*4ef10*/  LDL.LU R20, [R1+0x3d0] ;  /* 0x0003d00001147983 */ /* 0x001ee20000300800 */
[----:B------:R-:W3:Y:S02]  /*4ef20*/  LDL.LU R21, [R1+0x3d4] ;  /* 0x0003d40001157983 */ /* 0x000ee40000300800 */
[----:B------:R-:W3:Y:S02]  /*4ef30*/  LDL.LU R22, [R1+0x3d8] ;  /* 0x0003d80001167983 */ /* 0x000ee40000300800 */
[----:B------:R-:W3:Y:S01]  /*4ef40*/  LDL.LU R23, [R1+0x3dc] ;  /* 0x0003dc0001177983 */ /* 0x000ee20000300800 */
[----:B------:R-:W4:Y:S01]  /*4ef50*/  LDL.LU.64 R10, [R1+0x53f8] ;  /* 0x0053f800010a7983 */ /* 0x000f220000300a00 */
[----:B------:R-:W-:Y:S02]  /*4ef60*/  STL.64 [R1+0x3f0], R24 ;  /* 0x0003f01801007387 */ /* 0x000fe40000100a00 */
[----:B------:R0:W-:Y:S02]  /*4ef70*/  STL.64 [R1+0x3f8], R26 ;  /* 0x0003f81a01007387 */ /* 0x0001e40000100a00 */
[----:B0-----:R-:W2:Y:S02]  /*4ef80*/  LDL.LU.64 R26, [R1+0x53f0] ;  /* 0x0053f000011a7983 */ /* 0x001ea40000300a00 */
[C---:B--2---:R-:W-:Y:S11]  /*4ef90*/  HMMA.16816.F32.BF16 R12, R4.reuse, R26, R12 ;  /* 0x0000001a040c723c */ /* 0x044ff6000004180c */
[----:B------:R-:W-:Y:S11]  /*4efa0*/  @!UPT UIADD3 URZ, URZ, URZ, URZ ;  /* 0x0000003f3f3ff290 */ /* 0x000ff6000fffe03f */
[----:B------:R-:W-:Y:S01]  /*4efb0*/  @!UPT UIADD3 URZ, URZ, URZ, URZ ;  /* 0x0000003f3f3ff290 */ /* 0x000fe2000fffe03f */
[----:B------:R-:W-:Y:S01]  /*4efc0*/  STL.64 [R1+0x3e0], R12 ;  /* 0x0003e00c01007387 */ /* 0x000fe20000100a00 */
[----:B------:R0:W-:Y:S03]  /*4efd0*/  STL.64 [R1+0x3e8], R14 ;  /* 0x0003e80e01007387 */ /* 0x0001e60000100a00 */
[----:B0-----:R-:W3:Y:S01]  /*4efe0*/  LDL.LU.64 R14, [R1+0x53e8] ;  /* 0x0053e800010e7983 */ /* 0x001ee20000300a00 */
[----:B------:R-:W2:Y:S02]  /*4eff0*/  LDL.LU.64 R12, [R1+0x53e0] ;  /* 0x0053e000010c7983 */ /* 0x000ea40000300a00 */
[----:B------:R-:W-:Y:S01]  /*4f000*/  STL.64 [R1+0x5380], R26 ;  /* 0x0053801a01007387 */ /* 0x000fe20000100a00 */
[C---:B---3--:R-:W-:Y:S01]  /*4f010*/  HMMA.16816.F32.BF16 R20, R4.reuse, R14, R20 ;  /* 0x0000000e0414723c */ /* 0x048fe20000041814 */
[----:B------:R-:W-:Y:S01]  /*4f020*/  STL.64 [R1+0x52d8], R14 ;  /* 0x0052d80e01007387 */ /* 0x000fe20000100a00 */
[----:B--2---:R4:W-:Y:S06]  /*4f030*/  STL.64 [R1+0x52d0], R12 ;  /* 0x0052d00c01007387 */ /* 0x0049ec0000100a00 */
[C---:B----4-:R-:W-:Y:S01]  /*4f040*/  HMMA.16816.F32.BF16 R12, R4.reuse, R10, R16 ;  /* 0x0000000a040c723c */ /* 0x050fe20000041810 */
[----:B------:R-:W0:Y:S11]  /*4f050*/  LDSM.16.MT88.4 R16, [R28+0xc200] ;  /* 0x00c200001c10783b */ /* 0x000e360000004200 */
[----:B------:R-:W-:Y:S03]  /*4f060*/  @!UPT UIADD3 URZ, URZ, URZ, URZ ;  /* 0x0000003f3f3ff290 */ /* 0x000fe6000fffe03f */
[----:B------:R-:W-:Y:S01]  /*4f070*/  STL.64 [R1+0x3d0], R20 ;  /* 0x0003d01401007387 */ /* 0x000fe20000100a00 */
[----:B------:R-:W-:Y:S02]  /*4f080*/  STL.64 [R1+0x3d8], R22 ;  /* 0x0003d81601007387 */ /* 0x000fe40000100a00 */
[----:B------:R1:W-:Y:S02]  /*4f090*/  STL.64 [R1+0x5398], R10 ;  /* 0x0053980a01007387 */ /* 0x0003e40000100a00 */
[----:B------:R-:W2:Y:S03]  /*4f0a0*/  LDL.LU R24, [R1+0x6d0] ;  /* 0x0006d00001187983 */ /* 0x000ea60000300800 */
[----:B------:R-:W-:Y:S01]  /*4f0b0*/  STL.64 [R1+0x3c0], R12 ;  /* 0x0003c00c01007387 */ /* 0x000fe20000100a00 */
[----:B------:R-:W-:Y:S02]  /*4f0c0*/  STL.64 [R1+0x3c8], R14 ;  /* 0x0003c80e01007387 */ /* 0x000fe40000100a00 */
[----:B------:R-:W2:Y:S02]  /*4f0d0*/  LDL.LU R25, [R1+0x6d4] ;  /* 0x0006d40001197983 */ /* 0x000ea40000300800 */
[----:B------:R-:W3:Y:S01]  /*4f0e0*/  LDL.LU R26, [R1+0x6d8] ;  /* 0x0006d800011a7983 */ /* 0x000ee20000300800 */
[----:B------:R-:W3:Y:S01]  /*4f0f0*/  LDL.LU R27, [R1+0x6dc] ;  /* 0x0006dc00011b7983 */ /* 0x000ee20000300800 */
[----:B------:R-:W4:Y:S02]  /*4f100*/  LDL.LU R8, [R1+0x6e0] ;  /* 0x0006e00001087983 */ /* 0x000f240000300800 */
[----:B------:R-:W4:Y:S02]  /*4f110*/  LDL.LU R9, [R1+0x6e4] ;  /* 0x0006e40001097983 */ /* 0x000f240000300800 */
[----:B-1----:R-:W2:Y:S01]  /*4f120*/  LDL.LU R10, [R1+0x6e8] ;  /* 0x0006e800010a7983 */ /* 0x002ea20000300800 */
[----:B------:R-:W2:Y:S04]  /*4f130*/  LDL.LU R11, [R1+0x6ec] ;  /* 0x0006ec00010b7983 */ /* 0x000ea80000300800 */
[----:B--2---:R-:W-:Y:S01]  /*4f140*/  STL.64 [R1+0x53a8], R10 ;  /* 0x0053a80a01007387 */ /* 0x004fe20000100a00 */
[----:B----4-:R1:W-:Y:S03]  /*4f150*/  STL.64 [R1+0x53a0], R8 ;  /* 0x0053a00801007387 */ /* 0x0103e60000100a00 */
[----:B-1----:R-:W2:Y:S01]  /*4f160*/  LDL.LU R8, [R1+0x6f0] ;  /* 0x0006f00001087983 */ /* 0x002ea20000300800 */
[----:B------:R-:W2:Y:S02]  /*4f170*/  LDL.LU R9, [R1+0x6f4] ;  /* 0x0006f40001097983 */ /* 0x000ea40000300800 */
[----:B------:R-:W4:Y:S02]  /*4f180*/  LDL.LU R10, [R1+0x6f8] ;  /* 0x0006f800010a7983 */ /* 0x000f240000300800 */
[----:B------:R-:W4:Y:S02]  /*4f190*/  LDL.LU R11, [R1+0x6fc] ;  /* 0x0006fc00010b7983 */ /* 0x000f240000300800 */
[----:B----4-:R1:W-:Y:S01]  /*4f1a0*/  STL.64 [R1+0x53b8], R10 ;  /* 0x0053b80a01007387 */ /* 0x0103e20000100a00 */
[----:B--2---:R-:W-:Y:S03]  /*4f1b0*/  STL.64 [R1+0x53b0], R8 ;  /* 0x0053b00801007387 */ /* 0x004fe60000100a00 */
[----:B-1----:R-:W2:Y:S04]  /*4f1c0*/  LDL.64 R10, [R1+0x158] ;  /* 0x00015800010a7983 */ /* 0x002ea80000100a00 */
[----:B--2---:R1:W-:Y:S04]  /*4f1d0*/  STL.64 [R1+0x53c8], R10 ;  /* 0x0053c80a01007387 */ /* 0x0043e80000100a00 */
[----:B-1----:R-:W2:Y:S01]  /*4f1e0*/  LDL.64 R10, [R1+0x38] ;  /* 0x00003800010a7983 */ /* 0x002ea20000100a00 */
[----:B---3--:R1:W-:Y:S02]  /*4f1f0*/  STL.64 [R1+0x5390], R26 ;  /* 0x0053901a01007387 */ /* 0x0083e40000100a00 */
[----:B------:R3:W-:Y:S01]  /*4f200*/  STL.64 [R1+0x5388], R24 ;  /* 0x0053881801007387 */ /* 0x0007e20000100a00 */
[----:B-1----:R-:W4:Y:S04]  /*4f210*/  LDL.64 R26, [R1+0x138] ;  /* 0x00013800011a7983 */ /* 0x002f280000100a00 */
[----:B----4-:R1:W-:Y:S01]  /*4f220*/  STL.64 [R1+0x53c0], R26 ;  /* 0x0053c01a01007387 */ /* 0x0103e20000100a00 */
[----:B---3--:R-:W3:Y:S02]  /*4f230*/  LDL.LU R24, [R1+0x700] ;  /* 0x0007000001187983 */ /* 0x008ee40000300800 */
[----:B------:R-:W3:Y:S01]  /*4f240*/  LDL.LU R25, [R1+0x704] ;  /* 0x0007040001197983 */ /* 0x000ee20000300800 */
[----:B-1----:R-:W4:Y:S01]  /*4f250*/  LDL.LU R26, [R1+0x708] ;  /* 0x00070800011a7983 */ /* 0x002f220000300800 */
[----:B------:R-:W4:Y:S03]  /*4f260*/  LDL.LU R27, [R1+0x70c] ;  /* 0x00070c00011b7983 */ /* 0x000f260000300800 */
[----:B----4-:R-:W-:Y:S01]  /*4f270*/  STL.64 [R1+0x53d8], R26 ;  /* 0x0053d81a01007387 */ /* 0x010fe20000100a00 */
[----:B---3--:R1:W-:Y:S03]  /*4f280*/  STL.64 [R1+0x53d0], R24 ;  /* 0x0053d01801007387 */ /* 0x0083e60000100a00 */
[----:B-1----:R-:W2:Y:S01]  /*4f290*/  LDL.LU R24, [R1+0x710] ;  /* 0x0007100001187983 */ /* 0x002ea20000300800 */
[----:B------:R-:W2:Y:S02]  /*4f2a0*/  LDL.LU R25, [R1+0x714] ;  /* 0x0007140001197983 */ /* 0x000ea40000300800 */
[----:B------:R-:W2:Y:S02]  /*4f2b0*/  LDL.LU R26, [R1+0x718] ;  /* 0x00071800011a7983 */ /* 0x000ea40000300800 */
[----:B------:R-:W2:Y:S01]  /*4f2c0*/  LDL.LU R27, [R1+0x71c] ;  /* 0x00071c00011b7983 */ /* 0x000ea20000300800 */
[----:B------:R-:W3:Y:S01]  /*4f2d0*/  LDL.64 R14, [R1+0xf8] ;  /* 0x0000f800010e7983 */ /* 0x000ee20000100a00 */
[----:B------:R-:W-:Y:S02]  /*4f2e0*/  STL [R1+0x5278], R28 ;  /* 0x0052781c01007387 */ /* 0x000fe40000100800 */
[----:B0-----:R-:W-:Y:S02]  /*4f2f0*/  STL.64 [R1+0x5200], R18 ;  /* 0x0052001201007387 */ /* 0x001fe40000100a00 */
[----:B------:R-:W-:Y:S01]  /*4f300*/  STL.64 [R1+0x51f8], R16 ;  /* 0x0051f81001007387 */ /* 0x000fe20000100a00 */
[----:B------:R-:W4:Y:S01]  /*4f310*/  LDL.LU R20, [R1+0x6b0] ;  /* 0x0006b00001147983 */ /* 0x000f220000300800 */
[----:B------:R-:W4:Y:S02]  /*4f320*/  LDL.LU R21, [R1+0x6b4] ;  /* 0x0006b40001157983 */ /* 0x000f240000300800 */
[----:B------:R-:W2:Y:S02]  /*4f330*/  LDL.LU R22, [R1+0x6b8] ;  /* 0x0006b80001167983 */ /* 0x000ea40000300800 */
[----:B------:R-:W2:Y:S02]  /*4f340*/  LDL.LU R23, [R1+0x6bc] ;  /* 0x0006bc0001177983 */ /* 0x000ea40000300800 */
[----:B--2---:R0:W-:Y:S01]  /*4f350*/  STL.64 [R1+0x5360], R22 ;  /* 0x0053601601007387 */ /* 0x0041e20000100a00 */
[----:B----4-:R-:W-:Y:S03]  /*4f360*/  STL.64 [R1+0x5358], R20 ;  /* 0x0053581401007387 */ /* 0x010fe60000100a00 */
[----:B0-----:R-:W2:Y:S01]  /*4f370*/  LDL.64 R22, [R1+0x118] ;  /* 0x0001180001167983 */ /* 0x001ea20000100a00 */
[----:B------:R-:W-:Y:S01]  /*4f380*/  HMMA.16816.F32.BF16 R24, R4, R10, R24 ;  /* 0x0000000a0418723c */ /* 0x000fe20000041818 */
[----:B------:R-:W-:-:S02]  /*4f390*/  IMAD.MOV.U32 R13, RZ, RZ, R10 ;  /* 0x000000ffff0d7224 */ /* 0x000fc400078e000a */
[----:B------:R-:W-:Y:S01]  /*4f3a0*/  IMAD.MOV.U32 R12, RZ, RZ, R11 ;  /* 0x000000ffff0c7224 */ /* 0x000fe200078e000b */
[----:B--2---:R0:W-:Y:S04]  /*4f3b0*/  STL.64 [R1+0x5378], R22 ;  /* 0x0053781601007387 */ /* 0x0041e80000100a00 */
[----:B0-----:R-:W2:Y:S11]  /*4f3c0*/  LDL.64 R22, [R1+0x128] ;  /* 0x0001280001167983 */ /* 0x001eb60000100a00 */
[----:B------:R-:W-:Y:S04]  /*4f3d0*/  @!UPT UIADD3 URZ, URZ, URZ, URZ ;  /* 0x0000003f3f3ff290 */ /* 0x000fe8000fffe03f */
[----:B------:R-:W-:Y:S02]  /*4f3e0*/  STL.64 [R1+0x710], R24 ;  /* 0x0007101801007387 */ /* 0x000fe40000100a00 */
[----:B------:R0:W-:Y:S02]  /*4f3f0*/  STL.64 [R1+0x718], R26 ;  /* 0x0007181a01007387 */ /* 0x0001e40000100a00 */
[----:B0-----:R-:W4:Y:S01]  /*4f400*/  LDL.LU.64 R26, [R1+0x53d8] ;  /* 0x0053d800011a7983 */ /* 0x001f220000300a00 */
[----:B------:R-:W4:Y:S02]  /*4f410*/  LDL.LU.64 R24, [R1+0x53d0] ;  /* 0x0053d00001187983 */ /* 0x000f240000300a00 */
[----:B------:R-:W4:Y:S02]  /*4f420*/  LDL.LU.64 R10, [R1+0x53c8] ;  /* 0x0053c800010a7983 */ /* 0x000f240000300a00 */
[----:B---3--:R-:W-:Y:S01]  /*4f430*/  STL.64 [R1+0x5370], R14 ;  /* 0x0053700e01007387 */ /* 0x008fe20000100a00 */
[----:B------:R0:W-:Y:S04]  /*4f440*/  STL.64 [R1+0x5368], R12 ;  /* 0x0053680c01007387 */ /* 0x0001e80000100a00 */
[----:B0-----:R-:W3:Y:S01]  /*4f450*/  LDL.LU R12, [R1+0x6c0] ;  /* 0x0006c000010c7983 */ /* 0x001ee20000300800 */
[----:B------:R-:W3:Y:S02]  /*4f460*/  LDL.LU R13, [R1+0x6c4] ;  /* 0x0006c400010d7983 */ /* 0x000ee40000300800 */
[----:B------:R-:W3:Y:S02]  /*4f470*/  LDL.LU R14, [R1+0x6c8] ;  /* 0x0006c800010e7983 */ /* 0x000ee40000300800 */
[----:B------:R-:W3:Y:S01]  /*4f480*/  LDL.LU R15, [R1+0x6cc] ;  /* 0x0006cc00010f7983 */ /* 0x000ee20000300800 */
[----:B----4-:R-:W-:Y:S01]  /*4f490*/  HMMA.16816.F32.BF16 R24, R4, R10, R24 ;  /* 0x0000000a0418723c */ /* 0x010fe20000041818 */
        /* <DEDUP_REMOVED lines=8> */
[----:B------:R-:W-:Y:S02]  /*4f520*/  IMAD.MOV.U32 R18, RZ, RZ, R29 ;  /* 0x000000ffff127224 */ /* 0x000fe400078e001d */
[----:B------:R-:W-:-:S07]  /*4f530*/  IMAD.MOV.U32 R19, RZ, RZ, R3 ;  /* 0x000000ffff137224 */ /* 0x000fce00078e0003 */
        /* <DEDUP_REMOVED lines=8> */
[----:B----4-:R-:W-:Y:S01]  /*4f5c0*/  IMAD.MOV.U32 R3, RZ, RZ, R27 ;  /* 0x000000ffff037224 */ /* 0x010fe200078e001b */
[C---:B--2---:R-:W-:Y:S11]  /*4f5d0*/  HMMA.16816.F32.BF16 R8, R4.reuse, R26, R8 ;  /* 0x0000001a0408723c */ /* 0x044ff60000041808 */
[----:B------:R-:W-:Y:S11]  /*4f5e0*/  @!UPT UIADD3 URZ, URZ, URZ, URZ ;  /* 0x0000003f3f3ff290 */ /* 0x000ff6000fffe03f */
[----:B------:R-:W-:Y:S01]  /*4f5f0*/  @!UPT UIADD3 URZ, URZ, URZ, URZ ;  /* 0x0000003f3f3ff290 */ /* 0x000fe2000fffe03f */
[----:B------:R0:W-:Y:S01]  /*4f600*/  STL.64 [R1+0x6e0], R8 ;  /* 0x0006e00801007387 */ /* 0x0001e20000100a00 */
[----:B------:R1:W-:Y:S02]  /*4f610*/  STL.64 [R1+0x6e8], R10 ;  /* 0x0006e80a01007387 */ /* 0x0003e40000100a00 */
[----:B0-----:R-:W-:Y:S01]  /*4f620*/  IMAD.MOV.U32 R8, RZ, RZ, R26 ;  /* 0x000000ffff087224 */ /* 0x001fe200078e001a */
[----:B-1----:R-:W2:Y:S01]  /*4f630*/  LDL.LU.64 R10, [R1+0x5398] ;  /* 0x00539800010a7983 */ /* 0x002ea20000300a00 */
[----:B------:R-:W4:Y:S02]  /*4f640*/  LDL.LU.64 R26, [R1+0x5390] ;  /* 0x00539000011a7983 */ /* 0x000f240000300a00 */
[----:B------:R-:W4:Y:S02]  /*4f650*/  LDL.LU.64 R24, [R1+0x5388] ;  /* 0x0053880001187983 */ /* 0x000f240000300a00 */
[----:B------:R-:W-:Y:S01]  /*4f660*/  STL [R1+0x5280], R3 ;  /* 0x0052800301007387 */ /* 0x000fe20000100800 */
[----:B------:R-:W-:Y:S01]  /*4f670*/  STL [R1+0x527c], R8 ;  /* 0x00527c0801007387 */ /* 0x000fe20000100800 */
[----:B------:R-:W-:Y:S01]  /*4f680*/  IMAD.MOV.U32 R9, RZ, RZ, R23 ;  /* 0x000000ffff097224 */ /* 0x000fe200078e0017 */
[C---:B----4-:R-:W-:Y:S11]  /*4f690*/  HMMA.16816.F32.BF16 R24, R4.reuse, R22, R24 ;  /* 0x000000160418723c */ /* 0x050ff60000041818 */
[----:B------:R-:W-:Y:S11]  /*4f6a0*/  @!UPT UIADD3 URZ, URZ, URZ, URZ ;  /* 0x0000003f3f3ff290 */ /* 0x000ff6000fffe03f */
[----:B------:R-:W-:Y:S01]  /*4f6b0*/  @!UPT UIADD3 URZ, URZ, URZ, URZ ;  /* 0x0000003f3f3ff290 */ /* 0x000fe2000fffe03f */
[----:B------:R0:W-:Y:S01]  /*4f6c0*/  STL.64 [R1+0x6d0], R24 ;  /* 0x0006d01801007387 */ /* 0x0001e20000100a00 */
[----:B------:R1:W-:Y:S02]  /*4f6d0*/  STL.64 [R1+0x6d8], R26 ;  /* 0x0006d81a01007387 */ /* 0x0003e40000100a00 */
[----:B0-----:R-:W-:Y:S01]  /*4f6e0*/  IMAD.MOV.U32 R24, RZ, RZ, R22 ;  /* 0x000000ffff187224 */ /* 0x001fe200078e0016 */
[----:B-1----:R-:W4:Y:S01]  /*4f6f0*/  LDL.LU.64 R26, [R1+0x5380] ;  /* 0x00538000011a7983 */ /* 0x002f220000300a00 */
[----:B------:R-:W3:Y:S02]  /*4f700*/  LDL.LU.64 R22, [R1+0x5378] ;  /* 0x0053780001167983 */ /* 0x000ee40000300a00 */
[----:B------:R-:W-:Y:S01]  /*4f710*/  STL [R1+0x5288], R9 ;  /* 0x0052880901007387 */ /* 0x000fe20000100800 */
[----:B------:R-:W-:Y:S01]  /*4f720*/  STL [R1+0x5284], R24 ;  /* 0x0052841801007387 */ /* 0x000fe20000100800 */
[----:B------:R-:W-:Y:S02]  /*4f730*/  IMAD.MOV.U32 R18, RZ, RZ, R17 ;  /* 0x000000ffff127224 */ /* 0x000fe400078e0011 */
[----:B------:R-:W-:Y:S01]  /*4f740*/  IMAD.MOV.U32 R19, RZ, RZ, R16 ;  /* 0x000000ffff137224 */ /* 0x000fe200078e0010 */
[----:B---3--:R-:W-:Y:S01]  /*4f750*/  HMMA.16816.F32.BF16 R12, R4, R22, R12 ;  /* 0x00000016040c723c */ /* 0x008fe2000004180c */
[----:B------:R-:W-:-:S02]  /*4f760*/  IMAD.MOV.U32 R25, RZ, RZ, R23 ;  /* 0x000000ffff197224 */ /* 0x000fc400078e0017 */
[----:B------:R-:W-:Y:S11]  /*4f770*/  IMAD.MOV.U32 R29, RZ, RZ, R22 ;  /* 0x000000ffff1d7224 */ /* 0x000ff600078e0016 */
[----:B------:R-:W-:Y:S09]  /*4f780*/  @!UPT UIADD3 URZ, URZ, URZ, URZ ;  /* 0x0000003f3f3ff290 */ /* 0x000ff2000fffe03f */
[----:B------:R-:W-:Y:S01]  /*4f790*/  STL.64 [R1+0x6c0], R12 ;  /* 0x0006c00c01007387 */ /* 0x000fe20000100a00 */
[----:B------:R0:W-:Y:S03]  /*4f7a0*/  STL.64 [R1+0x6c8], R14 ;  /* 0x0006c80e01007387 */ /* 0x0001e60000100a00 */
[----:B0-----:R-:W3:Y:S01]  /*4f7b0*/  LDL.LU.64 R14, [R1+0x5370] ;  /* 0x00537000010e7983 */ /* 0x001ee20000300a00 */
[----:B------:R-:W2:Y:S02]  /*4f7c0*/  LDL.LU.64 R12, [R1+0x5368] ;  /* 0x00536800010c7983 */ /* 0x000ea40000300a00 */
[----:B------:R-:W2:Y:S02]  /*4f7d0*/  LDL.LU.64 R22, [R1+0x5360] ;  /* 0x0053600001167983 */ /* 0x000ea40000300a00 */
[----:B------:R-:W2:Y:S01]  /*4f7e0*/  LDL.LU.64 R20, [R1+0x5358] ;  /* 0x0053580001147983 */ /* 0x000ea20000300a00 */
[----:B----4-:R-:W-:Y:S01]  /*4f7f0*/  STL.64 [R1+0x5348], R26 ;  /* 0x0053481a01007387 */ /* 0x010fe20000100a00 */
[----:B------:R0:W-:Y:S02]  /*4f800*/  STL [R1+0x5340], R25 ;  /* 0x0053401901007387 */ /* 0x0001e40000100800 */
[----:B------:R-:W3:Y:S01]  /*4f810*/  LDL.LU R24, [R1+0x6a0] ;  /* 0x0006a00001187983 */ /* 0x000ee20000300800 */
[----:B0-----:R-:W3:Y:S01]  /*4f820*/  LDL.LU R25, [R1+0x6a4] ;  /* 0x0006a40001197983 */ /* 0x001ee20000300800 */
[----:B------:R-:W3:Y:S02]  /*4f830*/  LDL.LU R26, [R1+0x6a8] ;  /* 0x0006a800011a7983 */ /* 0x000ee40000300800 */
[----:B------:R-:W3:Y:S02]  /*4f840*/  LDL.LU R27, [R1+0x6ac] ;  /* 0x0006ac00011b7983 */ /* 0x000ee40000300800 */
[----:B------:R0:W-:Y:S02]  /*4f850*/  STL.64 [R1+0x52a0], R18 ;  /* 0x0052a01201007387 */ /* 0x0001e40000100a00 */
[----:B0-----:R-:W2:Y:S01]  /*4f860*/  LDL.64 R18, [R1+0x108] ;  /* 0x0001080001127983 */ /* 0x001ea20000100a00 */
[----:B------:R-:W-:Y:S01]  /*4f870*/  STL [R1+0x528c], R29 ;  /* 0x00528c1d01007387 */ /* 0x000fe20000100800 */
[----:B--2---:R-:W-:Y:S01]  /*4f880*/  HMMA.16816.F32.BF16 R20, R4, R18, R20 ;  /* 0x000000120414723c */ /* 0x004fe20000041814 */
[----:B------:R-:W-:-:S02]  /*4f890*/  IMAD.MOV.U32 R8, RZ, RZ, R18 ;  /* 0x000000ffff087224 */ /* 0x000fc400078e0012 */
[----:B------:R-:W-:-:S04]  /*4f8a0*/  IMAD.MOV.U32 R28, RZ, RZ, R19 ;  /* 0x000000ffff1c7224 */ /* 0x000fc800078e0013 */
[----:B------:R-:W-:Y:S02]  /*4f8b0*/  IMAD.MOV.U32 R18, RZ, RZ, R13 ;  /* 0x000000ffff127224 */ /* 0x000fe400078e000d */
[----:B------:R-:W-:Y:S11]  /*4f8c0*/  IMAD.MOV.U32 R19, RZ, RZ, R12 ;  /* 0x000000ffff137224 */ /* 0x000ff600078e000c */
[----:B------:R-:W-:Y:S03]  /*4f8d0*/  @!UPT UIADD3 URZ, URZ, URZ, URZ ;  /* 0x0000003f3f3ff290 */ /* 0x000fe6000fffe03f */
[----:B------:R0:W-:Y:S01]  /*4f8e0*/  STL.64 [R1+0x6b0], R20 ;  /* 0x0006b01401007387 */ /* 0x0001e20000100a00 */
[----:B------:R-:W-:Y:S03]  /*4f8f0*/  STL.64 [R1+0x6b8], R22 ;  /* 0x0006b81601007387 */ /* 0x000fe60000100a00 */
[----:B0-----:R-:W2:Y:S01]  /*4f900*/  LDL.LU.64 R20, [R1+0x5350] ;  /* 0x0053500001147983 */ /* 0x001ea20000300a00 */
[----:B------:R3:W-:Y:S02]  /*4f910*/  STL.64 [R1+0x52b8], R18 ;  /* 0x0052b81201007387 */ /* 0x0007e40000100a00 */
[----:B---3--:R-:W-:Y:S01]  /*4f920*/  HMMA.16816.F32.BF16 R16, R4, R14, R24 ;  /* 0x0000000e0410723c */ /* 0x008fe20000041818 */
[----:B------:R-:W-:Y:S02]  /*4f930*/  IMAD.MOV.U32 R29, RZ, RZ, R14 ;  /* 0x000000ffff1d7224 */ /* 0x000fe400078e000e */
[----:B------:R-:W-:Y:S11]  /*4f940*/  IMAD.MOV.U32 R9, RZ, RZ, R15 ;  /* 0x000000ffff097224 */ /* 0x000ff600078e000f */
[----:B------:R-:W-:Y:S09]  /*4f950*/  @!UPT UIADD3 URZ, URZ, URZ, URZ ;  /* 0x0000003f3f3ff290 */ /* 0x000ff2000fffe03f */
[----:B------:R-:W-:Y:S01]  /*4f960*/  STL.64 [R1+0x6a0], R16 ;  /* 0x0006a01001007387 */ /* 0x000fe20000100a00 */
[----:B------:R-:W-:Y:S02]  /*4f970*/  STL.64 [R1+0x6a8], R18 ;  /* 0x0006a81201007387 */ /* 0x000fe40000100a00 */
[----:B------:R-:W3:Y:S02]  /*4f980*/  LDL.LU R12, [R1+0x370] ;  /* 0x00037000010c7983 */ /* 0x000ee40000300800 */
[----:B------:R-:W3:Y:S01]  /*4f990*/  LDL.LU R13, [R1+0x374] ;  /* 0x00037400010d7983 */ /* 0x000ee20000300800 */
[----:B------:R-:W4:Y:S01]  /*4f9a0*/  LDL.LU R14, [R1+0x378] ;  /* 0x00037800010e7983 */ /* 0x000f220000300800 */
[----:B------:R-:W4:Y:S03]  /*4f9b0*/  LDL.LU R15, [R1+0x37c] ;  /* 0x00037c00010f7983 */ /* 0x000f260000300800 */
[----:B----4-:R0:W-:Y:S01]  /*4f9c0*/  STL.64 [R1+0x52e8], R14 ;  /* 0x0052e80e01007387 */ /* 0x0101e20000100a00 */
[----:B---3--:R-:W-:Y:S03]  /*4f9d0*/  STL.64 [R1+0x52e0], R12 ;  /* 0x0052e00c01007387 */ /* 0x008fe60000100a00 */
[----:B0-----:R-:W3:Y:S04]  /*4f9e0*/  LDL.64 R14, [R1+0x8] ;  /* 0x00000800010e7983 */ /* 0x001ee80000100a00 */
[----:B---3--:R2:W-:Y:S01]  /*4f9f0*/  STL.64 [R1+0x52f0], R14 ;  /* 0x0052f00e01007387 */ /* 0x0085e20000100a00 */
[----:B------:R-:W3:Y:S02]  /*4fa00*/  LDL.LU R24, [R1+0x690] ;  /* 0x0006900001187983 */ /* 0x000ee40000300800 */
[----:B------:R-:W3:Y:S02]  /*4fa10*/  LDL.LU R25, [R1+0x694] ;  /* 0x0006940001197983 */ /* 0x000ee40000300800 */
[----:B------:R-:W3:Y:S01]  /*4fa20*/  LDL.LU R26, [R1+0x698] ;  /* 0x00069800011a7983 */ /* 0x000ee20000300800 */
[----:B------:R-:W3:Y:S01]  /*4fa30*/  LDL.LU R27, [R1+0x69c] ;  /* 0x00069c00011b7983 */ /* 0x000ee20000300800 */
[----:B------:R-:W3:Y:S02]  /*4fa40*/  LDL.64 R22, [R1+0xe8] ;  /* 0x0000e80001167983 */ /* 0x000ee40000100a00 */
[----:B--2---:R-:W-:-:S02]  /*4fa50*/  IMAD.MOV.U32 R14, RZ, RZ, R21 ;  /* 0x000000ffff0e7224 */ /* 0x004fc400078e0015 */
[----:B------:R-:W-:-:S05]  /*4fa60*/  IMAD.MOV.U32 R15, RZ, RZ, R20 ;  /* 0x000000ffff0f7224 */ /* 0x000fca00078e0014 */
[----:B------:R0:W-:Y:S02]  /*4fa70*/  STL.64 [R1+0x5308], R14 ;  /* 0x0053080e01007387 */ /* 0x0001e40000100a00 */
[----:B0-----:R-:W-:Y:S02]  /*4fa80*/  IMAD.MOV.U32 R14, RZ, RZ, R2 ;  /* 0x000000ffff0e7224 */ /* 0x001fe400078e0002 */
[----:B------:R-:W-:-:S05]  /*4fa90*/  IMAD.MOV.U32 R15, RZ, RZ, R0 ;  /* 0x000000ffff0f7224 */ /* 0x000fca00078e0000 */
[----:B------:R0:W-:Y:S01]  /*4faa0*/  STL.64 [R1+0x5330], R14 ;  /* 0x0053300e01007387 */ /* 0x0001e20000100a00 */
[----:B------:R-:W2:Y:S02]  /*4fab0*/  LDL.LU R12, [R1+0x3b0] ;  /* 0x0003b000010c7983 */ /* 0x000ea40000300800 */
[----:B------:R-:W2:Y:S01]  /*4fac0*/  LDL.LU R13, [R1+0x3b4] ;  /* 0x0003b400010d7983 */ /* 0x000ea20000300800 */
[----:B0-----:R-:W2:Y:S01]  /*4fad0*/  LDL.LU R14, [R1+0x3b8] ;  /* 0x0003b800010e7983 */ /* 0x001ea20000300800 */
[----:B------:R-:W2:Y:S02]  /*4fae0*/  LDL.LU R15, [R1+0x3bc] ;  /* 0x0003bc00010f7983 */ /* 0x000ea40000300800 */
[----:B------:R-:W-:Y:S02]  /*4faf0*/  STL.64 [R1+0x52c8], R10 ;  /* 0x0052c80a01007387 */ /* 0x000fe40000100a00 */
        /* <DEDUP_REMOVED lines=11> */
[C---:B---3--:R-:W-:Y:S01]  /*4fbb0*/  HMMA.16816.F32.BF16 R24, R4.reuse, R22, R24 ;  /* 0x000000160418723c */ /* 0x048fe20000041818 */
[----:B------:R-:W-:Y:S01]  /*4fbc0*/  IMAD.MOV.U32 R3, RZ, RZ, R23 ;  /* 0x000000ffff037224 */ /* 0x000fe200078e0017 */
[----:B----4-:R-:W-:Y:S01]  /*4fbd0*/  STL.64 [R1+0x5318], R10 ;  /* 0x0053180a01007387 */ /* 0x010fe20000100a00 */
        /* <DEDUP_REMOVED lines=8> */
[----:B------:R-:W3:Y:S06]  /*4fc60*/  LDL.LU R19, [R1+0x35c] ;  /* 0x00035c0001137983 */ /* 0x000eec0000300800 */
[----:B------:R0:W-:Y:S01]  /*4fc70*/  STL.64 [R1+0x690], R24 ;  /* 0x0006901801007387 */ /* 0x0001e20000100a00 */
[----:B------:R1:W-:Y:S02]  /*4fc80*/  STL.64 [R1+0x698], R26 ;  /* 0x0006981a01007387 */ /* 0x0003e40000100a00 */
[----:B0-----:R-:W-:Y:S01]  /*4fc90*/  IMAD.MOV.U32 R24, RZ, RZ, R22 ;  /* 0x000000ffff187224 */ /* 0x001fe200078e0016 */
[----:B-1----:R-:W4:Y:S01]  /*4fca0*/  LDL.LU.64 R26, [R1+0x5348] ;  /* 0x00534800011a7983 */ /* 0x002f220000300a00 */
[----:B------:R-:W2:Y:S02]  /*4fcb0*/  LDL.LU R25, [R1+0x5340] ;  /* 0x0053400001197983 */ /* 0x000ea40000300800 */
[----:B------:R-:W2:Y:S02]  /*4fcc0*/  LDL.LU.64 R22, [R1+0x5338] ;  /* 0x0053380001167983 */ /* 0x000ea40000300a00 */
[----:B--2---:R-:W-:Y:S01]  /*4fcd0*/  HMMA.16816.F32.BF16 R4, R4, R22, R12 ;  /* 0x000000160404723c */ /* 0x004fe2000004180c */
        /* <DEDUP_REMOVED lines=33> */
[----:B------:R-:W4:Y:S01]  /*4fef0*/  LDL.LU.64 R14, [R1+0x52e8] ;  /* 0x0052e800010e7983 */ /* 0x000f220000300a00 */
[----:B------:R-:W4:Y:S02]  /*4ff00*/  LDL.LU.64 R12, [R1+0x52e0] ;  /* 0x0052e000010c7983 */ /* 0x000f240000300a00 */
[----:B------:R0:W-:Y:S02]  /*4ff10*/  STL.64 [R1+0x5298], R4 ;  /* 0x0052980401007387 */ /* 0x0001e40000100a00 */
[----:B0-----:R-:W3:Y:S01]  /*4ff20*/  LDL.LU R4, [R1+0x330] ;  /* 0x0003300001047983 */ /* 0x001ee20000300800 */
[----:B------:R-:W3:Y:S02]  /*4ff30*/  LDL.LU R5, [R1+0x334] ;  /* 0x0003340001057983 */ /* 0x000ee40000300800 */
[----:B------:R-:W2:Y:S02]  /*4ff40*/  LDL.LU R6, [R1+0x338] ;  /* 0x0003380001067983 */ /* 0x000ea40000300800 */
[----:B------:R-:W2:Y:S01]  /*4ff50*/  LDL.LU R7, [R1+0x33c] ;  /* 0x00033c0001077983 */ /* 0x000ea20000300800 */
[C---:B----4-:R-:W-:Y:S01]  /*4ff60*/  HMMA.16816.F32.BF16 R12, R20.reuse, R26, R12 ;  /* 0x0000001a140c723c */ /* 0x050fe2000004180c */
[----:B--2---:R-:W-:Y:S01]  /*4ff70*/  STL.64 [R1+0x52b0], R6 ;  /* 0x0052b00601007387 */ /* 0x004fe20000100a00 */
[----:B---3--:R0:W-:Y:S03]  /*4ff80*/  STL.64 [R1+0x52a8], R4 ;  /* 0x0052a80401007387 */ /* 0x0081e60000100a00 */
        /* <DEDUP_REMOVED lines=8> */
[----:B------:R-:W4:Y:S02]  /*50010*/  LDL.LU.64 R12, [R1+0x52d0] ;  /* 0x0052d000010c7983 */ /* 0x000f240000300a00 */
[----:B------:R-:W-:Y:S01]  /*50020*/  STL.64 [R1+0x51c0], R26 ;  /* 0x0051c01a01007387 */ /* 0x000fe20000100a00 */
[C---:B---3--:R-:W-:Y:S11]  /*50030*/  HMMA.16816.F32.BF16 R8, R20.reuse, R14, R8 ;  /* 0x0000000e1408723c */ /* 0x048ff60000041808 */
[----:B------:R-:W-:Y:S11]  /*50040*/  @!UPT UIADD3 URZ, URZ, URZ, URZ ;  /* 0x0000003f3f3ff290 */ /* 0x000ff6000fffe03f */
[----:B------:R-:W-:Y:S01]  /*50050*/  @!UPT UIADD3 URZ, URZ, URZ, URZ ;  /* 0x0000003f3f3ff290 */ /* 0x000fe2000fffe03f */
[----:B------:R-:W-:Y:S01]  /*50060*/  STL.64 [R1+0x360], R8 ;  /* 0x0003600801007387 */ /* 0x000fe20000100a00 */
[----:B------:R0:W-:Y:S03]  /*50070*/  STL.64 [R1+0x368], R10 ;  /* 0x0003680a01007387 */ /* 0x0001e60000100a00 */
        /* <DEDUP_REMOVED lines=27> */
[----:B0-----:R-:W4:Y:S01]  /*50230*/  LDL.LU.64 R18, [R1+0x5290] ;  /* 0x0052900001127983 */ /* 0x001f220000300a00 */
[----:B------:R-:W-:Y:S02]  /*50240*/  IMAD.MOV.U32 R6, RZ, RZ, R29 ;  /* 0x000000ffff067224 */ /* 0x000fe400078e001d */
[----:B--2---:R-:W-:Y:S02]  /*50250*/  IMAD.MOV.U32 R26, RZ, RZ, R5 ;  /* 0x000000ffff1a7224 */ /* 0x004fe400078e0005 */
[----:B------:R-:W-:Y:S01]  /*50260*/  IMAD.MOV.U32 R27, RZ, RZ, R4 ;  /* 0x000000ffff1b7224 */ /* 0x000fe200078e0004 */
[----:B----4-:R-:W-:Y:S11]  /*50270*/  HMMA.16816.F32.BF16 R12, R20, R18, R12 ;  /* 0x00000012140c723c */ /* 0x010ff6000004180c */
[----:B------:R-:W-:Y:S11]  /*50280*/  @!UPT UIADD3 URZ, URZ, URZ, URZ ;  /* 0x0000003f3f3ff290 */ /* 0x000ff6000fffe03f */
[----:B------:R-:W-:Y:S01]  /*50290*/  @!UPT UIADD3 URZ, URZ, URZ, URZ ;  /* 0x0000003f3f3ff290 */ /* 0x000fe2000fffe03f */
[----:B------:R0:W-:Y:S01]  /*502a0*/  STL.64 [R1+0x320], R12 ;  /* 0x0003200c01007387 */ /* 0x0001e20000100a00 */
[----:B------:R1:W-:Y:S02]  /*502b0*/  STL.64 [R1+0x328], R14 ;  /* 0x0003280e01007387 */ /* 0x0003e40000100a00 */
[----:B------:R-:W-:Y:S01]  /*502c0*/  STL.64 [R1+0x51d8], R26 ;  /* 0x0051d81a01007387 */ /* 0x000fe20000100a00 */
[----:B0-----:R-:W2:Y:S01]  /*502d0*/  LDL.LU R12, [R1+0x280] ;  /* 0x00028000010c7983 */ /* 0x001ea20000300800 */
[----:B------:R-:W2:Y:S02]  /*502e0*/  LDL.LU R13, [R1+0x284] ;  /* 0x00028400010d7983 */ /* 0x000ea40000300800 */
[----:B-1----:R-:W3:Y:S02]  /*502f0*/  LDL.LU R14, [R1+0x288] ;  /* 0x00028800010e7983 */ /* 0x002ee40000300800 */
[----:B------:R-:W3:Y:S01]  /*50300*/  LDL.LU R15, [R1+0x28c] ;  /* 0x00028c00010f7983 */ /* 0x000ee20000300800 */
[----:B------:R-:W4:Y:S01]  /*50310*/  LDL.LU R16, [R1+0x2c0] ;  /* 0x0002c00001107983 */ /* 0x000f220000300800 */
[----:B------:R-:W4:Y:S02]  /*50320*/  LDL.LU R17, [R1+0x2c4] ;  /* 0x0002c40001117983 */ /* 0x000f240000300800 */
[----:B------:R-:W2:Y:S02]  /*50330*/  LDL.LU R18, [R1+0x2c8] ;  /* 0x0002c80001127983 */ /* 0x000ea40000300800 */
[----:B------:R-:W2:Y:S01]  /*50340*/  LDL.LU R19, [R1+0x2cc] ;  /* 0x0002cc0001137983 */ /* 0x000ea20000300800 */
[----:B------:R-:W3:Y:S01]  /*50350*/  LDL.LU R29, [R1+0x528c] ;  /* 0x00528c00011d7983 */ /* 0x000ee20000300800 */
[----:B------:R-:W-:-:S02]  /*50360*/  IMAD.MOV.U32 R7, RZ, RZ, R9 ;  /* 0x000000ffff077224 */ /* 0x000fc400078e0009 */
[----:B------:R-:W3:Y:S02]  /*50370*/  LDL.LU R9, [R1+0x5288] ;  /* 0x0052880001097983 */ /* 0x000ee40000300800 */
[----:B------:R-:W-:Y:S01]  /*50380*/  IMAD.MOV.U32 R11, RZ, RZ, R25 ;  /* 0x000000ffff0b7224 */ /* 0x000fe200078e0019 */
[----:B------:R0:W-:Y:S02]  /*50390*/  STL.64 [R1+0x5228], R6 ;  /* 0x0052280601007387 */ /* 0x0001e40000100a00 */
[----:B0-----:R-:W-:Y:S02]  /*503a0*/  IMAD.MOV.U32 R6, RZ, RZ, R8 ;  /* 0x000000ffff067224 */ /* 0x001fe400078e0008 */
[----:B------:R-:W-:Y:S01]  /*503b0*/  IMAD.MOV.U32 R7, RZ, RZ, R28 ;  /* 0x000000ffff077224 */ /* 0x000fe200078e001c */
[----:B--2---:R0:W-:Y:S01]  /*503c0*/  STL.64 [R1+0x5210], R18 ;  /* 0x0052101201007387 */ /* 0x0041e20000100a00 */
[----:B----4-:R-:W-:Y:S02]  /*503d0*/  STL.64 [R1+0x5208], R16 ;  /* 0x0052081001007387 */ /* 0x010fe40000100a00 */
[----:B---3--:R-:W-:-:S02]  /*503e0*/  IMAD.MOV.U32 R10, RZ, RZ, R29 ;  /* 0x000000ffff0a7224 */ /* 0x008fc400078e001d */
[----:B0-----:R-:W-:Y:S02]  /*503f0*/  IMAD.MOV.U32 R18, RZ, RZ, R24 ;  /* 0x000000ffff127224 */ /* 0x001fe400078e0018 */
[----:B------:R-:W-:Y:S01]  /*50400*/  IMAD.MOV.U32 R19, RZ, RZ, R3 ;  /* 0x000000ffff137224 */ /* 0x000fe200078e0003 */
[----:B------:R-:W2:Y:S01]  /*50410*/  LDL.LU R24, [R1+0x5284] ;  /* 0x0052840001187983 */ /* 0x000ea20000300800 */
[----:B------:R-:W3:Y:S02]  /*50420*/  LDL.LU R3, [R1+0x5280] ;  /* 0x0052800001037983 */ /* 0x000ee40000300800 */
[----:B------:R-:W4:Y:S02]  /*50430*/  LDL.LU R8, [R1+0x527c] ;  /* 0x00527c0001087983 */ /* 0x000f240000300800 */
[----:B------:R-:W3:Y:S01]  /*50440*/  LDL.LU R28, [R1+0x5278] ;  /* 0x00527800011c7983 */ /* 0x000ee20000300800 */
[----:B------:R0:W-:Y:S01]  /*50450*/  STL.64 [R1+0x5240], R6 ;  /* 0x0052400601007387 */ /* 0x0001e20000100a00 */
[----:B------:R1:W-:Y:S02]  /*50460*/  STL.64 [R1+0x5248], R10 ;  /* 0x0052480a01007387 */ /* 0x0003e40000100a00 */
[----:B------:R-:W3:Y:S02]  /*50470*/  LDL.LU R4, [R1+0x2f0] ;  /* 0x0002f00001047983 */ /* 0x000ee40000300800 */
[----:B------:R-:W3:Y:S01]  /*50480*/  LDL.LU R5, [R1+0x2f4] ;  /* 0x0002f40001057983 */ /* 0x000ee20000300800 */
[----:B0-----:R-:W3:Y:S01]  /*50490*/  LDL.LU R6, [R1+0x2f8] ;  /* 0x0002f80001067983 */ /* 0x001ee20000300800 */
[----:B------:R-:W3:Y:S02]  /*504a0*/  LDL.LU R7, [R1+0x2fc] ;  /* 0x0002fc0001077983 */ /* 0x000ee40000300800 */
[----:B-1----:R-:W-:-:S02]  /*504b0*/  IMAD.MOV.U32 R11, RZ, RZ, R9 ;  /* 0x000000ffff0b7224 */ /* 0x002fc400078e0009 */
[----:B--2---:R-:W-:Y:S01]  /*504c0*/  IMAD.MOV.U32 R10, RZ, RZ, R24 ;  /* 0x000000ffff0a7224 */ /* 0x004fe200078e0018 */
[----:B---3--:R-:W-:Y:S01]  /*504d0*/  STL.64 [R1+0x5258], R6 ;  /* 0x0052580601007387 */ /* 0x008fe20000100a00 */
[----:B------:R0:W-:Y:S03]  /*504e0*/  STL.64 [R1+0x5250], R4 ;  /* 0x0052500401007387 */ /* 0x0001e60000100a00 */
[----:B------:R-:W-:Y:S01]  /*504f0*/  STL.64 [R1+0x5260], R10 ;  /* 0x0052600a01007387 */ /* 0x000fe20000100a00 */
        /* <DEDUP_REMOVED lines=10> */
[----:B------:R0:W-:Y:S01]  /*505a0*/  STL.64 [R1+0x5220], R18 ;  /* 0x0052201201007387 */ /* 0x0001e20000100a00 */
        /* <DEDUP_REMOVED lines=8> */
[----:B------:R-:W2:Y:S02]  /*50630*/  LDL.LU R18, [R1+0x2e8] ;  /* 0x0002e80001127983 */ /* 0x000ea40000300800 */
[----:B------:R-:W2:Y:S01]  /*50640*/  LDL.LU R19, [R1+0x2ec] ;  /* 0x0002ec0001137983 */ /* 0x000ea20000300800 */
[----:B------:R-:W3:Y:S04]  /*50650*/  LDL.64 R26, [R1+0x18] ;  /* 0x00001800011a7983 */ /* 0x000ee80000100a00 */
[----:B---3--:R0:W-:Y:S04]  /*50660*/  STL.64 [R1+0x51e0], R26 ;  /* 0x0051e01a01007387 */ /* 0x0081e80000100a00 */
[----:B0-----:R-:W3:Y:S01]  /*50670*/  LDL.64 R26, [R1+0x28] ;  /* 0x00002800011a7983 */ /* 0x001ee20000100a00 */
[----:B----4-:R-:W-:-:S02]  /*50680*/  IMAD.MOV.U32 R10, RZ, RZ, R8 ;  /* 0x000000ffff0a7224 */ /* 0x010fc400078e0008 */
[----:B------:R-:W-:Y:S01]  /*50690*/  IMAD.MOV.U32 R11, RZ, RZ, R3 ;  /* 0x000000ffff0b7224 */ /* 0x000fe200078e0003 */
[----:B---3--:R0:W-:Y:S01]  /*506a0*/  STL.64 [R1+0x5218], R26 ;  /* 0x0052181a01007387 */ /* 0x0081e20000100a00 */
[----:B------:R-:W3:Y:S02]  /*506b0*/  LDL.LU R24, [R1+0x680] ;  /* 0x0006800001187983 */ /* 0x000ee40000300800 */
[----:B------:R-:W3:Y:S01]  /*506c0*/  LDL.LU R25, [R1+0x684] ;  /* 0x0006840001197983 */ /* 0x000ee20000300800 */
[----:B0-----:R-:W3:Y:S01]  /*506d0*/  LDL.LU R26, [R1+0x688] ;  /* 0x00068800011a7983 */ /* 0x001ee20000300800 */
[----:B------:R-:W3:Y:S02]  /*506e0*/  LDL.LU R27, [R1+0x68c] ;  /* 0x00068c00011b7983 */ /* 0x000ee40000300800 */
[----:B------:R-:W-:Y:S02]  /*506f0*/  STL.64 [R1+0x51d0], R14 ;  /* 0x0051d00e01007387 */ /* 0x000fe40000100a00 */
[----:B------:R0:W-:Y:S02]  /*50700*/  STL.64 [R1+0x51c8], R12 ;  /* 0x0051c80c01007387 */ /* 0x0001e40000100a00 */
[----:B0-----:R-:W4:Y:S01]  /*50710*/  LDL.LU R12, [R1+0x290] ;  /* 0x00029000010c7983 */ /* 0x001f220000300800 */
[----:B------:R-:W4:Y:S02]  /*50720*/  LDL.LU R13, [R1+0x294] ;  /* 0x00029400010d7983 */ /* 0x000f240000300800 */
[----:B------:R-:W2:Y:S02]  /*50730*/  LDL.LU R14, [R1+0x298] ;  /* 0x00029800010e7983 */ /* 0x000ea40000300800 */
[----:B------:R-:W2:Y:S01]  /*50740*/  LDL.LU R15, [R1+0x29c] ;  /* 0x00029c00010f7983 */ /* 0x000ea20000300800 */
[C---:B------:R-:W-:Y:S01]  /*50750*/  HMMA.16816.F32.BF16 R8, R20.reuse, R10, R4 ;  /* 0x0000000a1408723c */ /* 0x040fe20000041804 */
[----:B--2---:R-:W-:Y:S01]  /*50760*/  STL.64 [R1+0x51f0], R14 ;  /* 0x0051f00e01007387 */ /* 0x004fe20000100a00 */
[----:B----4-:R0:W-:Y:S03]  /*50770*/  STL.64 [R1+0x51e8], R12 ;  /* 0x0051e80c01007387 */ /* 0x0101e60000100a00 */
[----:B0-----:R-:W2:Y:S01]  /*50780*/  LDL.LU R12, [R1+0x2b0] ;  /* 0x0002b000010c7983 */ /* 0x001ea20000300800 */
[----:B------:R-:W2:Y:S02]  /*50790*/  LDL.LU R13, [R1+0x2b4] ;  /* 0x0002b400010d7983 */ /* 0x000ea40000300800 */
[----:B------:R-:W2:Y:S02]  /*507a0*/  LDL.LU R14, [R1+0x2b8] ;  /* 0x0002b800010e7983 */ /* 0x000ea40000300800 */
[----:B------:R-:W2:Y:S01]  /*507b0*/  LDL.LU R15, [R1+0x2bc] ;  /* 0x0002bc00010f7983 */ /* 0x000ea20000300800 */
[----:B------:R-:W4:Y:S01]  /*507c0*/  LDL.LU.64 R6, [R1+0x5270] ;  /* 0x0052700001067983 */ /* 0x000f220000300a00 */
[----:B------:R-:W4:Y:S11]  /*507d0*/  LDL.LU.64 R4, [R1+0x5268] ;  /* 0x0052680001047983 */ /* 0x000f360000300a00 */
[----:B------:R-:W-:Y:S02]  /*507e0*/  STL.64 [R1+0x310], R8 ;  /* 0x0003100801007387 */ /* 0x000fe40000100a00 */
[----:B------:R0:W-:Y:S02]  /*507f0*/  STL.64 [R1+0x318], R10 ;  /* 0x0003180a01007387 */ /* 0x0001e40000100a00 */
        /* <DEDUP_REMOVED lines=9> */
[----:B------:R-:W4:Y:S11]  /*50890*/  LDL.LU.64 R6, [R1+0x5240] ;  /* 0x0052400001067983 */ /* 0x000f360000300a00 */
[----:B------:R-:W-:Y:S10]  /*508a0*/  @!UPT UIADD3 URZ, URZ, URZ, URZ ;  /* 0x0000003f3f3ff290 */ /* 0x000ff4000fffe03f */
[----:B------:R0:W-:Y:S01]  /*508b0*/  STL.64 [R1+0x2f0], R8 ;  /* 0x0002f00801007387 */ /* 0x0001e20000100a00 */
[----:B------:R1:W-:Y:S03]  /*508c0*/  STL.64 [R1+0x2f8], R10 ;  /* 0x0002f80a01007387 */ /* 0x0003e60000100a00 */
[----:B0-----:R-:W2:Y:S01]  /*508d0*/  LDL.LU R8, [R1+0x270] ;  /* 0x0002700001087983 */ /* 0x001ea20000300800 */
[----:B------:R-:W2:Y:S02]  /*508e0*/  LDL.LU R9, [R1+0x274] ;  /* 0x0002740001097983 */ /* 0x000ea40000300800 */
[----:B-1----:R-:W2:Y:S02]  /*508f0*/  LDL.LU R10, [R1+0x278] ;  /* 0x00027800010a7983 */ /* 0x002ea40000300800 */
[----:B------:R-:W2:Y:S01]  /*50900*/  LDL.LU R11, [R1+0x27c] ;  /* 0x00027c00010b7983 */ /* 0x000ea20000300800 */
        /* <DEDUP_REMOVED lines=8> */
[----:B------:R-:W3:Y:S11]  /*50990*/  LDL.LU.64 R18, [R1+0x5220] ;  /* 0x0052200001127983 */ /* 0x000ef60000300a00 */
[----:B------:R-:W-:Y:S10]  /*509a0*/  @!UPT UIADD3 URZ, URZ, URZ, URZ ;  /* 0x0000003f3f3ff290 */ /* 0x000ff4000fffe03f */
[----:B------:R-:W-:Y:S01]  /*509b0*/  STL.64 [R1+0x2d0], R4 ;  /* 0x0002d00401007387 */ /* 0x000fe20000100a00 */
[----:B------:R-:W-:Y:S02]  /*509c0*/  STL.64 [R1+0x2d8], R6 ;  /* 0x0002d80601007387 */ /* 0x000fe40000100a00 */
[----:B------:R-:W0:Y:S02]  /*509d0*/  LDSM.16.MT88.4 R4, [R28+0xc280] ;  /* 0x00c280001c04783b */ /* 0x000e240000004200 */
[----:B0-----:R-:W-:Y:S02]  /*509e0*/  STL.64 [R1+0x5110], R6 ;  /* 0x0051100601007387 */ /* 0x001fe40000100a00 */
[----:B------:R-:W-:Y:S01]  /*509f0*/  STL.64 [R1+0x5108], R4 ;  /* 0x0051080401007387 */ /* 0x000fe20000100a00 */
[----:B---3--:R-:W-:Y:S01]  /*50a00*/  HMMA.16816.F32.BF16 R16, R20, R18, R24 ;  /* 0x000000121410723c */ /* 0x008fe20000041818 */
[----:B------:R-:W3:Y:S11]  /*50a10*/  LDL.LU.64 R26, [R1+0x5218] ;  /* 0x00521800011a7983 */ /* 0x000ef60000300a00 */
[----:B------:R-:W-:Y:S11]  /*50a20*/  @!UPT UIADD3 URZ, URZ, URZ, URZ ;  /* 0x0000003f3f3ff290 */ /* 0x000ff6000fffe03f */
[----:B------:R-:W-:Y:S01]  /*50a30*/  STL.64 [R1+0x680], R16 ;  /* 0x0006801001007387 */ /* 0x000fe20000100a00 */
[----:B------:R0:W-:Y:S03]  /*50a40*/  STL.64 [R1+0x688], R18 ;  /* 0x0006881201007387 */ /* 0x0001e60000100a00 */
[----:B0-----:R-:W4:Y:S01]  /*50a50*/  LDL.LU.64 R18, [R1+0x5210] ;  /* 0x0052100001127983 */ /* 0x001f220000300a00 */
[----:B------:R-:W4:Y:S02]  /*50a60*/  LDL.LU.64 R16, [R1+0x5208] ;  /* 0x0052080001107983 */ /* 0x000f240000300a00 */
[----:B------:R-:W-:Y:S02]  /*50a70*/  IMAD.MOV.U32 R6, RZ, RZ, R2 ;  /* 0x000000ffff067224 */ /* 0x000fe400078e0002 */
[----:B------:R-:W-:-:S07]  /*50a80*/  IMAD.MOV.U32 R7, RZ, RZ, R0 ;  /* 0x000000ffff077224 */ /* 0x000fce00078e0000 */
[----:B----4-:R-:W-:Y:S01]  /*50a90*/  HMMA.16816.F32.BF16 R20, R20, R6, R16 ;  /* 0x000000061414723c */ /* 0x010fe20000041810 */
[----:B------:R-:W2:Y:S01]  /*50aa0*/  LDL.LU.64 R18, [R1+0x5200] ;  /* 0x0052000001127983 */ /* 0x000ea20000300a00 */
[----:B------:R-:W2:Y:S11]  /*50ab0*/  LDL.LU.64 R16, [R1+0x51f8] ;  /* 0x0051f80001107983 */ /* 0x000eb60000300a00 */
[----:B------:R-:W-:Y:S10]  /*50ac0*/  @!UPT UIADD3 URZ, URZ, URZ, URZ ;  /* 0x0000003f3f3ff290 */ /* 0x000ff4000fffe03f */
[----:B------:R-:W-:Y:S01]  /*50ad0*/  STL.64 [R1+0x2c0], R20 ;  /* 0x0002c01401007387 */ /* 0x000fe20000100a00 */
[----:B------:R0:W-:Y:S03]  /*50ae0*/  STL.64 [R1+0x2c8], R22 ;  /* 0x0002c81601007387 */ /* 0x0001e60000100a00 */
[----:B0-----:R-:W4:Y:S01]  /*50af0*/  LDL.64 R22, [R1+0x38] ;  /* 0x0000380001167983 */ /* 0x001f220000100a00 */
[----:B---3--:R-:W-:Y:S02]  /*50b00*/  IMAD.MOV.U32 R2, RZ, RZ, R26 ;  /* 0x000000ffff027224 */ /* 0x008fe400078e001a */
[----:B------:R-:W-:Y:S01]  /*50b10*/  IMAD.MOV.U32 R0, RZ, RZ, R27 ;  /* 0x000000ffff007224 */ /* 0x000fe200078e001b */
[C---:B--2---:R-:W-:Y:S01]  /*50b20*/  HMMA.16816.F32.BF16 R12, R16.reuse, R26, R12 ;  /* 0x0000001a100c723c */ /* 0x044fe2000004180c */
[----:B----4-:R0:W-:Y:S01]  /*50b30*/  STL.64 [R1+0x51a0], R22 ;  /* 0x0051a01601007387 */ /* 0x0101e20000100a00 */
[----:B------:R-:W2:Y:S02]  /*50b40*/  LDL.LU R20, [R1+0x260] ;  /* 0x0002600001147983 */ /* 0x000ea40000300800 */
[----:B------:R-:W2:Y:S01]  /*50b50*/  LDL.LU R21, [R1+0x264] ;  /* 0x0002640001157983 */ /* 0x000ea20000300800 */
[----:B0-----:R-:W2:Y:S01]  /*50b60*/  LDL.LU R22, [R1+0x268] ;  /* 0x0002680001167983 */ /* 0x001ea20000300800 */
[----:B------:R-:W2:Y:S02]  /*50b70*/  LDL.LU R23, [R1+0x26c] ;  /* 0x00026c0001177983 */ /* 0x000ea40000300800 */
[----:B------:R0:W-:Y:S02]  /*50b80*/  STL.64 [R1+0x5120], R6 ;  /* 0x0051200601007387 */ /* 0x0001e40000100a00 */
[----:B------:R-:W3:Y:S01]  /*50b90*/  LDL.LU R4, [R1+0x2a0] ;  /* 0x0002a00001047983 */ /* 0x000ee20000300800 */
[----:B------:R-:W3:Y:S04]  /*50ba0*/  LDL.LU R5, [R1+0x2a4] ;  /* 0x0002a40001057983 */ /* 0x000ee80000300800 */
[----:B0-----:R-:W3:Y:S01]  /*50bb0*/  LDL.LU R6, [R1+0x2a8] ;  /* 0x0002a80001067983 */ /* 0x001ee20000300800 */
[----:B------:R-:W3:Y:S07]  /*50bc0*/  LDL.LU R7, [R1+0x2ac] ;  /* 0x0002ac0001077983 */ /* 0x000eee0000300800 */
[----:B------:R-:W-:Y:S02]  /*50bd0*/  STL.64 [R1+0x2b0], R12 ;  /* 0x0002b00c01007387 */ /* 0x000fe40000100a00 */
[----:B------:R0:W-:Y:S02]  /*50be0*/  STL.64 [R1+0x2b8], R14 ;  /* 0x0002b80e01007387 */ /* 0x0001e40000100a00 */
[----:B0-----:R-:W4:Y:S01]  /*50bf0*/  LDL.LU.64 R14, [R1+0x51f0] ;  /* 0x0051f000010e7983 */ /* 0x001f220000300a00 */
[----:B------:R-:W4:Y:S02]  /*50c00*/  LDL.LU.64 R12, [R1+0x51e8] ;  /* 0x0051e800010c7983 */ /* 0x000f240000300a00 */
[----:B------:R-:W3:Y:S02]  /*50c10*/  LDL.LU.64 R26, [R1+0x51e0] ;  /* 0x0051e000011a7983 */ /* 0x000ee40000300a00 */
[C---:B---3--:R-:W-:Y:S01]  /*50c20*/  HMMA.16816.F32.BF16 R4, R16.reuse, R26, R4 ;  /* 0x0000001a1004723c */ /* 0x048fe20000041804 */
[----:B------:R-:W-:Y:S11]  /*50c30*/  IMAD.MOV.U32 R3, RZ, RZ, R27 ;  /* 0x000000ffff037224 */ /* 0x000ff600078e001b */
[----:B------:R-:W-:Y:S11]  /*50c40*/  @!UPT UIADD3 URZ, URZ, URZ, URZ ;  /* 0x0000003f3f3ff290 */ /* 0x000ff6000fffe03f */
[----:B------:R0:W-:Y:S01]  /*50c50*/  STL.64 [R1+0x2a0], R4 ;  /* 0x0002a00401007387 */ /* 0x0001e20000100a00 */
[----:B------:R-:W-:Y:S02]  /*50c60*/  STL.64 [R1+0x2a8], R6 ;  /* 0x0002a80601007387 */ /* 0x000fe40000100a00 */
[----:B0-----:R-:W-:Y:S02]  /*50c70*/  IMAD.MOV.U32 R4, RZ, RZ, R26 ;  /* 0x000000ffff047224 */ /* 0x001fe400078e001a */
[----:B------:R-:W4:Y:S02]  /*50c80*/  LDL.LU.64 R26, [R1+0x51d8] ;  /* 0x0051d800011a7983 */ /* 0x000f240000300a00 */
[C---:B----4-:R-:W-:Y:S02]  /*50c90*/  HMMA.16816.F32.BF16 R24, R16.reuse, R26, R12 ;  /* 0x0000001a1018723c */ /* 0x050fe4000004180c */
        /* <DEDUP_REMOVED lines=13> */
[----:B------:R0:W-:Y:S02]  /*50d70*/  STL [R1+0x50b8], R26 ;  /* 0x0050b81a01007387 */ /* 0x0001e40000100800 */
[----:B------:R1:W-:Y:S01]  /*50d80*/  STL [R1+0x50b4], R27 ;  /* 0x0050b41b01007387 */ /* 0x0003e20000100800 */
[----:B------:R-:W2:Y:S01]  /*50d90*/  LDL.LU R24, [R1+0x250] ;  /* 0x0002500001187983 */ /* 0x000ea20000300800 */
[----:B------:R-:W2:Y:S03]  /*50da0*/  LDL.LU R25, [R1+0x254] ;  /* 0x0002540001197983 */ /* 0x000ea60000300800 */
[----:B0-----:R-:W2:Y:S01]  /*50db0*/  LDL.LU R26, [R1+0x258] ;  /* 0x00025800011a7983 */ /* 0x001ea20000300800 */
[----:B-1----:R-:W2:Y:S01]  /*50dc0*/  LDL.LU R27, [R1+0x25c] ;  /* 0x00025c00011b7983 */ /* 0x002ea20000300800 */
[C---:B---3--:R-:W-:Y:S11]  /*50dd0*/  HMMA.16816.F32.BF16 R8, R16.reuse, R14, R8 ;  /* 0x0000000e1008723c */ /* 0x048ff60000041808 */
[----:B------:R-:W-:Y:S11]  /*50de0*/  @!UPT UIADD3 URZ, URZ, URZ, URZ ;  /* 0x0000003f3f3ff290 */ /* 0x000ff6000fffe03f */
[----:B------:R-:W-:Y:S01]  /*50df0*/  @!UPT UIADD3 URZ, URZ, URZ, URZ ;  /* 0x0000003f3f3ff290 */ /* 0x000fe2000fffe03f */
[----:B------:R-:W-:Y:S01]  /*50e00*/  STL.64 [R1+0x270], R8 ;  /* 0x0002700801007387 */ /* 0x000fe20000100a00 */
[----:B------:R0:W-:Y:S03]  /*50e10*/  STL.64 [R1+0x278], R10 ;  /* 0x0002780a01007387 */ /* 0x0001e60000100a00 */
[----:B0-----:R-:W2:Y:S01]  /*50e20*/  LDL.LU.64 R10, [R1+0x51a8] ;  /* 0x0051a800010a7983 */ /* 0x001ea20000300a00 */
[----:B------:R-:W-:Y:S02]  /*50e30*/  STL.64 [R1+0x5090], R14 ;  /* 0x0050900e01007387 */ /* 0x000fe40000100a00 */
[----:B----4-:R0:W-:Y:S02]  /*50e40*/  STL.64 [R1+0x5088], R12 ;  /* 0x0050880c01007387 */ /* 0x0101e40000100a00 */
        /* <DEDUP_REMOVED lines=8> */
[----:B------:R0:W-:Y:S03]  /*50ed0*/  STL.64 [R1+0x268], R22 ;  /* 0x0002681601007387 */ /* 0x0001e60000100a00 */
[----:B0-----:R-:W2:Y:S01]  /*50ee0*/  LDL.LU.64 R22, [R1+0x51a0] ;  /* 0x0051a00001167983 */ /* 0x001ea20000300a00 */
[----:B------:R-:W-:Y:S02]  /*50ef0*/  STL [R1+0x50bc], R11 ;  /* 0x0050bc0b01007387 */ /* 0x000fe40000100800 */
[----:B------:R0:W-:Y:S02]  /*50f00*/  STL [R1+0x516c], R10 ;  /* 0x00516c0a01007387 */ /* 0x0001e40000100800 */
[----:B0-----:R-:W4:Y:S01]  /*50f10*/  LDL.64 R10, [R1+0x148] ;  /* 0x00014800010a7983 */ /* 0x001f220000100a00 */
[C---:B--2---:R-:W-:Y:S01]  /*50f20*/  HMMA.16816.F32.BF16 R24, R16.reuse, R22, R24 ;  /* 0x000000161018723c */ /* 0x044fe20000041818 */
[----:B------:R-:W-:Y:S11]  /*50f30*/  IMAD.MOV.U32 R29, RZ, RZ, R22 ;  /* 0x000000ffff1d7224 */ /* 0x000ff600078e0016 */
[----:B------:R-:W-:Y:S11]  /*50f40*/  @!UPT UIADD3 URZ, URZ, URZ, URZ ;  /* 0x0000003f3f3ff290 */ /* 0x000ff6000fffe03f */
[----:B------:R0:W-:Y:S02]  /*50f50*/  STL.64 [R1+0x250], R24 ;  /* 0x0002501801007387 */ /* 0x0001e40000100a00 */
[----:B0-----:R-:W-:Y:S02]  /*50f60*/  IMAD.MOV.U32 R24, RZ, RZ, R23 ;  /* 0x000000ffff187224 */ /* 0x001fe400078e0017 */
[----:B------:R-:W0:Y:S04]  /*50f70*/  LDSM.16.MT88.4 R20, [R28+0xc300] ;  /* 0x00c300001c14783b */ /* 0x000e280000004200 */
[----:B------:R-:W-:Y:S01]  /*50f80*/  STL.64 [R1+0x258], R26 ;  /* 0x0002581a01007387 */ /* 0x000fe20000100a00 */
[----:B------:R1:W-:Y:S03]  /*50f90*/  STL [R1+0x5168], R24 ;  /* 0x0051681801007387 */ /* 0x0003e60000100800 */
[----:B-1----:R-:W4:Y:S01]  /*50fa0*/  LDL.LU R24, [R1+0x660] ;  /* 0x0006600001187983 */ /* 0x002f220000300800 */
[----:B------:R-:W4:Y:S02]  /*50fb0*/  LDL.LU R25, [R1+0x664] ;  /* 0x0006640001197983 */ /* 0x000f240000300800 */
[----:B------:R-:W4:Y:S02]  /*50fc0*/  LDL.LU R26, [R1+0x668] ;  /* 0x00066800011a7983 */ /* 0x000f240000300800 */
[----:B------:R-:W4:Y:S01]  /*50fd0*/  LDL.LU R27, [R1+0x66c] ;  /* 0x00066c00011b7983 */ /* 0x000f220000300800 */
[----:B0-----:R0:W-:Y:S01]  /*50fe0*/  STL.64 [R1+0x4fa0], R22 ;  /* 0x004fa01601007387 */ /* 0x0011e20000100a00 */
[----:B------:R-:W-:Y:S03]  /*50ff0*/  STL.64 [R1+0x4f98], R20 ;  /* 0x004f981401007387 */ /* 0x000fe60000100a00 */
[----:B0-----:R-:W3:Y:S02]  /*51000*/  LDL.64 R22, [R1+0x158] ;  /* 0x0001580001167983 */ /* 0x001ee40000100a00 */
[C---:B---3--:R-:W-:Y:S11]  /*51010*/  HMMA.16816.F32.BF16 R12, R16.reuse, R22, R12 ;  /* 0x00000016100c723c */ /* 0x048ff6000004180c */
[----:B------:R-:W-:Y:S11]  /*51020*/  @!UPT UIADD3 URZ, URZ, URZ, URZ ;  /* 0x0000003f3f3ff290 */ /* 0x000ff6000fffe03f */
[----:B------:R-:W-:Y:S01]  /*51030*/  @!UPT UIADD3 URZ, URZ, URZ, URZ ;  /* 0x0000003f3f3ff290 */ /* 0x000fe2000fffe03f */
[----:B------:R0:W-:Y:S02]  /*51040*/  STL.64 [R1+0x670], R12 ;  /* 0x0006700c01007387 */ /* 0x0001e40000100a00 */
[----:B0-----:R-:W-:Y:S02]  /*51050*/  IMAD.MOV.U32 R13, RZ, RZ, R22 ;  /* 0x000000ffff0d7224 */ /* 0x001fe400078e0016 */
[----:B------:R-:W-:Y:S02]  /*51060*/  IMAD.MOV.U32 R12, RZ, RZ, R23 ;  /* 0x000000ffff0c7224 */ /* 0x000fe400078e0017 */
[----:B----4-:R-:W-:Y:S01]  /*51070*/  HMMA.16816.F32.BF16 R20, R16, R10, R24 ;  /* 0x0000000a1014723c */ /* 0x010fe20000041818 */
[----:B------:R0:W-:Y:S02]  /*51080*/  STL.64 [R1+0x678], R14 ;  /* 0x0006780e01007387 */ /* 0x0001e40000100a00 */
[----:B0-----:R-:W-:Y:S02]  /*51090*/  IMAD.MOV.U32 R15, RZ, RZ, R10 ;  /* 0x000000ffff0f7224 */ /* 0x001fe400078e000a */
[----:B------:R-:W-:Y:S11]  /*510a0*/  IMAD.MOV.U32 R14, RZ, RZ, R11 ;  /* 0x000000ffff0e7224 */ /* 0x000ff600078e000b */
[----:B------:R-:W-:Y:S07]  /*510b0*/  @!UPT UIADD3 URZ, URZ, URZ, URZ ;  /* 0x0000003f3f3ff290 */ /* 0x000fee000fffe03f */
[----:B------:R-:W-:Y:S01]  /*510c0*/  STL.64 [R1+0x660], R20 ;  /* 0x0006601401007387 */ /* 0x000fe20000100a00 */
[----:B------:R-:W-:Y:S02]  /*510d0*/  STL.64 [R1+0x668], R22 ;  /* 0x0006681601007387 */ /* 0x000fe40000100a00 */
[----:B------:R-:W-:Y:S02]  /*510e0*/  STL.64 [R1+0x50c8], R14 ;  /* 0x0050c80e01007387 */ /* 0x000fe40000100a00 */
[----:B------:R0:W-:Y:S02]  /*510f0*/  STL.64 [R1+0x50c0], R12 ;  /* 0x0050c00c01007387 */ /* 0x0001e40000100a00 */
[----:B0-----:R-:W2:Y:S01]  /*51100*/  LDL.LU R12, [R1+0x5d0] ;  /* 0x0005d000010c7983 */ /* 0x001ea20000300800 */
[----:B------:R-:W2:Y:S02]  /*51110*/  LDL.LU R13, [R1+0x5d4] ;  /* 0x0005d400010d7983 */ /* 0x000ea40000300800 */
[----:B------:R-:W3:Y:S02]  /*51120*/  LDL.LU R14, [R1+0x5d8] ;  /* 0x0005d800010e7983 */ /* 0x000ee40000300800 */
[----:B------:R-:W3:Y:S02]  /*51130*/  LDL.LU R15, [R1+0x5dc] ;  /* 0x0005dc00010f7983 */ /* 0x000ee40000300800 */
[----:B---3--:R0:W-:Y:S01]  /*51140*/  STL.64 [R1+0x50d8], R14 ;  /* 0x0050d80e01007387 */ /* 0x0081e20000100a00 */
[----:B--2---:R-:W-:Y:S02]  /*51150*/  STL.64 [R1+0x50d0], R12 ;  /* 0x0050d00c01007387 */ /* 0x004fe40000100a00 */
[----:B0-----:R-:W-:-:S02]  /*51160*/  IMAD.MOV.U32 R14, RZ, RZ, R4 ;  /* 0x000000ffff0e7224 */ /* 0x001fc400078e0004 */
[----:B------:R-:W-:-:S05]  /*51170*/  IMAD.MOV.U32 R15, RZ, RZ, R3 ;  /* 0x000000ffff0f7224 */ /* 0x000fca00078e0003 */
[----:B------:R-:W-:Y:S01]  /*51180*/  STL.64 [R1+0x50f0], R14 ;  /* 0x0050f00e01007387 */ /* 0x000fe20000100a00 */
[----:B------:R-:W2:Y:S02]  /*51190*/  LDL.LU R8, [R1+0x630] ;  /* 0x0006300001087983 */ /* 0x000ea40000300800 */
[----:B------:R-:W2:Y:S02]  /*511a0*/  LDL.LU R9, [R1+0x634] ;  /* 0x0006340001097983 */ /* 0x000ea40000300800 */
[----:B------:R-:W3:Y:S01]  /*511b0*/  LDL.LU R10, [R1+0x638] ;  /* 0x00063800010a7983 */ /* 0x000ee20000300800 */
[----:B------:R-:W3:Y:S04]  /*511c0*/  LDL.LU R11, [R1+0x63c] ;  /* 0x00063c00010b7983 */ /* 0x000ee80000300800 */
[----:B---3--:R0:W-:Y:S01]  /*511d0*/  STL.64 [R1+0x5178], R10 ;  /* 0x0051780a01007387 */ /* 0x0081e20000100a00 */
[----:B--2---:R-:W-:Y:S03]  /*511e0*/  STL.64 [R1+0x5170], R8 ;  /* 0x0051700801007387 */ /* 0x004fe60000100a00 */
[----:B0-----:R-:W2:Y:S04]  /*511f0*/  LDL.64 R10, [R1+0x128] ;  /* 0x00012800010a7983 */ /* 0x001ea80000100a00 */
[----:B--2---:R0:W-:Y:S01]  /*51200*/  STL.64 [R1+0x5188], R10 ;  /* 0x0051880a01007387 */ /* 0x0041e20000100a00 */
[----:B------:R-:W2:Y:S03]  /*51210*/  LDL.64 R26, [R1+0x118] ;  /* 0x00011800011a7983 */ /* 0x000ea60000100a00 */
[----:B0-----:R-:W3:Y:S04]  /*51220*/  LDL.64 R10, [R1+0x138] ;  /* 0x00013800010a7983 */ /* 0x001ee80000100a00 */
[----:B--2---:R0:W-:Y:S01]  /*51230*/  STL.64 [R1+0x5180], R26 ;  /* 0x0051801a01007387 */ /* 0x0041e20000100a00 */
[----:B------:R-:W2:Y:S02]  /*51240*/  LDL.LU R24, [R1+0x640] ;  /* 0x0006400001187983 */ /* 0x000ea40000300800 */
[----:B------:R-:W2:Y:S01]  /*51250*/  LDL.LU R25, [R1+0x644] ;  /* 0x0006440001197983 */ /* 0x000ea20000300800 */
[----:B0-----:R-:W4:Y:S01]  /*51260*/  LDL.LU R26, [R1+0x648] ;  /* 0x00064800011a7983 */ /* 0x001f220000300800 */
[----:B------:R-:W4:Y:S03]  /*51270*/  LDL.LU R27, [R1+0x64c] ;  /* 0x00064c00011b7983 */ /* 0x000f260000300800 */
[----:B----4-:R-:W-:Y:S01]  /*51280*/  STL.64 [R1+0x5198], R26 ;  /* 0x0051981a01007387 */ /* 0x010fe20000100a00 */
[----:B--2---:R0:W-:Y:S03]  /*51290*/  STL.64 [R1+0x5190], R24 ;  /* 0x0051901801007387 */ /* 0x0041e60000100a00 */
[----:B0-----:R-:W3:Y:S01]  /*512a0*/  LDL.LU R24, [R1+0x650] ;  /* 0x0006500001187983 */ /* 0x001ee20000300800 */
[----:B------:R-:W3:Y:S02]  /*512b0*/  LDL.LU R25, [R1+0x654] ;  /* 0x0006540001197983 */ /* 0x000ee40000300800 */
[----:B------:R-:W3:Y:S02]  /*512c0*/  LDL.LU R26, [R1+0x658] ;  /* 0x00065800011a7983 */ /* 0x000ee40000300800 */
[----:B------:R-:W3:Y:S01]  /*512d0*/  LDL.LU R27, [R1+0x65c] ;  /* 0x00065c00011b7983 */ /* 0x000ee20000300800 */
[----:B------:R-:W2:Y:S01]  /*512e0*/  LDL.64 R6, [R1+0xe8] ;  /* 0x0000e80001067983 */ /* 0x000ea20000100a00 */
[----:B------:R-:W-:-:S02]  /*512f0*/  IMAD.MOV.U32 R14, RZ, RZ, R2 ;  /* 0x000000ffff0e7224 */ /* 0x000fc400078e0002 */
[----:B------:R-:W-:Y:S01]  /*51300*/  IMAD.MOV.U32 R15, RZ, RZ, R0 ;  /* 0x000000ffff0f7224 */ /* 0x000fe200078e0000 */
[----:B--2---:R0:W-:Y:S04]  /*51310*/  STL.64 [R1+0x5138], R6 ;  /* 0x0051380601007387 */ /* 0x0041e80000100a00 */
[----:B0-----:R-:W2:Y:S04]  /*51320*/  LDL.64 R6, [R1+0xf8] ;  /* 0x0000f80001067983 */ /* 0x001ea80000100a00 */
[----:B--2---:R0:W-:Y:S04]  /*51330*/  STL.64 [R1+0x5150], R6 ;  /* 0x0051500601007387 */ /* 0x0041e80000100a00 */
[----:B0-----:R-:W2:Y:S01]  /*51340*/  LDL.64 R6, [R1+0x108] ;  /* 0x0001080001067983 */ /* 0x001ea20000100a00 */
[----:B------:R0:W-:Y:S02]  /*51350*/  STL.64 [R1+0x5118], R14 ;  /* 0x0051180e01007387 */ /* 0x0001e40000100a00 */
        /* <DEDUP_REMOVED lines=10> */
[----:B---3--:R-:W-:Y:S01]  /*51400*/  HMMA.16816.F32.BF16 R24, R16, R10, R24 ;  /* 0x0000000a1018723c */ /* 0x008fe20000041818 */
[----:B----4-:R-:W-:Y:S01]  /*51410*/  STL.64 [R1+0x5148], R14 ;  /* 0x0051480e01007387 */ /* 0x010fe20000100a00 */
        /* <DEDUP_REMOVED lines=12> */
[----:B------:R-:W2:Y:S01]  /*514e0*/  LDL.LU R15, [R1+0x62c] ;  /* 0x00062c00010f7983 */ /* 0x000ea20000300800 */
[----:B------:R-:W3:Y:S01]  /*514f0*/  LDL R23, [R1+0x9d0] ;  /* 0x0009d00001177983 */ /* 0x000ee20000100800 */
[----:B------:R-:W-:Y:S02]  /*51500*/  STL.64 [R1+0x650], R24 ;  /* 0x0006501801007387 */ /* 0x000fe40000100a00 */
[----:B------:R0:W-:Y:S02]  /*51510*/  STL.64 [R1+0x658], R26 ;  /* 0x0006581a01007387 */ /* 0x0001e40000100a00 */
[----:B0-----:R-:W4:Y:S01]  /*51520*/  LDL.LU.64 R26, [R1+0x5198] ;  /* 0x00519800011a7983 */ /* 0x001f220000300a00 */
[----:B------:R-:W4:Y:S02]  /*51530*/  LDL.LU.64 R24, [R1+0x5190] ;  /* 0x0051900001187983 */ /* 0x000f240000300a00 */
[----:B------:R-:W4:Y:S02]  /*51540*/  LDL.LU.64 R10, [R1+0x5188] ;  /* 0x00518800010a7983 */ /* 0x000f240000300a00 */
[----:B----4-:R-:W-:Y:S01]  /*51550*/  HMMA.16816.F32.BF16 R24, R16, R10, R24 ;  /* 0x0000000a1018723c */ /* 0x010fe20000041818 */
[----:B------:R-:W-:-:S02]  /*51560*/  IMAD.MOV.U32 R0, RZ, RZ, R10 ;  /* 0x000000ffff007224 */ /* 0x000fc400078e000a */
[----:B------:R-:W-:Y:S11]  /*51570*/  IMAD.MOV.U32 R2, RZ, RZ, R11 ;  /* 0x000000ffff027224 */ /* 0x000ff600078e000b */
[----:B------:R-:W-:Y:S09]  /*51580*/  @!UPT UIADD3 URZ, URZ, URZ, URZ ;  /* 0x0000003f3f3ff290 */ /* 0x000ff2000fffe03f */
[----:B------:R-:W-:Y:S01]  /*51590*/  STL.64 [R1+0x640], R24 ;  /* 0x0006401801007387 */ /* 0x000fe20000100a00 */
[----:B------:R0:W-:Y:S03]  /*515a0*/  STL.64 [R1+0x648], R26 ;  /* 0x0006481a01007387 */ /* 0x0001e60000100a00 */
[----:B0-----:R-:W4:Y:S01]  /*515b0*/  LDL.LU.64 R26, [R1+0x5180] ;  /* 0x00518000011a7983 */ /* 0x001f220000300a00 */
[----:B------:R-:W4:Y:S02]  /*515c0*/  LDL.LU.64 R10, [R1+0x5178] ;  /* 0x00517800010a7983 */ /* 0x000f240000300a00 */
[----:B------:R-:W4:Y:S01]  /*515d0*/  LDL.LU.64 R8, [R1+0x5170] ;  /* 0x0051700001087983 */ /* 0x000f220000300a00 */
[C---:B--2---:R-:W-:Y:S08]  /*515e0*/  HMMA.16816.F32.BF16 R12, R16.reuse, R6, R12 ;  /* 0x00000006100c723c */ /* 0x044ff0000004180c */
[----:B----4-:R-:W-:Y:S01]  /*515f0*/  HMMA.16816.F32.BF16 R8, R16, R26, R8 ;  /* 0x0000001a1008723c */ /* 0x010fe20000041808 */
[----:B------:R-:W-:-:S06]  /*51600*/  IMAD.MOV.U32 R25, RZ, RZ, R27 ;  /* 0x000000ffff197224 */ /* 0x000fcc00078e001b */
[----:B------:R-:W-:Y:S11]  /*51610*/  IMAD.MOV.U32 R27, RZ, RZ, R6 ;  /* 0x000000ffff1b7224 */ /* 0x000ff600078e0006 */
[----:B------:R-:W-:Y:S05]  /*51620*/  @!UPT UIADD3 URZ, URZ, URZ, URZ ;  /* 0x0000003f3f3ff290 */ /* 0x000fea000fffe03f */
[----:B------:R-:W-:Y:S01]  /*51630*/  STL.64 [R1+0x630], R8 ;  /* 0x0006300801007387 */ /* 0x000fe20000100a00 */
[----:B------:R0:W-:Y:S03]  /*51640*/  STL.64 [R1+0x638], R10 ;  /* 0x0006380a01007387 */ /* 0x0001e60000100a00 */
[----:B0-----:R-:W2:Y:S01]  /*51650*/  LDL.LU R10, [R1+0x516c] ;  /* 0x00516c00010a7983 */ /* 0x001ea20000300800 */
[----:B------:R-:W4:Y:S02]  /*51660*/  LDL.LU R24, [R1+0x5168] ;  /* 0x0051680001187983 */ /* 0x000f240000300800 */
[----:B------:R-:W-:Y:S02]  /*51670*/  STL.64 [R1+0x620], R12 ;  /* 0x0006200c01007387 */ /* 0x000fe40000100a00 */
[----:B------:R0:W-:Y:S02]  /*51680*/  STL.64 [R1+0x628], R14 ;  /* 0x0006280e01007387 */ /* 0x0001e40000100a00 */
[----:B------:R-:W-:Y:S01]  /*51690*/  IMAD.MOV.U32 R8, RZ, RZ, R7 ;  /* 0x000000ffff087224 */ /* 0x000fe200078e0007 */
[----:B0-----:R-:W2:Y:S01]  /*516a0*/  LDL.LU.64 R14, [R1+0x5160] ;  /* 0x00516000010e7983 */ /* 0x001ea20000300a00 */
[----:B------:R-:W2:Y:S02]  /*516b0*/  LDL.LU.64 R12, [R1+0x5158] ;  /* 0x00515800010c7983 */ /* 0x000ea40000300a00 */
[----:B------:R-:W2:Y:S02]  /*516c0*/  LDL.LU.64 R6, [R1+0x5150] ;  /* 0x0051500001067983 */ /* 0x000ea40000300a00 */
        /* <DEDUP_REMOVED lines=11> */
[----:B----4-:R0:W-:Y:S04]  /*51780*/  STL.64 [R1+0x50f8], R24 ;  /* 0x0050f81801007387 */ /* 0x0101e80000100a00 */
[----:B0-----:R-:W4:Y:S01]  /*51790*/  LDL.LU R24, [R1+0x5f0] ;  /* 0x0005f00001187983 */ /* 0x001f220000300800 */
[----:B------:R-:W4:Y:S02]  /*517a0*/  LDL.LU R25, [R1+0x5f4] ;  /* 0x0005f40001197983 */ /* 0x000f240000300800 */
[----:B------:R-:W4:Y:S02]  /*517b0*/  LDL.LU R26, [R1+0x5f8] ;  /* 0x0005f800011a7983 */ /* 0x000f240000300800 */
[----:B------:R-:W4:Y:S01]  /*517c0*/  LDL.LU R27, [R1+0x5fc] ;  /* 0x0005fc00011b7983 */ /* 0x000f220000300800 */
[----:B------:R-:W-:Y:S01]  /*517d0*/  STL.64 [R1+0x50e8], R10 ;  /* 0x0050e80a01007387 */ /* 0x000fe20000100a00 */
[----:B------:R0:W-:Y:S03]  /*517e0*/  STL.64 [R1+0x50e0], R8 ;  /* 0x0050e00801007387 */ /* 0x0001e60000100a00 */
[----:B0-----:R-:W3:Y:S01]  /*517f0*/  LDL.LU R8, [R1+0x5e0] ;  /* 0x0005e00001087983 */ /* 0x001ee20000300800 */
[----:B------:R-:W3:Y:S02]  /*51800*/  LDL.LU R9, [R1+0x5e4] ;  /* 0x0005e40001097983 */ /* 0x000ee40000300800 */
[----:B------:R-:W3:Y:S02]  /*51810*/  LDL.LU R10, [R1+0x5e8] ;  /* 0x0005e800010a7983 */ /* 0x000ee40000300800 */
[----:B------:R-:W3:Y:S01]  /*51820*/  LDL.LU R11, [R1+0x5ec] ;  /* 0x0005ec00010b7983 */ /* 0x000ee20000300800 */
        /* <DEDUP_REMOVED lines=10> */
[----:B------:R-:W4:Y:S01]  /*518d0*/  LDL.LU.64 R14, [R1+0x5118] ;  /* 0x00511800010e7983 */ /* 0x000f220000300a00 */
[----:B------:R-:W4:Y:S02]  /*518e0*/  LDL.LU.64 R6, [R1+0x5110] ;  /* 0x0051100001067983 */ /* 0x000f240000300a00 */
[----:B------:R-:W4:Y:S11]  /*518f0*/  LDL.LU.64 R4, [R1+0x5108] ;  /* 0x0051080001047983 */ /* 0x000f360000300a00 */
[----:B------:R-:W-:Y:S08]  /*51900*/  @!UPT UIADD3 URZ, URZ, URZ, URZ ;  /* 0x0000003f3f3ff290 */ /* 0x000ff0000fffe03f */
[----:B------:R-:W-:Y:S01]  /*51910*/  STL.64 [R1+0x240], R16 ;  /* 0x0002401001007387 */ /* 0x000fe20000100a00 */
[----:B------:R-:W-:Y:S02]  /*51920*/  STL.64 [R1+0x248], R18 ;  /* 0x0002481201007387 */ /* 0x000fe40000100a00 */
[----:B---3--:R-:W0:Y:S02]  /*51930*/  LDSM.16.MT88.4 R16, [R23+0xc380] ;  /* 0x00c380001710783b */ /* 0x008e240000004200 */
[----:B0-----:R0:W-:Y:S02]  /*51940*/  STL.64 [R1+0x4e78], R18 ;  /* 0x004e781201007387 */ /* 0x0011e40000100a00 */
[----:B------:R-:W-:Y:S02]  /*51950*/  STL.64 [R1+0x4e70], R16 ;  /* 0x004e701001007387 */ /* 0x000fe40000100a00 */
[----:B0-----:R-:W2:Y:S01]  /*51960*/  LDL.LU.64 R18, [R1+0xd8] ;  /* 0x0000d80001127983 */ /* 0x001ea20000300a00 */
[C---:B----4-:R-:W-:Y:S03]  /*51970*/  HMMA.16816.F32.BF16 R12, R4.reuse, R14, R24 ;  /* 0x0000000e040c723c */ /* 0x050fe60000041818 */
[----:B--2---:R0:W-:Y:S04]  /*51980*/  STL.64 [R1+0x4fa8], R18 ;  /* 0x004fa81201007387 */ /* 0x0041e80000100a00 */
[----:B0-----:R-:W2:Y:S04]  /*51990*/  LDL R18, [R1+0x8] ;  /* 0x0000080001127983 */ /* 0x001ea80000100800 */
[----:B------:R-:W2:Y:S01]  /*519a0*/  LDL R19, [R1+0xc] ;  /* 0x00000c0001137983 */ /* 0x000ea20000100800 */
[----:B------:R-:W3:Y:S02]  /*519b0*/  LDL.LU.64 R26, [R1+0x5100] ;  /* 0x00510000011a7983 */ /* 0x000ee40000300a00 */
[----:B------:R-:W4:Y:S09]  /*519c0*/  LDL.LU.64 R24, [R1+0x50f8] ;  /* 0x0050f80001187983 */ /* 0x000f320000300a00 */
[----:B------:R-:W-:Y:S01]  /*519d0*/  STL.64 [R1+0x5f0], R12 ;  /* 0x0005f00c01007387 */ /* 0x000fe20000100a00 */
[----:B------:R0:W-:Y:S04]  /*519e0*/  STL.64 [R1+0x5f8], R14 ;  /* 0x0005f80e01007387 */ /* 0x0001e80000100a00 */
        /* <DEDUP_REMOVED lines=9> */
[----:B--2---:R-:W-:Y:S01]  /*51a80*/  HMMA.16816.F32.BF16 R16, R4, R18, R12 ;  /* 0x000000120410723c */ /* 0x004fe2000004180c */
[----:B------:R-:W2:Y:S01]  /*51a90*/  LDL.LU.64 R14, [R1+0x50c8] ;  /* 0x0050c800010e7983 */ /* 0x000ea20000300a00 */
[----:B------:R-:W2:Y:S11]  /*51aa0*/  LDL.LU.64 R12, [R1+0x50c0] ;  /* 0x0050c000010c7983 */ /* 0x000eb60000300a00 */
[----:B------:R-:W-:Y:S10]  /*51ab0*/  @!UPT UIADD3 URZ, URZ, URZ, URZ ;  /* 0x0000003f3f3ff290 */ /* 0x000ff4000fffe03f */
[----:B------:R-:W-:Y:S01]  /*51ac0*/  STL.64 [R1+0x5d0], R16 ;  /* 0x0005d01001007387 */ /* 0x000fe20000100a00 */
[----:B------:R0:W-:Y:S02]  /*51ad0*/  STL.64 [R1+0x5d8], R18 ;  /* 0x0005d81201007387 */ /* 0x0001e40000100a00 */
[----:B0-----:R-:W-:Y:S02]  /*51ae0*/  IMAD.MOV.U32 R18, RZ, RZ, R21 ;  /* 0x000000ffff127224 */ /* 0x001fe400078e0015 */
[----:B------:R-:W-:-:S05]  /*51af0*/  IMAD.MOV.U32 R19, RZ, RZ, R20 ;  /* 0x000000ffff137224 */ /* 0x000fca00078e0014 */
[----:B------:R0:W-:Y:S01]  /*51b00*/  STL.64 [R1+0x4fc0], R18 ;  /* 0x004fc01201007387 */ /* 0x0001e20000100a00 */
[----:B------:R-:W2:Y:S02]  /*51b10*/  LDL.LU R20, [R1+0x230] ;  /* 0x0002300001147983 */ /* 0x000ea40000300800 */
[----:B------:R-:W2:Y:S02]  /*51b20*/  LDL.LU R21, [R1+0x234] ;  /* 0x0002340001157983 */ /* 0x000ea40000300800 */
[----:B------:R-:W2:Y:S01]  /*51b30*/  LDL.LU R22, [R1+0x238] ;  /* 0x0002380001167983 */ /* 0x000ea20000300800 */
[----:B------:R-:W2:Y:S01]  /*51b40*/  LDL.LU R23, [R1+0x23c] ;  /* 0x00023c0001177983 */ /* 0x000ea20000300800 */
[----:B0-----:R-:W-:Y:S02]  /*51b50*/  IMAD.MOV.U32 R18, RZ, RZ, R11 ;  /* 0x000000ffff127224 */ /* 0x001fe400078e000b */
[----:B---3--:R-:W-:Y:S01]  /*51b60*/  IMAD.MOV.U32 R19, RZ, RZ, R26 ;  /* 0x000000ffff137224 */ /* 0x008fe200078e001a */
[----:B------:R-:W3:Y:S01]  /*51b70*/  LDL.LU R11, [R1+0x50bc] ;  /* 0x0050bc00010b7983 */ /* 0x000ee20000300800 */
[----:B------:R-:W3:Y:S03]  /*51b80*/  LDL.LU R26, [R1+0x50b8] ;  /* 0x0050b800011a7983 */ /* 0x000ee60000300800 */
[----:B------:R-:W-:Y:S04]  /*51b90*/  STL.64 [R1+0x4fd8], R18 ;  /* 0x004fd81201007387 */ /* 0x000fe80000100a00 */
[----:B--2---:R-:W-:Y:S01]  /*51ba0*/  STL.64 [R1+0x4fb8], R22 ;  /* 0x004fb81601007387 */ /* 0x004fe20000100a00 */
[----:B------:R0:W-:Y:S03]  /*51bb0*/  STL.64 [R1+0x4fb0], R20 ;  /* 0x004fb01401007387 */ /* 0x0001e60000100a00 */
[----:B0-----:R-:W2:Y:S01]  /*51bc0*/  LDL.LU R20, [R1+0x510] ;  /* 0x0005100001147983 */ /* 0x001ea20000300800 */
[----:B------:R-:W2:Y:S02]  /*51bd0*/  LDL.LU R21, [R1+0x514] ;  /* 0x0005140001157983 */ /* 0x000ea40000300800 */
[----:B------:R-:W2:Y:S02]  /*51be0*/  LDL.LU R22, [R1+0x518] ;  /* 0x0005180001167983 */ /* 0x000ea40000300800 */
[----:B------:R-:W2:Y:S02]  /*51bf0*/  LDL.LU R23, [R1+0x51c] ;  /* 0x00051c0001177983 */ /* 0x000ea40000300800 */
[----:B------:R-:W-:-:S02]  /*51c00*/  IMAD.MOV.U32 R18, RZ, RZ, R27 ;  /* 0x000000ffff127224 */ /* 0x000fc400078e001b */
[----:B------:R-:W-:Y:S01]  /*51c10*/  IMAD.MOV.U32 R19, RZ, RZ, R8 ;  /* 0x000000ffff137224 */ /* 0x000fe200078e0008 */
        /* <DEDUP_REMOVED lines=10> */
[----:B----4-:R-:W-:Y:S01]  /*51cc0*/  IMAD.MOV.U32 R19, RZ, RZ, R25 ;  /* 0x000000ffff137224 */ /* 0x010fe200078e0019 */
[----:B------:R-:W4:Y:S01]  /*51cd0*/  LDL.LU R9, [R1+0x50ac] ;  /* 0x0050ac0001097983 */ /* 0x000f220000300800 */
        /* <DEDUP_REMOVED lines=23> */
[----:B------:R0:W-:Y:S02]  /*51e50*/  STL.64 [R1+0x5038], R18 ;  /* 0x0050381201007387 */ /* 0x0001e40000100a00 */
[----:B0-----:R-:W-:Y:S02]  /*51e60*/  IMAD.MOV.U32 R18, RZ, RZ, R15 ;  /* 0x000000ffff127224 */ /* 0x001fe400078e000f */
[----:B------:R-:W-:-:S05]  /*51e70*/  IMAD.MOV.U32 R19, RZ, RZ, R14 ;  /* 0x000000ffff137224 */ /* 0x000fca00078e000e */
        /* <DEDUP_REMOVED lines=8> */
[----:B------:R-:W-:Y:S02]  /*51f00*/  IMAD.MOV.U32 R19, RZ, RZ, R12 ;  /* 0x000000ffff137224 */ /* 0x000fe400078e000c */
[----:B------:R-:W3:Y:S01]  /*51f10*/  LDL.LU R12, [R1+0x5c0] ;  /* 0x0005c000010c7983 */ /* 0x000ee20000300800 */
[----:B------:R-:W3:Y:S02]  /*51f20*/  LDL.LU R13, [R1+0x5c4] ;  /* 0x0005c400010d7983 */ /* 0x000ee40000300800 */
[----:B------:R-:W3:Y:S02]  /*51f30*/  LDL.LU R14, [R1+0x5c8] ;  /* 0x0005c800010e7983 */ /* 0x000ee40000300800 */
[----:B------:R-:W3:Y:S01]  /*51f40*/  LDL.LU R15, [R1+0x5cc] ;  /* 0x0005cc00010f7983 */ /* 0x000ee20000300800 */
        /* <DEDUP_REMOVED lines=12> */
[----:B0-----:R-:W4:Y:S01]  /*52010*/  LDL.LU R18, [R1+0x5a8] ;  /* 0x0005a80001127983 */ /* 0x001f220000300800 */
[----:B------:R-:W4:Y:S03]  /*52020*/  LDL.LU R19, [R1+0x5ac] ;  /* 0x0005ac0001137983 */ /* 0x000f260000300800 */
        /* <DEDUP_REMOVED lines=21> */
[----:B0-----:R-:W3:Y:S01]  /*52180*/  LDL.LU.64 R14, [R1+0x5090] ;  /* 0x00509000010e7983 */ /* 0x001ee20000300a00 */
[----:B------:R-:W2:Y:S02]  /*52190*/  LDL.LU.64 R12, [R1+0x5088] ;  /* 0x00508800010c7983 */ /* 0x000ea40000300a00 */
[----:B------:R-:W-:Y:S02]  /*521a0*/  STL.64 [R1+0x4f70], R26 ;  /* 0x004f701a01007387 */ /* 0x000fe40000100a00 */
[----:B------:R0:W-:Y:S01]  /*521b0*/  STL [R1+0x4f68], R25 ;  /* 0x004f681901007387 */ /* 0x0001e20000100800 */
[----:B------:R-:W3:Y:S04]  /*521c0*/  LDL.LU R24, [R1+0x5b0] ;  /* 0x0005b00001187983 */ /* 0x000ee80000300800 */
[----:B0-----:R-:W3:Y:S01]  /*521d0*/  LDL.LU R25, [R1+0x5b4] ;  /* 0x0005b40001197983 */ /* 0x001ee20000300800 */
[----:B------:R-:W3:Y:S02]  /*521e0*/  LDL.LU R26, [R1+0x5b8] ;  /* 0x0005b800011a7983 */ /* 0x000ee40000300800 */
[----:B------:R-:W3:Y:S02]  /*521f0*/  LDL.LU R27, [R1+0x5bc] ;  /* 0x0005bc00011b7983 */ /* 0x000ee40000300800 */
[C---:B---3--:R-:W-:Y:S01]  /*52200*/  HMMA.16816.F32.BF16 R24, R4.reuse, R14, R24 ;  /* 0x0000000e0418723c */ /* 0x048fe20000041818 */
[----:B------:R-:W-:Y:S01]  /*52210*/  STL.64 [R1+0x4f80], R14 ;  /* 0x004f800e01007387 */ /* 0x000fe20000100a00 */
[----:B--2---:R0:W-:Y:S11]  /*52220*/  STL.64 [R1+0x4f78], R12 ;  /* 0x004f780c01007387 */ /* 0x0041f60000100a00 */
[----:B------:R-:W-:Y:S10]  /*52230*/  @!UPT UIADD3 URZ, URZ, URZ, URZ ;  /* 0x0000003f3f3ff290 */ /* 0x000ff4000fffe03f */
[----:B------:R-:W-:Y:S01]  /*52240*/  STL.64 [R1+0x5b0], R24 ;  /* 0x0005b01801007387 */ /* 0x000fe20000100a00 */
[----:B------:R-:W-:Y:S02]  /*52250*/  STL.64 [R1+0x5b8], R26 ;  /* 0x0005b81a01007387 */ /* 0x000fe40000100a00 */
[----:B0-----:R-:W2:Y:S02]  /*52260*/  LDL.LU R12, [R1+0x200] ;  /* 0x00020000010c7983 */ /* 0x001ea40000300800 */
[----:B------:R-:W2:Y:S01]  /*52270*/  LDL.LU R13, [R1+0x204] ;  /* 0x00020400010d7983 */ /* 0x000ea20000300800 */
[----:B------:R-:W3:Y:S01]  /*52280*/  LDL.LU R14, [R1+0x208] ;  /* 0x00020800010e7983 */ /* 0x000ee20000300800 */
[----:B------:R-:W3:Y:S01]  /*52290*/  LDL.LU R15, [R1+0x20c] ;  /* 0x00020c00010f7983 */ /* 0x000ee20000300800 */
[C---:B----4-:R-:W-:Y:S02]  /*522a0*/  HMMA.16816.F32.BF16 R16, R4.reuse, R10, R16 ;  /* 0x0000000a0410723c */ /* 0x050fe40000041810 */
[----:B---3--:R-:W-:Y:S01]  /*522b0*/  STL.64 [R1+0x4f90], R14 ;  /* 0x004f900e01007387 */ /* 0x008fe20000100a00 */
[----:B--2---:R0:W-:Y:S03]  /*522c0*/  STL.64 [R1+0x4f88], R12 ;  /* 0x004f880c01007387 */ /* 0x0041e60000100a00 */
[----:B0-----:R-:W2:Y:S01]  /*522d0*/  LDL.LU R12, [R1+0x210] ;  /* 0x00021000010c7983 */ /* 0x001ea20000300800 */
[----:B------:R-:W2:Y:S02]  /*522e0*/  LDL.LU R13, [R1+0x214] ;  /* 0x00021400010d7983 */ /* 0x000ea40000300800 */
[----:B------:R-:W2:Y:S02]  /*522f0*/  LDL.LU R14, [R1+0x218] ;  /* 0x00021800010e7983 */ /* 0x000ea40000300800 */
[----:B------:R-:W2:Y:S01]  /*52300*/  LDL.LU R15, [R1+0x21c] ;  /* 0x00021c00010f7983 */ /* 0x000ea20000300800 */
[----:B------:R-:W3:Y:S11]  /*52310*/  LDL.LU.64 R26, [R1+0x8] ;  /* 0x00000800011a7983 */ /* 0x000ef60000300a00 */
[----:B------:R-:W-:Y:S02]  /*52320*/  STL.64 [R1+0x5a0], R16 ;  /* 0x0005a01001007387 */ /* 0x000fe40000100a00 */
[----:B------:R0:W-:Y:S02]  /*52330*/  STL.64 [R1+0x5a8], R18 ;  /* 0x0005a81201007387 */ /* 0x0001e40000100a00 */
[----:B0-----:R-:W4:Y:S01]  /*52340*/  LDL.LU.64 R18, [R1+0x5080] ;  /* 0x0050800001127983 */ /* 0x001f220000300a00 */
[----:B------:R0:W-:Y:S02]  /*52350*/  STL.64 [R1+0x4f60], R10 ;  /* 0x004f600a01007387 */ /* 0x0001e40000100a00 */
[----:B------:R-:W-:Y:S01]  /*52360*/  STL.64 [R1+0x4f58], R8 ;  /* 0x004f580801007387 */ /* 0x000fe20000100a00 */
[----:B0-----:R-:W2:Y:S01]  /*52370*/  LDL.LU.64 R10, [R1+0x18] ;  /* 0x00001800010a7983 */ /* 0x001ea20000300a00 */
[C---:B----4-:R-:W-:Y:S03]  /*52380*/  HMMA.16816.F32.BF16 R16, R4.reuse, R18, R20 ;  /* 0x000000120410723c */ /* 0x050fe60000041814 */
[----:B------:R-:W4:Y:S01]  /*52390*/  LDL.LU.64 R22, [R1+0x5078] ;  /* 0x0050780001167983 */ /* 0x000f220000300a00 */
[----:B------:R-:W4:Y:S11]  /*523a0*/  LDL.LU.64 R20, [R1+0x5070] ;  /* 0x0050700001147983 */ /* 0x000f360000300a00 */
[----:B------:R-:W-:Y:S08]  /*523b0*/  @!UPT UIADD3 URZ, URZ, URZ, URZ ;  /* 0x0000003f3f3ff290 */ /* 0x000ff0000fffe03f */
        /* <DEDUP_REMOVED lines=60> */
[----:B------:R-:W2:Y:S01]  /*52780*/  LDL.LU.64 R22, [R1+0x4fa0] ;  /* 0x004fa00001167983 */ /* 0x000ea20000300a00 */
[----:B------:R-:W2:Y:S11]  /*52790*/  LDL.LU.64 R20, [R1+0x4f98] ;  /* 0x004f980001147983 */ /* 0x000eb60000300a00 */
[----:B------:R-:W-:Y:S09]  /*527a0*/  @!UPT UIADD3 URZ, URZ, URZ, URZ ;  /* 0x0000003f3f3ff290 */ /* 0x000ff2000fffe03f */
[----:B------:R-:W-:Y:S01]  /*527b0*/  STL.64 [R1+0x230], R4 ;  /* 0x0002300401007387 */ /* 0x000fe20000100a00 */
[----:B------:R0:W-:Y:S03]  /*527c0*/  STL.64 [R1+0x238], R6 ;  /* 0x0002380601007387 */ /* 0x0001e60000100a00 */
[----:B0-----:R-:W4:Y:S01]  /*527d0*/  LDL.LU.64 R6, [R1+0x28] ;  /* 0x0000280001067983 */ /* 0x001f220000300a00 */
[----:B------:R0:W-:Y:S02]  /*527e0*/  STL.64 [R1+0x4e90], R18 ;  /* 0x004e901201007387 */ /* 0x0001e40000100a00 */
[----:B------:R-:W4:Y:S02]  /*527f0*/  LDL.LU R16, [R1+0x220] ;  /* 0x0002200001107983 */ /* 0x000f240000300800 */
[----:B------:R-:W4:Y:S01]  /*52800*/  LDL.LU R17, [R1+0x224] ;  /* 0x0002240001117983 */ /* 0x000f220000300800 */
[----:B0-----:R-:W4:Y:S01]  /*52810*/  LDL.LU R18, [R1+0x228] ;  /* 0x0002280001127983 */ /* 0x001f220000300800 */
[----:B------:R-:W4:Y:S01]  /*52820*/  LDL.LU R19, [R1+0x22c] ;  /* 0x00022c0001137983 */ /* 0x000f220000300800 */
[C---:B--2---:R-:W-:Y:S08]  /*52830*/  HMMA.16816.F32.BF16 R12, R20.reuse, R10, R12 ;  /* 0x0000000a140c723c */ /* 0x044ff0000004180c */
[----:B----4-:R-:W-:Y:S11]  /*52840*/  HMMA.16816.F32.BF16 R16, R20, R6, R16 ;  /* 0x000000061410723c */ /* 0x010ff60000041810 */
[----:B------:R-:W-:Y:S11]  /*52850*/  @!UPT UIADD3 URZ, URZ, URZ, URZ ;  /* 0x0000003f3f3ff290 */ /* 0x000ff6000fffe03f */
[----:B------:R-:W-:Y:S01]  /*52860*/  @!UPT UIADD3 URZ, URZ, URZ, URZ ;  /* 0x0000003f3f3ff290 */ /* 0x000fe2000fffe03f */
[----:B------:R-:W-:Y:S01]  /*52870*/  STL.64 [R1+0x220], R16 ;  /* 0x0002201001007387 */ /* 0x000fe20000100a00 */
[----:B------:R-:W-:Y:S02]  /*52880*/  STL.64 [R1+0x228], R18 ;  /* 0x0002281201007387 */ /* 0x000fe40000100a00 */
[----:B------:R-:W-:Y:S02]  /*52890*/  STL.64 [R1+0x210], R12 ;  /* 0x0002100c01007387 */ /* 0x000fe40000100a00 */
[----:B------:R0:W-:Y:S02]  /*528a0*/  STL.64 [R1+0x218], R14 ;  /* 0x0002180e01007387 */ /* 0x0001e40000100a00 */
[----:B0-----:R-:W2:Y:S01]  /*528b0*/  LDL.LU.64 R14, [R1+0x4f90] ;  /* 0x004f9000010e7983 */ /* 0x001ea20000300a00 */
[----:B------:R-:W2:Y:S02]  /*528c0*/  LDL.LU.64 R12, [R1+0x4f88] ;  /* 0x004f8800010c7983 */ /* 0x000ea40000300a00 */
[----:B------:R-:W4:Y:S02]  /*528d0*/  LDL.LU R8, [R1+0x1e0] ;  /* 0x0001e00001087983 */ /* 0x000f240000300800 */
[----:B------:R-:W-:Y:S01]  /*528e0*/  IMAD.MOV.U32 R18, RZ, RZ, R10 ;  /* 0x000000ffff127224 */ /* 0x000fe200078e000a */
[----:B------:R-:W4:Y:S01]  /*528f0*/  LDL.LU R9, [R1+0x1e4] ;  /* 0x0001e40001097983 */ /* 0x000f220000300800 */
[----:B------:R-:W-:-:S02]  /*52900*/  IMAD.MOV.U32 R16, RZ, RZ, R6 ;  /* 0x000000ffff107224 */ /* 0x000fc400078e0006 */
[----:B------:R-:W-:Y:S02]  /*52910*/  IMAD.MOV.U32 R17, RZ, RZ, R11 ;  /* 0x000000ffff117224 */ /* 0x000fe400078e000b */
[----:B------:R-:W4:Y:S02]  /*52920*/  LDL.LU R10, [R1+0x1e8] ;  /* 0x0001e800010a7983 */ /* 0x000f240000300800 */
[----:B------:R-:W-:Y:S01]  /*52930*/  IMAD.MOV.U32 R6, RZ, RZ, R7 ;  /* 0x000000ffff067224 */ /* 0x000fe200078e0007 */
[----:B------:R-:W4:Y:S01]  /*52940*/  LDL.LU R11, [R1+0x1ec] ;  /* 0x0001ec00010b7983 */ /* 0x000f220000300800 */
[----:B------:R-:W4:Y:S02]  /*52950*/  LDL R7, [R1+0x9d0] ;  /* 0x0009d00001077983 */ /* 0x000f240000100800 */
[----:B---3--:R-:W-:Y:S02]  /*52960*/  IMAD.MOV.U32 R29, RZ, RZ, R26 ;  /* 0x000000ffff1d7224 */ /* 0x008fe400078e001a */
[----:B------:R-:W-:Y:S01]  /*52970*/  IMAD.MOV.U32 R19, RZ, RZ, R27 ;  /* 0x000000ffff137224 */ /* 0x000fe200078e001b */
[C---:B--2---:R-:W-:Y:S01]  /*52980*/  HMMA.16816.F32.BF16 R12, R20.reuse, R26, R12 ;  /* 0x0000001a140c723c */ /* 0x044fe2000004180c */
[----:B----4-:R0:W-:Y:S01]  /*52990*/  STL.64 [R1+0x4f30], R6 ;  /* 0x004f300601007387 */ /* 0x0101e20000100a00 */
[----:B------:R-:W2:Y:S02]  /*529a0*/  LDL.LU R4, [R1+0x1f0] ;  /* 0x0001f00001047983 */ /* 0x000ea40000300800 */
[----:B------:R-:W2:Y:S01]  /*529b0*/  LDL.LU R5, [R1+0x1f4] ;  /* 0x0001f40001057983 */ /* 0x000ea20000300800 */
[----:B0-----:R-:W2:Y:S01]  /*529c0*/  LDL.LU R6, [R1+0x1f8] ;  /* 0x0001f80001067983 */ /* 0x001ea20000300800 */
[----:B------:R-:W2:Y:S11]  /*529d0*/  LDL.LU R7, [R1+0x1fc] ;  /* 0x0001fc0001077983 */ /* 0x000eb60000300800 */
[----:B------:R-:W-:Y:S06]  /*529e0*/  @!UPT UIADD3 URZ, URZ, URZ, URZ ;  /* 0x0000003f3f3ff290 */ /* 0x000fec000fffe03f */
[----:B------:R-:W-:Y:S02]  /*529f0*/  STL.64 [R1+0x200], R12 ;  /* 0x0002000c01007387 */ /* 0x000fe40000100a00 */
[----:B------:R0:W-:Y:S02]  /*52a00*/  STL.64 [R1+0x208], R14 ;  /* 0x0002080e01007387 */ /* 0x0001e40000100a00 */
[----:B0-----:R-:W3:Y:S01]  /*52a10*/  LDL.LU.64 R14, [R1+0x4f80] ;  /* 0x004f8000010e7983 */ /* 0x001ee20000300a00 */
[----:B------:R-:W4:Y:S02]  /*52a20*/  LDL.LU.64 R12, [R1+0x4f78] ;  /* 0x004f7800010c7983 */ /* 0x000f240000300a00 */
[----:B------:R-:W2:Y:S02]  /*52a30*/  LDL.LU.64 R26, [R1+0x4f70] ;  /* 0x004f7000011a7983 */ /* 0x000ea40000300a00 */
[----:B------:R-:W3:Y:S01]  /*52a40*/  LDL.LU R25, [R1+0x4f68] ;  /* 0x004f680001197983 */ /* 0x000ee20000300800 */
[----:B------:R-:W-:Y:S01]  /*52a50*/  STL.64 [R1+0x4ef0], R18 ;  /* 0x004ef01201007387 */ /* 0x000fe20000100a00 */
[----:B------:R-:W-:Y:S01]  /*52a60*/  STL.64 [R1+0x4ee8], R16 ;  /* 0x004ee81001007387 */ /* 0x000fe20000100a00 */
[C---:B--2---:R-:W-:Y:S02]  /*52a70*/  HMMA.16816.F32.BF16 R4, R20.reuse, R26, R4 ;  /* 0x0000001a1404723c */ /* 0x044fe40000041804 */
[----:B------:R-:W-:Y:S01]  /*52a80*/  STL.64 [R1+0x4f40], R26 ;  /* 0x004f401a01007387 */ /* 0x000fe20000100a00 */
[----:B---3--:R0:W-:Y:S11]  /*52a90*/  STL [R1+0x4f38], R25 ;  /* 0x004f381901007387 */ /* 0x0081f60000100800 */
[----:B------:R-:W-:Y:S09]  /*52aa0*/  @!UPT UIADD3 URZ, URZ, URZ, URZ ;  /* 0x0000003f3f3ff290 */ /* 0x000ff2000fffe03f */
[----:B------:R-:W-:Y:S01]  /*52ab0*/  STL.64 [R1+0x1f0], R4 ;  /* 0x0001f00401007387 */ /* 0x000fe20000100a00 */
[----:B------:R-:W-:Y:S02]  /*52ac0*/  STL.64 [R1+0x1f8], R6 ;  /* 0x0001f80601007387 */ /* 0x000fe40000100a00 */
[----:B------:R-:W2:Y:S02]  /*52ad0*/  LDL.LU R24, [R1+0x1c0] ;  /* 0x0001c00001187983 */ /* 0x000ea40000300800 */
[----:B0-----:R-:W2:Y:S01]  /*52ae0*/  LDL.LU R25, [R1+0x1c4] ;  /* 0x0001c40001197983 */ /* 0x001ea20000300800 */
[----:B------:R-:W3:Y:S01]  /*52af0*/  LDL.LU R26, [R1+0x1c8] ;  /* 0x0001c800011a7983 */ /* 0x000ee20000300800 */
[----:B------:R-:W3:Y:S03]  /*52b00*/  LDL.LU R27, [R1+0x1cc] ;  /* 0x0001cc00011b7983 */ /* 0x000ee60000300800 */
[----:B---3--:R-:W-:Y:S01]  /*52b10*/  STL.64 [R1+0x4f50], R26 ;  /* 0x004f501a01007387 */ /* 0x008fe20000100a00 */
[----:B--2---:R0:W-:Y:S03]  /*52b20*/  STL.64 [R1+0x4f48], R24 ;  /* 0x004f481801007387 */ /* 0x0041e60000100a00 */
[----:B0-----:R-:W2:Y:S01]  /*52b30*/  LDL.LU R24, [R1+0x1d0] ;  /* 0x0001d00001187983 */ /* 0x001ea20000300800 */
[----:B------:R-:W2:Y:S02]  /*52b40*/  LDL.LU R25, [R1+0x1d4] ;  /* 0x0001d40001197983 */ /* 0x000ea40000300800 */
[----:B------:R-:W2:Y:S02]  /*52b50*/  LDL.LU R26, [R1+0x1d8] ;  /* 0x0001d800011a7983 */ /* 0x000ea40000300800 */
[----:B------:R-:W2:Y:S01]  /*52b60*/  LDL.LU R27, [R1+0x1dc] ;  /* 0x0001dc00011b7983 */ /* 0x000ea20000300800 */
[----:B------:R-:W3:Y:S01]  /*52b70*/  LDL.LU.64 R6, [R1+0x38] ;  /* 0x0000380001067983 */ /* 0x000ee20000300a00 */
[----:B------:R-:W2:Y:S02]  /*52b80*/  LDL.LU R16, [R1+0x190] ;  /* 0x0001900001107983 */ /* 0x000ea40000300800 */
[----:B------:R-:W2:Y:S02]  /*52b90*/  LDL.LU R17, [R1+0x194] ;  /* 0x0001940001117983 */ /* 0x000ea40000300800 */
[----:B------:R-:W2:Y:S01]  /*52ba0*/  LDL.LU R18, [R1+0x198] ;  /* 0x0001980001127983 */ /* 0x000ea20000300800 */
[----:B------:R-:W2:Y:S01]  /*52bb0*/  LDL.LU R19, [R1+0x19c] ;  /* 0x00019c0001137983 */ /* 0x000ea20000300800 */
[C---:B------:R-:W-:Y:S03]  /*52bc0*/  HMMA.16816.F32.BF16 R8, R20.reuse, R14, R8 ;  /* 0x0000000e1408723c */ /* 0x040fe60000041808 */
[----:B--2---:R0:W-:Y:S01]  /*52bd0*/  STL.64 [R1+0x4f08], R18 ;  /* 0x004f081201007387 */ /* 0x0041e20000100a00 */
[----:B------:R1:W-:Y:S03]  /*52be0*/  STL.64 [R1+0x4f00], R16 ;  /* 0x004f001001007387 */ /* 0x0003e60000100a00 */
[----:B0-----:R-:W2:Y:S04]  /*52bf0*/  LDL.64 R18, [R1+0x148] ;  /* 0x0001480001127983 */ /* 0x001ea80000100a00 */
[----:B--2---:R0:W-:Y:S01]  /*52c00*/  STL.64 [R1+0x4f18], R18 ;  /* 0x004f181201007387 */ /* 0x0041e20000100a00 */
[----:B-1----:R-:W2:Y:S02]  /*52c10*/  LDL.LU R16, [R1+0x1b0] ;  /* 0x0001b00001107983 */ /* 0x002ea40000300800 */
[----:B------:R-:W2:Y:S01]  /*52c20*/  LDL.LU R17, [R1+0x1b4] ;  /* 0x0001b40001117983 */ /* 0x000ea20000300800 */
[----:B0-----:R-:W2:Y:S01]  /*52c30*/  LDL.LU R18, [R1+0x1b8] ;  /* 0x0001b80001127983 */ /* 0x001ea20000300800 */
[----:B------:R-:W2:Y:S07]  /*52c40*/  LDL.LU R19, [R1+0x1bc] ;  /* 0x0001bc0001137983 */ /* 0x000eae0000300800 */
[----:B------:R-:W-:Y:S02]  /*52c50*/  STL.64 [R1+0x8f0], R8 ;  /* 0x0008f00801007387 */ /* 0x000fe40000100a00 */
[----:B------:R0:W-:Y:S02]  /*52c60*/  STL.64 [R1+0x8f8], R10 ;  /* 0x0008f80a01007387 */ /* 0x0001e40000100a00 */
[----:B0-----:R-:W2:Y:S01]  /*52c70*/  LDL.LU.64 R10, [R1+0x4f60] ;  /* 0x004f6000010a7983 */ /* 0x001ea20000300a00 */
[----:B------:R-:W2:Y:S02]  /*52c80*/  LDL.LU.64 R8, [R1+0x4f58] ;  /* 0x004f580001087983 */ /* 0x000ea40000300a00 */
[----:B------:R0:W-:Y:S02]  /*52c90*/  STL.64 [R1+0x4e18], R14 ;  /* 0x004e180e01007387 */ /* 0x0001e40000100a00 */
[----:B----4-:R-:W-:Y:S01]  /*52ca0*/  STL.64 [R1+0x4e10], R12 ;  /* 0x004e100c01007387 */ /* 0x010fe20000100a00 */
[----:B0-----:R-:W4:Y:S04]  /*52cb0*/  LDL.64 R14, [R1+0x128] ;  /* 0x00012800010e7983 */ /* 0x001f280000100a00 */
[----:B----4-:R0:W-:Y:S04]  /*52cc0*/  STL.64 [R1+0x4ef8], R14 ;  /* 0x004ef80e01007387 */ /* 0x0101e80000100a00 */
[----:B0-----:R-:W4:Y:S01]  /*52cd0*/  LDL.LU.64 R14, [R1+0x138] ;  /* 0x00013800010e7983 */ /* 0x001f220000300a00 */
[C---:B--2---:R-:W-:Y:S03]  /*52ce0*/  HMMA.16816.F32.BF16 R24, R20.reuse, R10, R24 ;  /* 0x0000000a1418723c */ /* 0x044fe60000041818 */
[----:B----4-:R0:W-:Y:S01]  /*52cf0*/  STL.64 [R1+0x4f10], R14 ;  /* 0x004f100e01007387 */ /* 0x0101e20000100a00 */
[----:B------:R-:W2:Y:S02]  /*52d00*/  LDL.LU R12, [R1+0x1a0] ;  /* 0x0001a000010c7983 */ /* 0x000ea40000300800 */
[----:B------:R-:W2:Y:S01]  /*52d10*/  LDL.LU R13, [R1+0x1a4] ;  /* 0x0001a400010d7983 */ /* 0x000ea20000300800 */
[----:B0-----:R-:W4:Y:S01]  /*52d20*/  LDL.LU R14, [R1+0x1a8] ;  /* 0x0001a800010e7983 */ /* 0x001f220000300800 */
[----:B------:R-:W4:Y:S03]  /*52d30*/  LDL.LU R15, [R1+0x1ac] ;  /* 0x0001ac00010f7983 */ /* 0x000f260000300800 */
[----:B----4-:R0:W-:Y:S01]  /*52d40*/  STL.64 [R1+0x4f28], R14 ;  /* 0x004f280e01007387 */ /* 0x0101e20000100a00 */
[----:B--2---:R-:W-:Y:S03]  /*52d50*/  STL.64 [R1+0x4f20], R12 ;  /* 0x004f200c01007387 */ /* 0x004fe60000100a00 */
[----:B0-----:R-:W2:Y:S08]  /*52d60*/  LDL.LU.64 R14, [R1+0x158] ;  /* 0x00015800010e7983 */ /* 0x001eb00000300a00 */
[----:B------:R-:W-:Y:S02]  /*52d70*/  STL.64 [R1+0x8e0], R24 ;  /* 0x0008e01801007387 */ /* 0x000fe40000100a00 */
[----:B------:R0:W-:Y:S02]  /*52d80*/  STL.64 [R1+0x8e8], R26 ;  /* 0x0008e81a01007387 */ /* 0x0001e40000100a00 */
[----:B0-----:R-:W3:Y:S01]  /*52d90*/  LDL.LU.64 R26, [R1+0x4f50] ;  /* 0x004f5000011a7983 */ /* 0x001ee20000300a00 */
[----:B------:R-:W3:Y:S02]  /*52da0*/  LDL.LU.64 R24, [R1+0x4f48] ;  /* 0x004f480001187983 */ /* 0x000ee40000300a00 */
[----:B------:R-:W-:Y:S02]  /*52db0*/  STL.64 [R1+0x4e08], R10 ;  /* 0x004e080a01007387 */ /* 0x000fe40000100a00 */
[----:B------:R-:W-:Y:S01]  /*52dc0*/  STL.64 [R1+0x4e00], R8 ;  /* 0x004e000801007387 */ /* 0x000fe20000100a00 */
[C---:B---3--:R-:W-:Y:S11]  /*52dd0*/  HMMA.16816.F32.BF16 R24, R20.reuse, R6, R24 ;  /* 0x000000061418723c */ /* 0x048ff60000041818 */
[----:B------:R-:W-:Y:S11]  /*52de0*/  @!UPT UIADD3 URZ, URZ, URZ, URZ ;  /* 0x0000003f3f3ff290 */ /* 0x000ff6000fffe03f */
[----:B------:R-:W-:Y:S01]  /*52df0*/  @!UPT UIADD3 URZ, URZ, URZ, URZ ;  /* 0x0000003f3f3ff290 */ /* 0x000fe2000fffe03f */
[----:B------:R-:W-:Y:S01]  /*52e00*/  STL.64 [R1+0x8d0], R24 ;  /* 0x0008d01801007387 */ /* 0x000fe20000100a00 */
[----:B------:R0:W-:Y:S03]  /*52e10*/  STL.64 [R1+0x8d8], R26 ;  /* 0x0008d81a01007387 */ /* 0x0001e60000100a00 */
[----:B0-----:R-:W3:Y:S01]  /*52e20*/  LDL.LU.64 R26, [R1+0x4f40] ;  /* 0x004f4000011a7983 */ /* 0x001ee20000300a00 */
[----:B--2---:R-:W-:Y:S01]  /*52e30*/  HMMA.16816.F32.BF16 R16, R20, R14, R16 ;  /* 0x0000000e1410723c */ /* 0x004fe20000041810 */
[----:B------:R-:W-:Y:S02]  /*52e40*/  IMAD.MOV.U32 R24, RZ, RZ, R6 ;  /* 0x000000ffff187224 */ /* 0x000fe400078e0006 */
[----:B------:R-:W-:Y:S01]  /*52e50*/  IMAD.MOV.U32 R9, RZ, RZ, R3 ;  /* 0x000000ffff097224 */ /* 0x000fe200078e0003 */
[----:B------:R-:W2:Y:S01]  /*52e60*/  LDL.LU R25, [R1+0x4f38] ;  /* 0x004f380001197983 */ /* 0x000ea20000300800 */
[----:B------:R-:W-:-:S02]  /*52e70*/  IMAD.MOV.U32 R3, RZ, RZ, R7 ;  /* 0x000000ffff037224 */ /* 0x000fc400078e0007 */
[----:B------:R-:W4:Y:S02]  /*52e80*/  LDL.LU.64 R6, [R1+0x4f30] ;  /* 0x004f300001067983 */ /* 0x000f240000300a00 */
[----:B------:R-:W-:Y:S02]  /*52e90*/  IMAD.MOV.U32 R5, RZ, RZ, R14 ;  /* 0x000000ffff057224 */ /* 0x000fe400078e000e */
[----:B------:R-:W-:Y:S02]  /*52ea0*/  IMAD.MOV.U32 R4, RZ, RZ, R15 ;  /* 0x000000ffff047224 */ /* 0x000fe400078e000f */
[----:B------:R-:W-:Y:S02]  /*52eb0*/  IMAD.MOV.U32 R8, RZ, RZ, R28 ;  /* 0x000000ffff087224 */ /* 0x000fe400078e001c */
[----:B------:R-:W-:-:S09]  /*52ec0*/  IMAD.MOV.U32 R11, RZ, RZ, R0 ;  /* 0x000000ffff0b7224 */ /* 0x000fd200078e0000 */
[----:B------:R-:W-:Y:S02]  /*52ed0*/  IMAD.MOV.U32 R28, RZ, RZ, R18 ;  /* 0x000000ffff1c7224 */ /* 0x000fe400078e0012 */
[----:B------:R-:W-:Y:S01]  /*52ee0*/  IMAD.MOV.U32 R0, RZ, RZ, R19 ;  /* 0x000000ffff007224 */ /* 0x000fe200078e0013 */
[----:B---3--:R-:W-:Y:S01]  /*52ef0*/  STL.64 [R1+0x4e60], R26 ;  /* 0x004e601a01007387 */ /* 0x008fe20000100a00 */
[----:B------:R-:W-:Y:S02]  /*52f00*/  STL [R1+0x4e58], R24 ;  /* 0x004e581801007387 */ /* 0x000fe40000100800 */
[----:B------:R-:W3:Y:S02]  /*52f10*/  LDL.LU.64 R14, [R1+0x4f28] ;  /* 0x004f2800010e7983 */ /* 0x000ee40000300a00 */
[----:B------:R-:W3:Y:S01]  /*52f20*/  LDL.LU.64 R12, [R1+0x4f20] ;  /* 0x004f2000010c7983 */ /* 0x000ee20000300a00 */
[----:B------:R-:W-:Y:S01]  /*52f30*/  STL.64 [R1+0x950], R16 ;  /* 0x0009501001007387 */ /* 0x000fe20000100a00 */
[----:B------:R-:W3:Y:S02]  /*52f40*/  LDL.LU.64 R18, [R1+0x4f18] ;  /* 0x004f180001127983 */ /* 0x000ee40000300a00 */
[----:B------:R-:W-:Y:S02]  /*52f50*/  STL [R1+0x4dd4], R4 ;  /* 0x004dd40401007387 */ /* 0x000fe40000100800 */
[----:B------:R-:W-:Y:S01]  /*52f60*/  STL [R1+0x4dd0], R5 ;  /* 0x004dd00501007387 */ /* 0x000fe20000100800 */
[----:B------:R-:W-:Y:S01]  /*52f70*/  STL [R1+0x4730], R0 ;  /* 0x0047300001007387 */ /* 0x000fe20000100800 */
[----:B------:R0:W-:Y:S01]  /*52f80*/  STL [R1+0x4718], R28 ;  /* 0x0047181c01007387 */ /* 0x0001e20000100800 */
[----:B---3--:R-:W-:Y:S01]  /*52f90*/  HMMA.16816.F32.BF16 R12, R20, R18, R12 ;  /* 0x00000012140c723c */ /* 0x008fe2000004180c */
[----:B0-----:R-:W-:Y:S11]  /*52fa0*/  IMAD.MOV.U32 R28, RZ, RZ, R19 ;  /* 0x000000ffff1c7224 */ /* 0x001ff600078e0013 */
[----:B------:R-:W-:Y:S11]  /*52fb0*/  @!UPT UIADD3 URZ, URZ, URZ, URZ ;  /* 0x0000003f3f3ff290 */ /* 0x000ff6000fffe03f */
[----:B------:R-:W-:Y:S01]  /*52fc0*/  STL.64 [R1+0x940], R12 ;  /* 0x0009400c01007387 */ /* 0x000fe20000100a00 */
[----:B------:R0:W-:Y:S03]  /*52fd0*/  STL.64 [R1+0x948], R14 ;  /* 0x0009480e01007387 */ /* 0x0001e60000100a00 */
[----:B0-----:R-:W3:Y:S01]  /*52fe0*/  LDL.LU.64 R14, [R1+0x4f10] ;  /* 0x004f1000010e7983 */ /* 0x001ee20000300a00 */
[----:B------:R-:W2:Y:S02]  /*52ff0*/  LDL.LU.64 R18, [R1+0x4f08] ;  /* 0x004f080001127983 */ /* 0x000ea40000300a00 */
[----:B------:R-:W2:Y:S02]  /*53000*/  LDL.LU.64 R16, [R1+0x4f00] ;  /* 0x004f000001107983 */ /* 0x000ea40000300a00 */
[----:B------:R-:W-:Y:S02]  /*53010*/  STL [R1+0x4dd8], R28 ;  /* 0x004dd81c01007387 */ /* 0x000fe40000100800 */
[----:B------:R-:W-:-:S02]  /*53020*/  IMAD.MOV.U32 R10, RZ, RZ, R2 ;  /* 0x000000ffff0a7224 */ /* 0x000fc400078e0002 */
[----:B---3--:R-:W-:Y:S02]  /*53030*/  IMAD.MOV.U32 R4, RZ, RZ, R14 ;  /* 0x000000ffff047224 */ /* 0x008fe400078e000e */
[----:B------:R-:W-:Y:S01]  /*53040*/  IMAD.MOV.U32 R5, RZ, RZ, R15 ;  /* 0x000000ffff057224 */ /* 0x000fe200078e000f */
[C---:B--2---:R-:W-:Y:S01]  /*53050*/  HMMA.16816.F32.BF16 R16, R20.reuse, R14, R16 ;  /* 0x0000000e1410723c */ /* 0x044fe20000041810 */
[----:B------:R-:W2:Y:S11]  /*53060*/  LDL.LU.64 R14, [R1+0x4ef8] ;  /* 0x004ef800010e7983 */ /* 0x000eb60000300a00 */
[----:B------:R-:W-:Y:S11]  /*53070*/  @!UPT UIADD3 URZ, URZ, URZ, URZ ;  /* 0x0000003f3f3ff290 */ /* 0x000ff6000fffe03f */
[----:B------:R-:W-:Y:S01]  /*53080*/  STL.64 [R1+0x930], R16 ;  /* 0x0009301001007387 */ /* 0x000fe20000100a00 */
[----:B------:R0:W-:Y:S02]  /*53090*/  STL [R1+0x938], R18 ;  /* 0x0009381201007387 */ /* 0x0001e40000100800 */
[----:B------:R-:W-:Y:S02]  /*530a0*/  IMAD.MOV.U32 R2, RZ, RZ, R19 ;  /* 0x000000ffff027224 */ /* 0x000fe400078e0013 */
[----:B0-----:R-:W3:Y:S01]  /*530b0*/  LDL.LU.64 R18, [R1+0x4ef0] ;  /* 0x004ef00001127983 */ /* 0x001ee20000300a00 */
[----:B------:R-:W3:Y:S02]  /*530c0*/  LDL.LU.64 R16, [R1+0x4ee8] ;  /* 0x004ee80001107983 */ /* 0x000ee40000300a00 */
[----:B------:R-:W-:Y:S02]  /*530d0*/  STL [R1+0x4de0], R5 ;  /* 0x004de00501007387 */ /* 0x000fe40000100800 */
[----:B------:R-:W-:Y:S01]  /*530e0*/  STL [R1+0x4ddc], R4 ;  /* 0x004ddc0401007387 */ /* 0x000fe20000100800 */
[----:B----4-:R-:W-:Y:S01]  /*530f0*/  STL [R1+0x4ee0], R7 ;  /* 0x004ee00701007387 */ /* 0x010fe20000100800 */
[----:B------:R-:W-:Y:S01]  /*53100*/  STL [R1+0x4734], R2 ;  /* 0x0047340201007387 */ /* 0x000fe20000100800 */
[----:B--2---:R-:W-:Y:S11]  /*53110*/  HMMA.16816.F32.BF16 R8, R20, R14, R8 ;  /* 0x0000000e1408723c */ /* 0x004ff60000041808 */
[----:B------:R-:W-:Y:S11]  /*53120*/  @!UPT UIADD3 URZ, URZ, URZ, URZ ;  /* 0x0000003f3f3ff290 */ /* 0x000ff6000fffe03f */
[----:B------:R-:W-:Y:S01]  /*53130*/  @!UPT UIADD3 URZ, URZ, URZ, URZ ;  /* 0x0000003f3f3ff290 */ /* 0x000fe2000fffe03f */
[----:B------:R0:W-:Y:S01]  /*53140*/  STL.64 [R1+0x920], R8 ;  /* 0x0009200801007387 */ /* 0x0001e20000100a00 */
[----:B------:R1:W-:Y:S03]  /*53150*/  STL.64 [R1+0x928], R10 ;  /* 0x0009280a01007387 */ /* 0x0003e60000100a00 */
[----:B0-----:R-:W2:Y:S01]  /*53160*/  LDL.LU R8, [R1+0x50] ;  /* 0x0000500001087983 */ /* 0x001ea20000300800 */
[----:B------:R-:W2:Y:S02]  /*53170*/  LDL.LU R9, [R1+0x54] ;  /* 0x0000540001097983 */ /* 0x000ea40000300800 */
[----:B-1----:R-:W4:Y:S02]  /*53180*/  LDL.LU R10, [R1+0x58] ;  /* 0x00005800010a7983 */ /* 0x002f240000300800 */
[----:B------:R-:W4:Y:S02]  /*53190*/  LDL.LU R11, [R1+0x5c] ;  /* 0x00005c00010b7983 */ /* 0x000f240000300800 */
[----:B---3--:R-:W-:-:S02]  /*531a0*/  IMAD.MOV.U32 R26, RZ, RZ, R16 ;  /* 0x000000ffff1a7224 */ /* 0x008fc400078e0010 */
[----:B------:R-:W-:Y:S02]  /*531b0*/  IMAD.MOV.U32 R27, RZ, RZ, R6 ;  /* 0x000000ffff1b7224 */ /* 0x000fe400078e0006 */
[----:B------:R-:W-:Y:S01]  /*531c0*/  IMAD.MOV.U32 R28, RZ, RZ, R15 ;  /* 0x000000ffff1c7224 */ /* 0x000fe200078e000f */
[----:B----4-:R0:W-:Y:S01]  /*531d0*/  STL.64 [R1+0x4e28], R10 ;  /* 0x004e280a01007387 */ /* 0x0101e20000100a00 */
[----:B--2---:R-:W-:Y:S02]  /*531e0*/  STL.64 [R1+0x4e20], R8 ;  /* 0x004e200801007387 */ /* 0x004fe40000100a00 */
[----:B0-----:R-:W-:Y:S02]  /*531f0*/  IMAD.MOV.U32 R10, RZ, RZ, R29 ;  /* 0x000000ffff0a7224 */ /* 0x001fe400078e001d */
[----:B------:R-:W-:Y:S01]  /*53200*/  IMAD.MOV.U32 R11, RZ, RZ, R19 ;  /* 0x000000ffff0b7224 */ /* 0x000fe200078e0013 */
[----:B------:R-:W2:Y:S04]  /*53210*/  LDL.LU R29, [R1+0x4ee4] ;  /* 0x004ee400011d7983 */ /* 0x000ea80000300800 */
[----:B------:R0:W-:Y:S01]  /*53220*/  STL.64 [R1+0x4e40], R10 ;  /* 0x004e400a01007387 */ /* 0x0001e20000100a00 */
[----:B------:R-:W3:Y:S02]  /*53230*/  LDL.LU R12, [R1+0x60] ;  /* 0x00006000010c7983 */ /* 0x000ee40000300800 */
[----:B------:R-:W3:Y:S02]  /*53240*/  LDL.LU R13, [R1+0x64] ;  /* 0x00006400010d7983 */ /* 0x000ee40000300800 */
[----:B------:R-:W4:Y:S01]  /*53250*/  LDL.LU R14, [R1+0x68] ;  /* 0x00006800010e7983 */ /* 0x000f220000300800 */
[----:B------:R-:W4:Y:S01]  /*53260*/  LDL.LU R15, [R1+0x6c] ;  /* 0x00006c00010f7983 */ /* 0x000f220000300800 */
[----:B0-----:R-:W-:-:S02]  /*53270*/  IMAD.MOV.U32 R10, RZ, RZ, R18 ;  /* 0x000000ffff0a7224 */ /* 0x001fc400078e0012 */
[----:B------:R-:W-:-:S05]  /*53280*/  IMAD.MOV.U32 R11, RZ, RZ, R17 ;  /* 0x000000ffff0b7224 */ /* 0x000fca00078e0011 */
[----:B------:R-:W-:Y:S01]  /*53290*/  STL.64 [R1+0x4e68], R10 ;  /* 0x004e680a01007387 */ /* 0x000fe20000100a00 */
[----:B------:R-:W-:Y:S02]  /*532a0*/  STL.64 [R1+0x4e88], R26 ;  /* 0x004e881a01007387 */ /* 0x000fe40000100a00 */
[----:B------:R0:W-:Y:S02]  /*532b0*/  STL [R1+0x4e80], R25 ;  /* 0x004e801901007387 */ /* 0x0001e40000100800 */
[----:B------:R-:W2:Y:S01]  /*532c0*/  LDL.LU R24, [R1+0xa0] ;  /* 0x0000a00001187983 */ /* 0x000ea20000300800 */
[----:B0-----:R-:W2:Y:S01]  /*532d0*/  LDL.LU R25, [R1+0xa4] ;  /* 0x0000a40001197983 */ /* 0x001ea20000300800 */
        /* <DEDUP_REMOVED lines=12> */
[----:B--2---:R0:W-:Y:S01]  /*533a0*/  STL.64 [R1+0x4eb0], R26 ;  /* 0x004eb01a01007387 */ /* 0x0041e20000100a00 */
[----:B------:R-:W-:Y:S03]  /*533b0*/  STL.64 [R1+0x4ea8], R24 ;  /* 0x004ea81801007387 */ /* 0x000fe60000100a00 */
[----:B0-----:R-:W2:Y:S04]  /*533c0*/  LDL.LU.64 R26, [R1+0xf8] ;  /* 0x0000f800011a7983 */ /* 0x001ea80000300a00 */
[----:B--2---:R0:W-:Y:S04]  /*533d0*/  STL.64 [R1+0x4ec0], R26 ;  /* 0x004ec01a01007387 */ /* 0x0041e80000100a00 */
[----:B0-----:R-:W2:Y:S04]  /*533e0*/  LDL.64 R26, [R1+0x108] ;  /* 0x00010800011a7983 */ /* 0x001ea80000100a00 */
[----:B--2---:R0:W-:Y:S04]  /*533f0*/  STL.64 [R1+0x4ed8], R26 ;  /* 0x004ed81a01007387 */ /* 0x0041e80000100a00 */
[----:B0-----:R-:W3:Y:S01]  /*53400*/  LDL.LU.64 R26, [R1+0x118] ;  /* 0x00011800011a7983 */ /* 0x001ee20000300a00 */
[----:B------:R-:W2:Y:S03]  /*53410*/  LDL.64 R18, [R1+0xe8] ;  /* 0x0000e80001127983 */ /* 0x000ea60000100a00 */
[----:B--2---:R0:W-:Y:S01]  /*53420*/  STL.64 [R1+0x4eb8], R18 ;  /* 0x004eb81201007387 */ /* 0x0041e20000100a00 */
[----:B------:R-:W2:Y:S02]  /*53430*/  LDL.LU R16, [R1+0xc0] ;  /* 0x0000c00001107983 */ /* 0x000ea40000300800 */
[----:B------:R-:W2:Y:S01]  /*53440*/  LDL.LU R17, [R1+0xc4] ;  /* 0x0000c40001117983 */ /* 0x000ea20000300800 */
[----:B0-----:R-:W2:Y:S01]  /*53450*/  LDL.LU R18, [R1+0xc8] ;  /* 0x0000c80001127983 */ /* 0x001ea20000300800 */
[----:B------:R-:W2:Y:S01]  /*53460*/  LDL.LU R19, [R1+0xcc] ;  /* 0x0000cc0001137983 */ /* 0x000ea20000300800 */
[----:B---3--:R-:W-:Y:S02]  /*53470*/  HMMA.16816.F32.BF16 R4, R20, R26, R4 ;  /* 0x0000001a1404723c */ /* 0x008fe40000041804 */
        /* <DEDUP_REMOVED lines=10> */
[----:B----4-:R-:W-:Y:S01]  /*53520*/  STL.64 [R1+0x4e38], R14 ;  /* 0x004e380e01007387 */ /* 0x010fe20000100a00 */
[----:B------:R0:W-:Y:S03]  /*53530*/  STL.64 [R1+0x4e30], R12 ;  /* 0x004e300c01007387 */ /* 0x0001e60000100a00 */
        /* <DEDUP_REMOVED lines=8> */
[----:B------:R-:W2:Y:S02]  /*535c0*/  LDL.LU R14, [R1+0x88] ;  /* 0x00008800010e7983 */ /* 0x000ea40000300800 */
[----:B------:R-:W2:Y:S01]  /*535d0*/  LDL.LU R15, [R1+0x8c] ;  /* 0x00008c00010f7983 */ /* 0x000ea20000300800 */
[----:B------:R-:W-:Y:S01]  /*535e0*/  STL [R1+0x4de4], R28 ;  /* 0x004de41c01007387 */ /* 0x000fe20000100800 */
[----:B------:R0:W-:Y:S02]  /*535f0*/  STL.64 [R1+0x910], R4 ;  /* 0x0009100401007387 */ /* 0x0001e40000100a00 */
[----:B------:R1:W-:Y:S02]  /*53600*/  STL.64 [R1+0x918], R6 ;  /* 0x0009180601007387 */ /* 0x0003e40000100a00 */
[----:B0-----:R-:W-:Y:S01]  /*53610*/  IMAD.MOV.U32 R5, RZ, RZ, R26 ;  /* 0x000000ffff057224 */ /* 0x001fe200078e001a */
[----:B-1----:R-:W4:Y:S01]  /*53620*/  LDL.LU R7, [R1+0x4ee0] ;  /* 0x004ee00001077983 */ /* 0x002f220000300800 */
[----:B------:R-:W-:-:S02]  /*53630*/  IMAD.MOV.U32 R4, RZ, RZ, R27 ;  /* 0x000000ffff047224 */ /* 0x000fc400078e001b */
[----:B------:R-:W2:Y:S03]  /*53640*/  LDL.LU.64 R26, [R1+0x4ed8] ;  /* 0x004ed800011a7983 */ /* 0x000ea60000300a00 */
[----:B------:R-:W-:Y:S01]  /*53650*/  STL [R1+0x4dec], R4 ;  /* 0x004dec0401007387 */ /* 0x000fe20000100800 */
[----:B------:R-:W-:Y:S01]  /*53660*/  STL [R1+0x4de8], R5 ;  /* 0x004de80501007387 */ /* 0x000fe20000100800 */
        /* <DEDUP_REMOVED lines=28> */
[----:B--2---:R-:W-:Y:S01]  /*53830*/  HMMA.16816.F32.BF16 R20, R20, R18, R24 ;  /* 0x000000121414723c */ /* 0x004fe20000041818 */
[----:B------:R-:W3:Y:S01]  /*53840*/  LDL.LU.64 R26, [R1+0x4e88] ;  /* 0x004e8800011a7983 */ /* 0x000ee20000300a00 */
[----:B------:R-:W2:Y:S02]  /*53850*/  LDL.LU R25, [R1+0x4e80] ;  /* 0x004e800001197983 */ /* 0x000ea40000300800 */
[----:B------:R-:W-:-:S02]  /*53860*/  IMAD.MOV.U32 R5, RZ, RZ, R18 ;  /* 0x000000ffff057224 */ /* 0x000fc400078e0012 */
[----:B------:R-:W-:Y:S11]  /*53870*/  IMAD.MOV.U32 R4, RZ, RZ, R19 ;  /* 0x000000ffff047224 */ /* 0x000ff600078e0013 */
[----:B------:R-:W-:Y:S06]  /*53880*/  @!UPT UIADD3 URZ, URZ, URZ, URZ ;  /* 0x0000003f3f3ff290 */ /* 0x000fec000fffe03f */
[----:B------:R0:W-:Y:S01]  /*53890*/  STL.64 [R1+0xa0], R20 ;  /* 0x0000a01401007387 */ /* 0x0001e20000100a00 */
[----:B------:R2:W-:Y:S02]  /*538a0*/  STL.64 [R1+0xa8], R22 ;  /* 0x0000a81601007387 */ /* 0x0005e40000100a00 */
[----:B------:R-:W3:Y:S02]  /*538b0*/  LDL.LU.64 R18, [R1+0x4e78] ;  /* 0x004e780001127983 */ /* 0x000ee40000300a00 */
[----:B------:R-:W3:Y:S01]  /*538c0*/  LDL.LU.64 R16, [R1+0x4e70] ;  /* 0x004e700001107983 */ /* 0x000ee20000300a00 */
[----:B0-----:R-:W4:Y:S01]  /*538d0*/  LDL.LU R20, [R1+0x40] ;  /* 0x0000400001147983 */ /* 0x001f220000300800 */
[----:B------:R-:W4:Y:S02]  /*538e0*/  LDL.LU R21, [R1+0x44] ;  /* 0x0000440001157983 */ /* 0x000f240000300800 */
[----:B--2---:R-:W-:Y:S02]  /*538f0*/  IMAD.MOV.U32 R23, RZ, RZ, R25 ;  /* 0x000000ffff177224 */ /* 0x004fe400078e0019 */
[C---:B---3--:R-:W-:Y:S01]  /*53900*/  HMMA.16816.F32.BF16 R24, R16.reuse, R26, R8 ;  /* 0x0000001a1018723c */ /* 0x048fe20000041808 */
[----:B------:R-:W2:Y:S01]  /*53910*/  LDL.LU.64 R10, [R1+0x4e68] ;  /* 0x004e6800010a7983 */ /* 0x000ea20000300a00 */
[----:B------:R-:W-:Y:S11]  /*53920*/  IMAD.MOV.U32 R22, RZ, RZ, R29 ;  /* 0x000000ffff167224 */ /* 0x000ff600078e001d */
[----:B------:R-:W-:Y:S10]  /*53930*/  @!UPT UIADD3 URZ, URZ, URZ, URZ ;  /* 0x0000003f3f3ff290 */ /* 0x000ff4000fffe03f */
[----:B------:R-:W-:Y:S01]  /*53940*/  STL.64 [R1+0x90], R24 ;  /* 0x0000901801007387 */ /* 0x000fe20000100a00 */
[----:B------:R-:W-:Y:S02]  /*53950*/  IMAD.MOV.U32 R29, RZ, RZ, R27 ;  /* 0x000000ffff1d7224 */ /* 0x000fe400078e001b */
[----:B------:R0:W-:Y:S02]  /*53960*/  STL [R1+0x98], R26 ;  /* 0x0000981a01007387 */ /* 0x0001e40000100800 */
[----:B0-----:R-:W3:Y:S01]  /*53970*/  LDL.LU.64 R26, [R1+0x4e60] ;  /* 0x004e6000011a7983 */ /* 0x001ee20000300a00 */
[----:B------:R-:W3:Y:S02]  /*53980*/  LDL.LU R24, [R1+0x4e58] ;  /* 0x004e580001187983 */ /* 0x000ee40000300800 */
[----:B------:R-:W-:Y:S01]  /*53990*/  STL [R1+0x4588], R29 ;  /* 0x0045881d01007387 */ /* 0x000fe20000100800 */
        /* <DEDUP_REMOVED lines=8> */
[----:B------:R-:W3:Y:S01]  /*53a20*/  LDL.LU.64 R14, [R1+0x4e38] ;  /* 0x004e3800010e7983 */ /* 0x000ee20000300a00 */
[----:B------:R-:W3:Y:S11]  /*53a30*/  LDL.LU.64 R12, [R1+0x4e30] ;  /* 0x004e3000010c7983 */ /* 0x000ef60000300a00 */
[----:B------:R-:W-:Y:S09]  /*53a40*/  @!UPT UIADD3 URZ, URZ, URZ, URZ ;  /* 0x0000003f3f3ff290 */ /* 0x000ff2000fffe03f */
[----:B------:R-:W-:Y:S01]  /*53a50*/  STL.64 [R1+0x70], R8 ;  /* 0x0000700801007387 */ /* 0x000fe20000100a00 */
[----:B------:R-:W-:Y:S02]  /*53a60*/  IMAD.MOV.U32 R29, RZ, RZ, R11 ;  /* 0x000000ffff1d7224 */ /* 0x000fe400078e000b */
[----:B------:R0:W-:Y:S02]  /*53a70*/  STL [R1+0x78], R10 ;  /* 0x0000780a01007387 */ /* 0x0001e40000100800 */
[----:B0-----:R-:W2:Y:S01]  /*53a80*/  LDL.LU.64 R10, [R1+0x4e28] ;  /* 0x004e2800010a7983 */ /* 0x001ea20000300a00 */
[----:B------:R-:W2:Y:S02]  /*53a90*/  LDL.LU.64 R8, [R1+0x4e20] ;  /* 0x004e200001087983 */ /* 0x000ea40000300a00 */
[----:B------:R-:W-:Y:S01]  /*53aa0*/  STL [R1+0x45b8], R29 ;  /* 0x0045b81d01007387 */ /* 0x000fe20000100800 */
[C---:B---3--:R-:W-:Y:S11]  /*53ab0*/  HMMA.16816.F32.BF16 R12, R16.reuse, R26, R12 ;  /* 0x0000001a100c723c */ /* 0x048ff6000004180c */
[----:B------:R-:W-:Y:S11]  /*53ac0*/  @!UPT UIADD3 URZ, URZ, URZ, URZ ;  /* 0x0000003f3f3ff290 */ /* 0x000ff6000fffe03f */
[----:B------:R-:W-:Y:S01]  /*53ad0*/  @!UPT UIADD3 URZ, URZ, URZ, URZ ;  /* 0x0000003f3f3ff290 */ /* 0x000fe2000fffe03f */
[----:B------:R-:W-:Y:S01]  /*53ae0*/  STL.64 [R1+0x60], R12 ;  /* 0x0000600c01007387 */ /* 0x000fe20000100a00 */
[----:B------:R0:W-:Y:S03]  /*53af0*/  STL.64 [R1+0x68], R14 ;  /* 0x0000680e01007387 */ /* 0x0001e60000100a00 */
[----:B0-----:R-:W2:Y:S01]  /*53b00*/  LDL.LU.64 R14, [R1+0x4e18] ;  /* 0x004e1800010e7983 */ /* 0x001ea20000300a00 */
[----:B------:R-:W3:Y:S01]  /*53b10*/  LDL.LU.64 R12, [R1+0x4e10] ;  /* 0x004e1000010c7983 */ /* 0x000ee20000300a00 */
[----:B--2---:R-:W-:Y:S11]  /*53b20*/  HMMA.16816.F32.BF16 R8, R16, R14, R8 ;  /* 0x0000000e1008723c */ /* 0x004ff60000041808 */
[----:B------:R-:W-:Y:S11]  /*53b30*/  @!UPT UIADD3 URZ, URZ, URZ, URZ ;  /* 0x0000003f3f3ff290 */ /* 0x000ff6000fffe03f */
[----:B------:R-:W-:Y:S01]  /*53b40*/  @!UPT UIADD3 URZ, URZ, URZ, URZ ;  /* 0x0000003f3f3ff290 */ /* 0x000fe2000fffe03f */
[----:B------:R-:W-:Y:S01]  /*53b50*/  STL.64 [R1+0x50], R8 ;  /* 0x0000500801007387 */ /* 0x000fe20000100a00 */
[----:B------:R0:W-:Y:S03]  /*53b60*/  STL.64 [R1+0x58], R10 ;  /* 0x0000580a01007387 */ /* 0x0001e60000100a00 */
[----:B0-----:R-:W4:Y:S01]  /*53b70*/  LDL.LU.64 R10, [R1+0x4e08] ;  /* 0x004e0800010a7983 */ /* 0x001f220000300a00 */
[----:B------:R-:W2:Y:S03]  /*53b80*/  LDL.LU.64 R8, [R1+0x4e00] ;  /* 0x004e000001087983 */ /* 0x000ea60000300a00 */
[----:B------:R-:W0:Y:S04]  /*53b90*/  S2R R25, SR_TID.X ;  /* 0x0000000000197919 */ /* 0x000e280000002100 */
[----:B------:R-:W1:Y:S01]  /*53ba0*/  S2R R6, SR_TID.X ;  /* 0x0000000000067919 */ /* 0x000e620000002100 */
[----:B0-----:R-:W-:Y:S01]  /*53bb0*/  LOP3.LUT R25, R25, 0x7, RZ, 0xc0, !PT ;  /* 0x0000000719197812 */ /* 0x001fe200078ec0ff */
[----:B-1----:R-:W-:-:S04]  /*53bc0*/  IMAD.SHL.U32 R6, R6, 0x2, RZ ;  /* 0x0000000206067824 */ /* 0x002fc800078e00ff */
[----:B------:R-:W-:-:S05]  /*53bd0*/  IMAD R25, R25, 0x110, RZ ;  /* 0x0000011019197824 */ /* 0x000fca00078e02ff */
[----:B------:R-:W-:Y:S01]  /*53be0*/  LOP3.LUT R6, R25, 0x30, R6, 0x78, !PT ;  /* 0x0000003019067812 */ /* 0x000fe200078e7806 */
[----:B----4-:R-:W-:Y:S11]  /*53bf0*/  HMMA.16816.F32.BF16 R20, R16, R10, R20 ;  /* 0x0000000a1014723c */ /* 0x010ff60000041814 */
[----:B------:R-:W-:Y:S11]  /*53c00*/  @!UPT UIADD3 URZ, URZ, URZ, URZ ;  /* 0x0000003f3f3ff290 */ /* 0x000ff6000fffe03f */
[----:B------:R-:W-:Y:S01]  /*53c10*/  @!UPT UIADD3 URZ, URZ, URZ, URZ ;  /* 0x0000003f3f3ff290 */ /* 0x000fe2000fffe03f */
[----:B------:R-:W-:Y:S01]  /*53c20*/  STL.64 [R1+0x40], R20 ;  /* 0x0000401401007387 */ /* 0x000fe20000100a00 */
[----:B------:R-:W-:Y:S02]  /*53c30*/  STL.64 [R1+0x48], R22 ;  /* 0x0000481601007387 */ /* 0x000fe40000100a00 */
[----:B------:R-:W0:Y:S04]  /*53c40*/  LDSM.16.MT88.4 R20, [R7+0x10000] ;  /* 0x010000000714783b */ /* 0x000e280000004200 */
[----:B------:R-:W-:Y:S01]  /*53c50*/  STL [R1+0x4db8], R7 ;  /* 0x004db80701007387 */ /* 0x000fe20000100800 */
[----:B0-----:R0:W-:Y:S02]  /*53c60*/  STL.64 [R1+0x4ce0], R22 ;  /* 0x004ce01601007387 */ /* 0x0011e40000100a00 */
[----:B0-----:R-:W-:-:S02]  /*53c70*/  IMAD.MOV.U32 R22, RZ, RZ, R24 ;  /* 0x000000ffff167224 */ /* 0x001fc400078e0018 */
[----:B------:R-:W0:Y:S04]  /*53c80*/  LDSM.16.M88.4 R24, [R6+0x20080] ;  /* 0x020080000618783b */ /* 0x000e280000000200 */
[----:B------:R-:W-:Y:S04]  /*53c90*/  STL.64 [R1+0x4cd8], R20 ;  /* 0x004cd81401007387 */ /* 0x000fe80000100a00 */
[----:B0-----:R-:W-:Y:S01]  /*53ca0*/  STL.64 [R1+0x20], R24 ;  /* 0x0000201801007387 */ /* 0x001fe20000100a00 */
[----:B------:R-:W-:Y:S02]  /*53cb0*/  STL.64 [R1+0x28], R26 ;  /* 0x0000281a01007387 */ /* 0x000fe40000100a00 */
[----:B------:R-:W0:Y:S02]  /*53cc0*/  LDSM.16.M88.4 R24, [R6+0x20880] ;  /* 0x020880000618783b */ /* 0x000e240000000200 */
[----:B0-----:R-:W-:Y:S02]  /*53cd0*/  STL.64 [R1+0x10], R24 ;  /* 0x0000101801007387 */ /* 0x001fe40000100a00 */
[----:B------:R-:W-:-:S02]  /*53ce0*/  IMAD.MOV.U32 R2, RZ, RZ, R24 ;  /* 0x000000ffff027224 */ /* 0x000fc400078e0018 */
[----:B------:R-:W-:Y:S02]  /*53cf0*/  STL.64 [R1+0x18], R26 ;  /* 0x0000181a01007387 */ /* 0x000fe40000100a00 */
[----:B------:R-:W-:Y:S02]  /*53d00*/  IMAD.MOV.U32 R0, RZ, RZ, R25 ;  /* 0x000000ffff007224 */ /* 0x000fe400078e0019 */
[----:B------:R-:W0:Y:S01]  /*53d10*/  LDSM.16.M88.4 R24, [R6+0x21080] ;  /* 0x021080000618783b */ /* 0x000e220000000200 */
[----:B------:R-:W-:-:S03]  /*53d20*/  IMAD.MOV.U32 R23, RZ, RZ, R3 ;  /* 0x000000ffff177224 */ /* 0x000fc600078e0003 */
[----:B0-----:R-:W-:Y:S01]  /*53d30*/  STL.64 [R1], R24 ;  /* 0x0000001801007387 */ /* 0x001fe20000100a00 */
[----:B------:R-:W-:Y:S02]  /*53d40*/  IMAD.MOV.U32 R7, RZ, RZ, R24 ;  /* 0x000000ffff077224 */ /* 0x000fe400078e0018 */
[----:B------:R-:W-:Y:S02]  /*53d50*/  STL.64 [R1+0x8], R26 ;  /* 0x0000081a01007387 */ /* 0x000fe40000100a00 */
[----:B------:R-:W-:Y:S02]  /*53d60*/  IMAD.MOV.U32 R3, RZ, RZ, R25 ;  /* 0x000000ffff037224 */ /* 0x000fe400078e0019 */
[----:B------:R-:W0:Y:S04]  /*53d70*/  LDSM.16.M88.4 R24, [R6+0x21880] ;  /* 0x021880000618783b */ /* 0x000e280000000200 */
[----:B0-----:R2:W-:Y:S01]  /*53d80*/  STL [R1+0x44d0], R26 ;  /* 0x0044d01a01007387 */ /* 0x0015e20000100800 */
[----:B------:R0:W-:Y:S02]  /*53d90*/  STL [R1+0x44cc], R27 ;  /* 0x0044cc1b01007387 */ /* 0x0001e40000100800 */
[----:B------:R3:W-:Y:S02]  /*53da0*/  STL.64 [R1+0x4cb8], R24 ;  /* 0x004cb81801007387 */ /* 0x0007e40000100a00 */
[----:B--2---:R-:W-:-:S02]  /*53db0*/  IMAD.MOV.U32 R26, RZ, RZ, R9 ;  /* 0x000000ffff1a7224 */ /* 0x004fc400078e0009 */
[----:B0-----:R-:W-:Y:S02]  /*53dc0*/  IMAD.MOV.U32 R27, RZ, RZ, R8 ;  /* 0x000000ffff1b7224 */ /* 0x001fe400078e0008 */
[----:B------:R-:W-:Y:S01]  /*53dd0*/  LDSM.16.M88.4 R8, [R6+0x22880] ;  /* 0x022880000608783b */ /* 0x000fe20000000200 */
[----:B---3--:R-:W-:Y:S02]  /*53de0*/  IMAD.MOV.U32 R24, RZ, RZ, R13 ;  /* 0x000000ffff187224 */ /* 0x008fe400078e000d */
[----:B------:R-:W-:Y:S02]  /*53df0*/  IMAD.MOV.U32 R25, RZ, RZ, R12 ;  /* 0x000000ffff197224 */ /* 0x000fe400078e000c */
[----:B------:R-:W0:Y:S04]  /*53e00*/  LDSM.16.M88.4 R12, [R6+0x22080] ;  /* 0x02208000060c783b */ /* 0x000e280000000200 */
[----:B0-----:R-:W-:Y:S01]  /*53e10*/  STL [R1+0x4384], R14 ;  /* 0x0043840e01007387 */ /* 0x001fe20000100800 */
[----:B------:R-:W-:Y:S02]  /*53e20*/  STL [R1+0x4380], R15 ;  /* 0x0043800f01007387 */ /* 0x000fe40000100800 */
[----:B------:R-:W-:Y:S02]  /*53e30*/  STL [R1+0x436c], R10 ;  /* 0x00436c0a01007387 */ /* 0x000fe40000100800 */
[----:B------:R-:W-:Y:S01]  /*53e40*/  STL [R1+0x4368], R11 ;  /* 0x0043680b01007387 */ /* 0x000fe20000100800 */
[----:B------:R0:W-:Y:S02]  /*53e50*/  STL.64 [R1+0x4ca0], R8 ;  /* 0x004ca00801007387 */ /* 0x0001e40000100a00 */
[----:B0-----:R-:W-:-:S02]  /*53e60*/  IMAD.MOV.U32 R8, RZ, RZ, R7 ;  /* 0x000000ffff087224 */ /* 0x001fc400078e0007 */
[----:B------:R-:W-:-:S05]  /*53e70*/  IMAD.MOV.U32 R9, RZ, RZ, R3 ;  /* 0x000000ffff097224 */ /* 0x000fca00078e0003 */
[----:B------:R0:W-:Y:S02]  /*53e80*/  STL.64 [R1+0x4cc0], R8 ;  /* 0x004cc00801007387 */ /* 0x0001e40000100a00 */
[----:B0-----:R-:W-:Y:S02]  /*53e90*/  HMMA.16816.F32.BF16 R8, R16, R22, R24 ;  /* 0x000000161008723c */ /* 0x001fe40000041818 */
[----:B------:R-:W-:Y:S01]  /*53ea0*/  STL.64 [R1+0x4dc8], R18 ;  /* 0x004dc81201007387 */ /* 0x000fe20000100a00 */
[----:B------:R-:W-:Y:S02]  /*53eb0*/  STL.64 [R1+0x4dc0], R16 ;  /* 0x004dc01001007387 */ /* 0x000fe40000100a00 */
[----:B------:R-:W-:Y:S11]  /*53ec0*/  LDSM.16.M88.4 R16, [R6+0x23880] ;  /* 0x023880000610783b */ /* 0x000ff60000000200 */
[----:B------:R-:W-:Y:S07]  /*53ed0*/  @!UPT UIADD3 URZ, URZ, URZ, URZ ;  /* 0x0000003f3f3ff290 */ /* 0x000fee000fffe03f */
[----:B------:R-:W-:Y:S01]  /*53ee0*/  STL.64 [R1+0x890], R8 ;  /* 0x0008900801007387 */ /* 0x000fe20000100a00 */
[----:B------:R-:W-:Y:S02]  /*53ef0*/  STL.64 [R1+0x898], R10 ;  /* 0x0008980a01007387 */ /* 0x000fe40000100a00 */
[----:B------:R-:W0:Y:S04]  /*53f00*/  LDSM.16.M88.4 R8, [R6+0x23080] ;  /* 0x023080000608783b */ /* 0x000e280000000200 */
[----:B------:R-:W-:Y:S02]  /*53f10*/  IMAD.MOV.U32 R22, RZ, RZ, R5 ;  /* 0x000000ffff167224 */ /* 0x000fe400078e0005 */
[----:B------:R-:W-:Y:S02]  /*53f20*/  IMAD.MOV.U32 R23, RZ, RZ, R4 ;  /* 0x000000ffff177224 */ /* 0x000fe400078e0004 */
[----:B0-----:R-:W-:Y:S01]  /*53f30*/  IMAD.MOV.U32 R14, RZ, RZ, R8 ;  /* 0x000000ffff0e7224 */ /* 0x001fe200078e0008 */
[----:B------:R-:W-:Y:S01]  /*53f40*/  STL.64 [R1+0x30], R8 ;  /* 0x0000300801007387 */ /* 0x000fe20000100a00 */
[----:B------:R-:W-:Y:S02]  /*53f50*/  STL.64 [R1+0x38], R10 ;  /* 0x0000380a01007387 */ /* 0x000fe40000100a00 */
[----:B------:R-:W2:Y:S02]  /*53f60*/  LDL.LU R5, [R1+0x4df8] ;  /* 0x004df80001057983 */ /* 0x000ea40000300800 */
[----:B------:R-:W3:Y:S01]  /*53f70*/  LDL.LU R4, [R1+0x4df4] ;  /* 0x004df40001047983 */ /* 0x000ee20000300800 */
[----:B------:R-:W-:Y:S01]  /*53f80*/  STL.64 [R1+0x4cf8], R22 ;  /* 0x004cf81601007387 */ /* 0x000fe20000100a00 */
[----:B------:R-:W-:Y:S02]  /*53f90*/  STL [R1+0x4cd0], R14 ;  /* 0x004cd00e01007387 */ /* 0x000fe40000100800 */
[----:B------:R0:W-:Y:S02]  /*53fa0*/  STL.64 [R1+0x4cc8], R12 ;  /* 0x004cc80c01007387 */ /* 0x0001e40000100a00 */
[----:B0-----:R-:W4:Y:S01]  /*53fb0*/  LDL.LU R12, [R1+0x4f0] ;  /* 0x0004f000010c7983 */ /* 0x001f220000300800 */
[----:B------:R-:W4:Y:S02]  /*53fc0*/  LDL.LU R13, [R1+0x4f4] ;  /* 0x0004f400010d7983 */ /* 0x000f240000300800 */
[----:B------:R-:W2:Y:S02]  /*53fd0*/  LDL.LU R14, [R1+0x4f8] ;  /* 0x0004f800010e7983 */ /* 0x000ea40000300800 */
[----:B------:R-:W2:Y:S01]  /*53fe0*/  LDL.LU R15, [R1+0x4fc] ;  /* 0x0004fc00010f7983 */ /* 0x000ea20000300800 */
[----:B------:R-:W2:Y:S01]  /*53ff0*/  LDL.LU R22, [R1+0xe8] ;  /* 0x0000e80001167983 */ /* 0x000ea20000300800 */
[----:B------:R-:W-:-:S02]  /*54000*/  IMAD.MOV.U32 R23, RZ, RZ, R28 ;  /* 0x000000ffff177224 */ /* 0x000fc400078e001c */
[----:B------:R-:W3:Y:S03]  /*54010*/  LDL.LU R28, [R1+0x4df0] ;  /* 0x004df000011c7983 */ /* 0x000ee60000300800 */
[----:B--2---:R-:W-:Y:S01]  /*54020*/  STL.64 [R1+0x4d10], R22 ;  /* 0x004d101601007387 */ /* 0x004fe20000100a00 */
[----:B------:R-:W-:Y:S02]  /*54030*/  STL.64 [R1+0x4cf0], R14 ;  /* 0x004cf00e01007387 */ /* 0x000fe40000100a00 */
[----:B----4-:R0:W-:Y:S02]  /*54040*/  STL.64 [R1+0x4ce8], R12 ;  /* 0x004ce80c01007387 */ /* 0x0101e40000100a00 */
[----:B0-----:R-:W2:Y:S01]  /*54050*/  LDL.LU R12, [R1+0x500] ;  /* 0x00050000010c7983 */ /* 0x001ea20000300800 */
[----:B------:R-:W2:Y:S02]  /*54060*/  LDL.LU R13, [R1+0x504] ;  /* 0x00050400010d7983 */ /* 0x000ea40000300800 */
[----:B------:R-:W4:Y:S02]  /*54070*/  LDL.LU R14, [R1+0x508] ;  /* 0x00050800010e7983 */ /* 0x000f240000300800 */
[----:B------:R-:W4:Y:S02]  /*54080*/  LDL.LU R15, [R1+0x50c] ;  /* 0x00050c00010f7983 */ /* 0x000f240000300800 */
[----:B---3--:R-:W-:-:S02]  /*54090*/  IMAD.MOV.U32 R22, RZ, RZ, R4 ;  /* 0x000000ffff167224 */ /* 0x008fc400078e0004 */
[----:B------:R-:W-:Y:S01]  /*540a0*/  IMAD.MOV.U32 R23, RZ, RZ, R5 ;  /* 0x000000ffff177224 */ /* 0x000fe200078e0005 */
[----:B------:R-:W3:Y:S01]  /*540b0*/  LDL.LU R4, [R1+0x4dec] ;  /* 0x004dec0001047983 */ /* 0x000ee20000300800 */
[----:B------:R-:W3:Y:S03]  /*540c0*/  LDL.LU R5, [R1+0x4de8] ;  /* 0x004de80001057983 */ /* 0x000ee60000300800 */
[----:B------:R-:W-:Y:S04]  /*540d0*/  STL.64 [R1+0x4d28], R22 ;  /* 0x004d281601007387 */ /* 0x000fe80000100a00 */
[----:B----4-:R-:W-:Y:S01]  /*540e0*/  STL.64 [R1+0x4d08], R14 ;  /* 0x004d080e01007387 */ /* 0x010fe20000100a00 */
[----:B--2---:R0:W-:Y:S03]  /*540f0*/  STL.64 [R1+0x4d00], R12 ;  /* 0x004d000c01007387 */ /* 0x0041e60000100a00 */
[----:B0-----:R-:W2:Y:S01]  /*54100*/  LDL.LU R12, [R1+0x840] ;  /* 0x00084000010c7983 */ /* 0x001ea20000300800 */
[----:B------:R-:W2:Y:S02]  /*54110*/  LDL.LU R13, [R1+0x844] ;  /* 0x00084400010d7983 */ /* 0x000ea40000300800 */
[----:B------:R-:W4:Y:S02]  /*54120*/  LDL.LU R14, [R1+0x848] ;  /* 0x00084800010e7983 */ /* 0x000f240000300800 */
[----:B------:R-:W4:Y:S01]  /*54130*/  LDL.LU R15, [R1+0x84c] ;  /* 0x00084c00010f7983 */ /* 0x000f220000300800 */
[----:B------:R-:W2:Y:S01]  /*54140*/  LDL.LU R22, [R1+0x108] ;  /* 0x0001080001167983 */ /* 0x000ea20000300800 */
[----:B------:R-:W-:-:S02]  /*54150*/  IMAD.MOV.U32 R23, RZ, RZ, R28 ;  /* 0x000000ffff177224 */ /* 0x000fc400078e001c */
[----:B------:R-:W3:Y:S03]  /*54160*/  LDL.LU R28, [R1+0x4de4] ;  /* 0x004de400011c7983 */ /* 0x000ee60000300800 */
[----:B--2---:R-:W-:Y:S01]  /*54170*/  STL.64 [R1+0x4d40], R22 ;  /* 0x004d401601007387 */ /* 0x004fe20000100a00 */
[----:B----4-:R-:W-:Y:S02]  /*54180*/  STL.64 [R1+0x4d20], R14 ;  /* 0x004d200e01007387 */ /* 0x010fe40000100a00 */
[----:B------:R0:W-:Y:S02]  /*54190*/  STL.64 [R1+0x4d18], R12 ;  /* 0x004d180c01007387 */ /* 0x0001e40000100a00 */
        /* <DEDUP_REMOVED lines=18> */
[----:B--2---:R3:W-:Y:S02]  /*542c0*/  STL.64 [R1+0x4d70], R22 ;  /* 0x004d701601007387 */ /* 0x0047e40000100a00 */
[----:B---3--:R-:W-:Y:S02]  /*542d0*/  IMAD.MOV.U32 R22, RZ, RZ, R4 ;  /* 0x000000ffff167224 */ /* 0x008fe400078e0004 */
[----:B------:R-:W-:Y:S01]  /*542e0*/  IMAD.MOV.U32 R23, RZ, RZ, R5 ;  /* 0x000000ffff177224 */ /* 0x000fe200078e0005 */
[----:B------:R-:W2:Y:S01]  /*542f0*/  LDL.LU R4, [R1+0x4dd4] ;  /* 0x004dd40001047983 */ /* 0x000ea20000300800 */
[----:B------:R-:W3:Y:S03]  /*54300*/  LDL.LU R5, [R1+0x4dd0] ;  /* 0x004dd00001057983 */ /* 0x000ee60000300800 */
[----:B------:R-:W-:Y:S01]  /*54310*/  STL.64 [R1+0x4d88], R22 ;  /* 0x004d881601007387 */ /* 0x000fe20000100a00 */
[----:B----4-:R-:W-:Y:S02]  /*54320*/  STL.64 [R1+0x4d50], R14 ;  /* 0x004d500e01007387 */ /* 0x010fe40000100a00 */
[----:B------:R0:W-:Y:S02]  /*54330*/  STL.64 [R1+0x4d48], R12 ;  /* 0x004d480c01007387 */ /* 0x0001e40000100a00 */
[----:B0-----:R-:W4:Y:S01]  /*54340*/  LDL.LU R12, [R1+0x870] ;  /* 0x00087000010c7983 */ /* 0x001f220000300800 */
[----:B------:R-:W4:Y:S02]  /*54350*/  LDL.LU R13, [R1+0x874] ;  /* 0x00087400010d7983 */ /* 0x000f240000300800 */
[----:B------:R-:W2:Y:S02]  /*54360*/  LDL.LU R14, [R1+0x878] ;  /* 0x00087800010e7983 */ /* 0x000ea40000300800 */
[----:B------:R-:W2:Y:S01]  /*54370*/  LDL.LU R15, [R1+0x87c] ;  /* 0x00087c00010f7983 */ /* 0x000ea20000300800 */
[----:B------:R-:W2:Y:S01]  /*54380*/  LDL.LU R22, [R1+0x148] ;  /* 0x0001480001167983 */ /* 0x000ea20000300800 */
[----:B------:R-:W-:-:S05]  /*54390*/  IMAD.MOV.U32 R23, RZ, RZ, R28 ;  /* 0x000000ffff177224 */ /* 0x000fca00078e001c */
[----:B--2---:R-:W-:Y:S01]  /*543a0*/  STL.64 [R1+0x4da0], R22 ;  /* 0x004da01601007387 */ /* 0x004fe20000100a00 */
[----:B------:R-:W-:Y:S02]  /*543b0*/  STL.64 [R1+0x4d68], R14 ;  /* 0x004d680e01007387 */ /* 0x000fe40000100a00 */
[----:B----4-:R0:W-:Y:S02]  /*543c0*/  STL.64 [R1+0x4d60], R12 ;  /* 0x004d600c01007387 */ /* 0x0101e40000100a00 */
        /* <DEDUP_REMOVED lines=16> */
[----:B------:R-:W-:-:S02]  /*544d0*/  IMAD.MOV.U32 R3, RZ, RZ, R9 ;  /* 0x000000ffff037224 */ /* 0x000fc400078e0009 */
[----:B---3--:R-:W-:Y:S02]  /*544e0*/  IMAD.MOV.U32 R22, RZ, RZ, R5 ;  /* 0x000000ffff167224 */ /* 0x008fe400078e0005 */
[----:B------:R-:W-:Y:S01]  /*544f0*/  IMAD.MOV.U32 R23, RZ, RZ, R4 ;  /* 0x000000ffff177224 */ /* 0x000fe200078e0004 */
[----:B----4-:R-:W-:Y:S01]  /*54500*/  STL.64 [R1+0x4db0], R14 ;  /* 0x004db00e01007387 */ /* 0x010fe20000100a00 */
[----:B--2---:R0:W-:Y:S03]  /*54510*/  STL.64 [R1+0x4da8], R12 ;  /* 0x004da80c01007387 */ /* 0x0041e60000100a00 */
[----:B0-----:R-:W2:Y:S01]  /*54520*/  LDL.LU R12, [R1+0x8c0] ;  /* 0x0008c000010c7983 */ /* 0x001ea20000300800 */
[----:B------:R-:W2:Y:S02]  /*54530*/  LDL.LU R13, [R1+0x8c4] ;  /* 0x0008c400010d7983 */ /* 0x000ea40000300800 */
[----:B------:R-:W2:Y:S02]  /*54540*/  LDL.LU R14, [R1+0x8c8] ;  /* 0x0008c800010e7983 */ /* 0x000ea40000300800 */
[----:B------:R-:W2:Y:S01]  /*54550*/  LDL.LU R15, [R1+0x8cc] ;  /* 0x0008cc00010f7983 */ /* 0x000ea20000300800 */
[----:B------:R-:W3:Y:S01]  /*54560*/  LDL.64 R8, [R1+0x20] ;  /* 0x0000200001087983 */ /* 0x000ee20000100a00 */
[----:B------:R-:W4:Y:S02]  /*54570*/  LDL.LU R24, [R1+0x4e0] ;  /* 0x0004e00001187983 */ /* 0x000f240000300800 */
[----:B------:R-:W4:Y:S02]  /*54580*/  LDL.LU R25, [R1+0x4e4] ;  /* 0x0004e40001197983 */ /* 0x000f240000300800 */
[----:B------:R-:W4:Y:S01]  /*54590*/  LDL.LU R26, [R1+0x4e8] ;  /* 0x0004e800011a7983 */ /* 0x000f220000300800 */
[----:B------:R-:W4:Y:S01]  /*545a0*/  LDL.LU R27, [R1+0x4ec] ;  /* 0x0004ec00011b7983 */ /* 0x000f220000300800 */
[----:B------:R-:W-:Y:S02]  /*545b0*/  STL.64 [R1+0x1e0], R16 ;  /* 0x0001e01001007387 */ /* 0x000fe40000100a00 */
[----:B------:R-:W-:Y:S02]  /*545c0*/  STL.64 [R1+0x1e8], R18 ;  /* 0x0001e81201007387 */ /* 0x000fe40000100a00 */
[----:B------:R-:W0:Y:S04]  /*545d0*/  LDSM.16.M88.4 R16, [R6+0x24080] ;  /* 0x024080000610783b */ /* 0x000e280000000200 */
[----:B0-----:R-:W-:Y:S01]  /*545e0*/  STL.64 [R1+0x1d0], R16 ;  /* 0x0001d01001007387 */ /* 0x001fe20000100a00 */
[----:B------:R-:W-:Y:S02]  /*545f0*/  STL.64 [R1+0x1d8], R18 ;  /* 0x0001d81201007387 */ /* 0x000fe40000100a00 */
[----:B------:R-:W0:Y:S02]  /*54600*/  LDSM.16.M88.4 R16, [R6+0x24880] ;  /* 0x024880000610783b */ /* 0x000e240000000200 */
[----:B0-----:R-:W-:Y:S02]  /*54610*/  STL.64 [R1+0x1c0], R16 ;  /* 0x0001c01001007387 */ /* 0x001fe40000100a00 */
        /* <DEDUP_REMOVED lines=14> */
[----:B------:R-:W1:Y:S04]  /*54700*/  LDSM.16.M88.4 R4, [R6+0x27880] ;  /* 0x027880000604783b */ /* 0x000e680000000200 */
[----:B0-----:R-:W-:Y:S01]  /*54710*/  STL.64 [R1+0x170], R16 ;  /* 0x0001701001007387 */ /* 0x001fe20000100a00 */
[----:B------:R0:W-:Y:S03]  /*54720*/  STL.64 [R1+0x178], R18 ;  /* 0x0001781201007387 */ /* 0x0001e60000100a00 */
[----:B0-----:R-:W2:Y:S01]  /*54730*/  LDL.LU.64 R18, [R1+0x4dc8] ;  /* 0x004dc80001127983 */ /* 0x001ea20000300a00 */
[----:B------:R-:W2:Y:S02]  /*54740*/  LDL.LU.64 R16, [R1+0x4dc0] ;  /* 0x004dc00001107983 */ /* 0x000ea40000300a00 */
[----:B-1----:R-:W-:Y:S02]  /*54750*/  STL.64 [R1+0x160], R4 ;  /* 0x0001600401007387 */ /* 0x002fe40000100a00 */
[----:B------:R0:W-:Y:S02]  /*54760*/  STL.64 [R1+0x168], R6 ;  /* 0x0001680601007387 */ /* 0x0001e40000100a00 */
[----:B0-----:R-:W2:Y:S04]  /*54770*/  LDL.LU R7, [R1+0x4db8] ;  /* 0x004db80001077983 */ /* 0x001ea80000300800 */
[----:B--2---:R-:W0:Y:S01]  /*54780*/  LDSM.16.MT88.4 R4, [R7+0x10080] ;  /* 0x010080000704783b */ /* 0x004e220000004200 */
[C---:B------:R-:W-:Y:S03]  /*54790*/  HMMA.16816.F32.BF16 R20, R16.reuse, R22, R12 ;  /* 0x000000161014723c */ /* 0x040fe6000004180c */
[----:B0-----:R-:W-:Y:S01]  /*547a0*/  STL.64 [R1+0x4be8], R6 ;  /* 0x004be80601007387 */ /* 0x001fe20000100a00 */
[----:B------:R0:W-:Y:S03]  /*547b0*/  STL.64 [R1+0x4be0], R4 ;  /* 0x004be00401007387 */ /* 0x0001e60000100a00 */
[----:B0-----:R-:W2:Y:S01]  /*547c0*/  LDL.LU R4, [R1+0x4d0] ;  /* 0x0004d00001047983 */ /* 0x001ea20000300800 */
[----:B------:R-:W2:Y:S02]  /*547d0*/  LDL.LU R5, [R1+0x4d4] ;  /* 0x0004d40001057983 */ /* 0x000ea40000300800 */
[----:B------:R-:W2:Y:S02]  /*547e0*/  LDL.LU R6, [R1+0x4d8] ;  /* 0x0004d80001067983 */ /* 0x000ea40000300800 */
[----:B------:R-:W2:Y:S01]  /*547f0*/  LDL.LU R7, [R1+0x4dc] ;  /* 0x0004dc0001077983 */ /* 0x000ea20000300800 */
[----:B------:R-:W2:Y:S01]  /*54800*/  LDL.LU.64 R14, [R1+0x4db0] ;  /* 0x004db000010e7983 */ /* 0x000ea20000300a00 */
[----:B------:R-:W2:Y:S09]  /*54810*/  LDL.LU.64 R12, [R1+0x4da8] ;  /* 0x004da800010c7983 */ /* 0x000eb20000300a00 */
[----:B------:R-:W-:Y:S02]  /*54820*/  STL.64 [R1+0x8c0], R20 ;  /* 0x0008c01401007387 */ /* 0x000fe40000100a00 */
[----:B------:R0:W-:Y:S02]  /*54830*/  STL.64 [R1+0x8c8], R22 ;  /* 0x0008c81601007387 */ /* 0x0001e40000100a00 */
        /* <DEDUP_REMOVED lines=53> */
[----:B------:R-:W2:Y:S02]  /*54b90*/  LDL.LU.64 R22, [R1+0x4ce0] ;  /* 0x004ce00001167983 */ /* 0x000ea40000300a00 */
[----:B------:R-:W2:Y:S11]  /*54ba0*/  LDL.LU.64 R20, [R1+0x4cd8] ;  /* 0x004cd80001147983 */ /* 0x000eb60000300a00 */
[----:B------:R-:W-:Y:S05]  /*54bb0*/  @!UPT UIADD3 URZ, URZ, URZ, URZ ;  /* 0x0000003f3f3ff290 */ /* 0x000fea000fffe03f */
[----:B------:R0:W-:Y:S01]  /*54bc0*/  STL.64 [R1+0x500], R16 ;  /* 0x0005001001007387 */ /* 0x0001e20000100a00 */
[----:B------:R-:W-:Y:S02]  /*54bd0*/  STL.64 [R1+0x508], R18 ;  /* 0x0005081201007387 */ /* 0x000fe40000100a00 */
[----:B0-----:R-:W-:Y:S02]  /*54be0*/  IMAD.MOV.U32 R16, RZ, RZ, R2 ;  /* 0x000000ffff107224 */ /* 0x001fe400078e0002 */
[----:B------:R-:W-:Y:S02]  /*54bf0*/  IMAD.MOV.U32 R17, RZ, RZ, R0 ;  /* 0x000000ffff117224 */ /* 0x000fe400078e0000 */
[----:B---3--:R-:W-:Y:S02]  /*54c00*/  IMAD.MOV.U32 R2, RZ, RZ, R8 ;  /* 0x000000ffff027224 */ /* 0x008fe400078e0008 */
[----:B------:R-:W-:Y:S01]  /*54c10*/  IMAD.MOV.U32 R0, RZ, RZ, R9 ;  /* 0x000000ffff007224 */ /* 0x000fe200078e0009 */
[C---:B--2---:R-:W-:Y:S11]  /*54c20*/  HMMA.16816.F32.BF16 R12, R20.reuse, R8, R12 ;  /* 0x00000008140c723c */ /* 0x044ff6000004180c */
[----:B------:R-:W-:Y:S11]  /*54c30*/  @!UPT UIADD3 URZ, URZ, URZ, URZ ;  /* 0x0000003f3f3ff290 */ /* 0x000ff6000fffe03f */
[----:B------:R-:W-:Y:S01]  /*54c40*/  @!UPT UIADD3 URZ, URZ, URZ, URZ ;  /* 0x0000003f3f3ff290 */ /* 0x000fe2000fffe03f */
[----:B------:R-:W-:Y:S01]  /*54c50*/  STL.64 [R1+0x4f0], R12 ;  /* 0x0004f00c01007387 */ /* 0x000fe20000100a00 */
[----:B------:R0:W-:Y:S03]  /*54c60*/  STL.64 [R1+0x4f8], R14 ;  /* 0x0004f80e01007387 */ /* 0x0001e60000100a00 */
[----:B0-----:R-:W2:Y:S01]  /*54c70*/  LDL.LU R14, [R1+0x4cd0] ;  /* 0x004cd000010e7983 */ /* 0x001ea20000300800 */
[----:B------:R-:W3:Y:S02]  /*54c80*/  LDL.LU.64 R12, [R1+0x4cc8] ;  /* 0x004cc800010c7983 */ /* 0x000ee40000300a00 */
[----:B------:R-:W2:Y:S01]  /*54c90*/  LDL.LU.64 R8, [R1+0x4cc0] ;  /* 0x004cc00001087983 */ /* 0x000ea20000300a00 */
[C---:B----4-:R-:W-:Y:S01]  /*54ca0*/  HMMA.16816.F32.BF16 R16, R20.reuse, R16, R24 ;  /* 0x000000101410723c */ /* 0x050fe20000041818 */
[----:B------:R-:W4:Y:S07]  /*54cb0*/  LDL.LU.64 R24, [R1+0x4cb8] ;  /* 0x004cb80001187983 */ /* 0x000f2e0000300a00 */
[C---:B--2---:R-:W-:Y:S01]  /*54cc0*/  HMMA.16816.F32.BF16 R8, R20.reuse, R8, R4 ;  /* 0x000000081408723c */ /* 0x044fe20000041804 */
[----:B------:R-:W2:Y:S11]  /*54cd0*/  LDL.LU R4, [R1+0x7f0] ;  /* 0x0007f00001047983 */ /* 0x000eb60000300800 */
[----:B------:R-:W-:Y:S03]  /*54ce0*/  @!UPT UIADD3 URZ, URZ, URZ, URZ ;  /* 0x0000003f3f3ff290 */ /* 0x000fe6000fffe03f */
[----:B------:R-:W-:Y:S02]  /*54cf0*/  STL.64 [R1+0x4e0], R16 ;  /* 0x0004e01001007387 */ /* 0x000fe40000100a00 */
[----:B------:R-:W-:Y:S06]  /*54d00*/  STL.64 [R1+0x4e8], R18 ;  /* 0x0004e81201007387 */ /* 0x000fec0000100a00 */
[----:B------:R-:W-:Y:S01]  /*54d10*/  STL.64 [R1+0x4d0], R8 ;  /* 0x0004d00801007387 */ /* 0x000fe20000100a00 */
[----:B------:R-:W-:Y:S02]  /*54d20*/  STL.64 [R1+0x4d8], R10 ;  /* 0x0004d80a01007387 */ /* 0x000fe40000100a00 */
[----:B------:R-:W2:Y:S02]  /*54d30*/  LDL.LU R5, [R1+0x7f4] ;  /* 0x0007f40001057983 */ /* 0x000ea40000300800 */
[----:B------:R-:W2:Y:S01]  /*54d40*/  LDL.LU R6, [R1+0x7f8] ;  /* 0x0007f80001067983 */ /* 0x000ea20000300800 */
[----:B------:R-:W2:Y:S04]  /*54d50*/  LDL.LU R7, [R1+0x7fc] ;  /* 0x0007fc0001077983 */ /* 0x000ea80000300800 */
[----:B--2---:R-:W-:Y:S01]  /*54d60*/  STL.64 [R1+0x4c60], R6 ;  /* 0x004c600601007387 */ /* 0x004fe20000100a00 */
[----:B------:R0:W-:Y:S03]  /*54d70*/  STL.64 [R1+0x4c58], R4 ;  /* 0x004c580401007387 */ /* 0x0001e60000100a00 */
[----:B0-----:R-:W2:Y:S01]  /*54d80*/  LDL.LU R4, [R1+0x810] ;  /* 0x0008100001047983 */ /* 0x001ea20000300800 */
[----:B------:R-:W2:Y:S02]  /*54d90*/  LDL.LU R5, [R1+0x814] ;  /* 0x0008140001057983 */ /* 0x000ea40000300800 */
[----:B------:R-:W2:Y:S02]  /*54da0*/  LDL.LU R6, [R1+0x818] ;  /* 0x0008180001067983 */ /* 0x000ea40000300800 */
[----:B------:R-:W2:Y:S01]  /*54db0*/  LDL.LU R7, [R1+0x81c] ;  /* 0x00081c0001077983 */ /* 0x000ea20000300800 */
[----:B------:R-:W2:Y:S01]  /*54dc0*/  LDL.LU R8, [R1+0x4b0] ;  /* 0x0004b00001087983 */ /* 0x000ea20000300800 */
[----:B------:R-:W2:Y:S02]  /*54dd0*/  LDL.LU R9, [R1+0x4b4] ;  /* 0x0004b40001097983 */ /* 0x000ea40000300800 */
[----:B------:R-:W2:Y:S02]  /*54de0*/  LDL.LU R10, [R1+0x4b8] ;  /* 0x0004b800010a7983 */ /* 0x000ea40000300800 */
[----:B------:R-:W2:Y:S02]  /*54df0*/  LDL.LU R11, [R1+0x4bc] ;  /* 0x0004bc00010b7983 */ /* 0x000ea40000300800 */
[----:B--2---:R-:W-:Y:S01]  /*54e00*/  STL.64 [R1+0x4cb0], R10 ;  /* 0x004cb00a01007387 */ /* 0x004fe20000100a00 */
[----:B------:R0:W-:Y:S03]  /*54e10*/  STL.64 [R1+0x4ca8], R8 ;  /* 0x004ca80801007387 */ /* 0x0001e60000100a00 */
[----:B0-----:R-:W4:Y:S01]  /*54e20*/  LDL.LU R8, [R1+0x4c0] ;  /* 0x0004c00001087983 */ /* 0x001f220000300800 */
[----:B------:R-:W4:Y:S02]  /*54e30*/  LDL.LU R9, [R1+0x4c4] ;  /* 0x0004c40001097983 */ /* 0x000f240000300800 */
[----:B------:R-:W4:Y:S02]  /*54e40*/  LDL.LU R10, [R1+0x4c8] ;  /* 0x0004c800010a7983 */ /* 0x000f240000300800 */
[----:B------:R-:W4:Y:S01]  /*54e50*/  LDL.LU R11, [R1+0x4cc] ;  /* 0x0004cc00010b7983 */ /* 0x000f220000300800 */
[----:B------:R-:W2:Y:S01]  /*54e60*/  LDL.LU R16, [R1+0x4a0] ;  /* 0x0004a00001107983 */ /* 0x000ea20000300800 */
[----:B------:R-:W2:Y:S02]  /*54e70*/  LDL.LU R17, [R1+0x4a4] ;  /* 0x0004a40001117983 */ /* 0x000ea40000300800 */
[----:B------:R-:W2:Y:S02]  /*54e80*/  LDL.LU R18, [R1+0x4a8] ;  /* 0x0004a80001127983 */ /* 0x000ea40000300800 */
[----:B------:R-:W2:Y:S01]  /*54e90*/  LDL.LU R19, [R1+0x4ac] ;  /* 0x0004ac0001137983 */ /* 0x000ea20000300800 */
[----:B------:R-:W-:Y:S01]  /*54ea0*/  STL.64 [R1+0x4c78], R6 ;  /* 0x004c780601007387 */ /* 0x000fe20000100a00 */
[----:B------:R0:W-:Y:S03]  /*54eb0*/  STL.64 [R1+0x4c70], R4 ;  /* 0x004c700401007387 */ /* 0x0001e60000100a00 */
[----:B0-----:R-:W2:Y:S01]  /*54ec0*/  LDL.64 R4, [R1+0x1e0] ;  /* 0x0001e00001047983 */ /* 0x001ea20000100a00 */
[C---:B----4-:R-:W-:Y:S03]  /*54ed0*/  HMMA.16816.F32.BF16 R8, R20.reuse, R24, R8 ;  /* 0x000000181408723c */ /* 0x050fe60000041808 */
[----:B--2---:R0:W-:Y:S11]  /*54ee0*/  STL.64 [R1+0x4c88], R4 ;  /* 0x004c880401007387 */ /* 0x0041f60000100a00 */
[----:B------:R-:W-:Y:S09]  /*54ef0*/  @!UPT UIADD3 URZ, URZ, URZ, URZ ;  /* 0x0000003f3f3ff290 */ /* 0x000ff2000fffe03f */
[----:B------:R1:W-:Y:S01]  /*54f00*/  STL [R1+0x4c0], R8 ;  /* 0x0004c00801007387 */ /* 0x0003e20000100800 */
[----:B------:R-:W-:Y:S02]  /*54f10*/  IMAD.MOV.U32 R15, RZ, RZ, R10 ;  /* 0x000000ffff0f7224 */ /* 0x000fe400078e000a */
[----:B0-----:R-:W-:Y:S02]  /*54f20*/  IMAD.MOV.U32 R5, RZ, RZ, R3 ;  /* 0x000000ffff057224 */ /* 0x001fe400078e0003 */
[----:B------:R-:W-:Y:S02]  /*54f30*/  IMAD.MOV.U32 R4, RZ, RZ, R14 ;  /* 0x000000ffff047224 */ /* 0x000fe400078e000e */
[----:B------:R-:W-:Y:S02]  /*54f40*/  IMAD.MOV.U32 R3, RZ, RZ, R11 ;  /* 0x000000ffff037224 */ /* 0x000fe400078e000b */
[----:B------:R-:W-:Y:S01]  /*54f50*/  IMAD.MOV.U32 R14, RZ, RZ, R9 ;  /* 0x000000ffff0e7224 */ /* 0x000fe200078e0009 */
[----:B------:R-:W3:Y:S01]  /*54f60*/  LDL.LU.64 R10, [R1+0x4cb0] ;  /* 0x004cb000010a7983 */ /* 0x000ee20000300a00 */
[----:B-1----:R-:W3:Y:S02]  /*54f70*/  LDL.LU.64 R8, [R1+0x4ca8] ;  /* 0x004ca80001087983 */ /* 0x002ee40000300a00 */
[----:B------:R0:W-:Y:S02]  /*54f80*/  STL.64 [R1+0x4c08], R24 ;  /* 0x004c081801007387 */ /* 0x0001e40000100a00 */
[----:B0-----:R-:W2:Y:S04]  /*54f90*/  LDL.64 R24, [R1+0x1b0] ;  /* 0x0001b00001187983 */ /* 0x001ea80000100a00 */
[----:B--2---:R0:W-:Y:S04]  /*54fa0*/  STL.64 [R1+0x4c68], R24 ;  /* 0x004c681801007387 */ /* 0x0041e80000100a00 */
[----:B0-----:R-:W2:Y:S01]  /*54fb0*/  LDL.64 R24, [R1+0x1d0] ;  /* 0x0001d00001187983 */ /* 0x001ea20000100a00 */
[C---:B---3--:R-:W-:Y:S03]  /*54fc0*/  HMMA.16816.F32.BF16 R8, R20.reuse, R12, R8 ;  /* 0x0000000c1408723c */ /* 0x048fe60000041808 */
[----:B--2---:R0:W-:Y:S04]  /*54fd0*/  STL.64 [R1+0x4c80], R24 ;  /* 0x004c801801007387 */ /* 0x0041e80000100a00 */
        /* <DEDUP_REMOVED lines=10> */
[----:B------:R0:W-:Y:S04]  /*55080*/  STL [R1+0x44a0], R3 ;  /* 0x0044a00301007387 */ /* 0x0001e80000100800 */
[----:B0-----:R-:W3:Y:S01]  /*55090*/  LDL R3, [R1+0x9d0] ;  /* 0x0009d00001037983 */ /* 0x001ee20000100800 */
[----:B------:R-:W-:Y:S02]  /*550a0*/  STL [R1+0x449c], R15 ;  /* 0x00449c0f01007387 */ /* 0x000fe40000100800 */
[----:B------:R-:W-:Y:S02]  /*550b0*/  STL [R1+0x4498], R14 ;  /* 0x0044980e01007387 */ /* 0x000fe40000100800 */
[----:B------:R0:W-:Y:S01]  /*550c0*/  STL.64 [R1+0x4b0], R8 ;  /* 0x0004b00801007387 */ /* 0x0001e20000100a00 */
[----:B------:R-:W-:Y:S04]  /*550d0*/  STL.64 [R1+0x4b8], R10 ;  /* 0x0004b80a01007387 */ /* 0x000fe80000100a00 */
[----:B0-----:R-:W4:Y:S01]  /*550e0*/  LDL.LU.64 R8, [R1+0x4ca0] ;  /* 0x004ca00001087983 */ /* 0x001f220000300a00 */
[----:B------:R0:W-:Y:S03]  /*550f0*/  STL.64 [R1+0x4ba8], R12 ;  /* 0x004ba80c01007387 */ /* 0x0001e60000100a00 */
[----:B0-----:R-:W2:Y:S01]  /*55100*/  LDL.64 R12, [R1+0x1c0] ;  /* 0x0001c000010c7983 */ /* 0x001ea20000100a00 */
[C---:B----4-:R-:W-:Y:S11]  /*55110*/  HMMA.16816.F32.BF16 R16, R20.reuse, R8, R16 ;  /* 0x000000081410723c */ /* 0x050ff60000041810 */
[----:B------:R-:W-:Y:S11]  /*55120*/  @!UPT UIADD3 URZ, URZ, URZ, URZ ;  /* 0x0000003f3f3ff290 */ /* 0x000ff6000fffe03f */
[----:B------:R-:W-:Y:S01]  /*55130*/  @!UPT UIADD3 URZ, URZ, URZ, URZ ;  /* 0x0000003f3f3ff290 */ /* 0x000fe2000fffe03f */
[----:B------:R-:W-:Y:S01]  /*55140*/  STL.64 [R1+0x4a0], R16 ;  /* 0x0004a01001007387 */ /* 0x000fe20000100a00 */
[----:B------:R-:W-:Y:S02]  /*55150*/  STL.64 [R1+0x4a8], R18 ;  /* 0x0004a81201007387 */ /* 0x000fe40000100a00 */
[----:B---3--:R-:W0:Y:S01]  /*55160*/  LDSM.16.MT88.4 R16, [R3+0x10100] ;  /* 0x010100000310783b */ /* 0x008e220000004200 */
[C---:B--2---:R-:W-:Y:S01]  /*55170*/  HMMA.16816.F32.BF16 R4, R20.reuse, R4, R24 ;  /* 0x000000041404723c */ /* 0x044fe20000041818 */
[----:B------:R-:W-:Y:S04]  /*55180*/  STL [R1+0x4b78], R3 ;  /* 0x004b780301007387 */ /* 0x000fe80000100800 */
[----:B0-----:R-:W-:Y:S01]  /*55190*/  STL.64 [R1+0x4a98], R18 ;  /* 0x004a981201007387 */ /* 0x001fe20000100a00 */
[----:B------:R0:W-:Y:S03]  /*551a0*/  STL.64 [R1+0x4a90], R16 ;  /* 0x004a901001007387 */ /* 0x0001e60000100a00 */
[----:B0-----:R-:W2:Y:S01]  /*551b0*/  LDL.LU R16, [R1+0x800] ;  /* 0x0008000001107983 */ /* 0x001ea20000300800 */
[----:B------:R-:W2:Y:S02]  /*551c0*/  LDL.LU R17, [R1+0x804] ;  /* 0x0008040001117983 */ /* 0x000ea40000300800 */
[----:B------:R-:W2:Y:S02]  /*551d0*/  LDL.LU R18, [R1+0x808] ;  /* 0x0008080001127983 */ /* 0x000ea40000300800 */
[----:B------:R-:W2:Y:S01]  /*551e0*/  LDL.LU R19, [R1+0x80c] ;  /* 0x00080c0001137983 */ /* 0x000ea20000300800 */
[----:B------:R-:W3:Y:S01]  /*551f0*/  LDL.LU.64 R26, [R1+0x4c98] ;  /* 0x004c9800011a7983 */ /* 0x000ee20000300a00 */
[----:B------:R-:W3:Y:S07]  /*55200*/  LDL.LU.64 R24, [R1+0x4c90] ;  /* 0x004c900001187983 */ /* 0x000eee0000300a00 */
[----:B------:R0:W-:Y:S02]  /*55210*/  STL.64 [R1+0x830], R4 ;  /* 0x0008300401007387 */ /* 0x0001e40000100a00 */
[----:B------:R-:W-:Y:S01]  /*55220*/  STL.64 [R1+0x838], R6 ;  /* 0x0008380601007387 */ /* 0x000fe20000100a00 */
[----:B0-----:R-:W3:Y:S02]  /*55230*/  LDL.LU.64 R4, [R1+0x4c88] ;  /* 0x004c880001047983 */ /* 0x001ee40000300a00 */
[C---:B---3--:R-:W-:Y:S01]  /*55240*/  HMMA.16816.F32.BF16 R24, R20.reuse, R4, R24 ;  /* 0x000000041418723c */ /* 0x048fe20000041818 */
[----:B------:R-:W-:Y:S11]  /*55250*/  IMAD.MOV.U32 R3, RZ, RZ, R5 ;  /* 0x000000ffff037224 */ /* 0x000ff600078e0005 */
[----:B------:R-:W-:Y:S11]  /*55260*/  @!UPT UIADD3 URZ, URZ, URZ, URZ ;  /* 0x0000003f3f3ff290 */ /* 0x000ff6000fffe03f */
[----:B------:R0:W-:Y:S01]  /*55270*/  STL.64 [R1+0x820], R24 ;  /* 0x0008201801007387 */ /* 0x0001e20000100a00 */
[----:B------:R-:W-:Y:S03]  /*55280*/  STL.64 [R1+0x828], R26 ;  /* 0x0008281a01007387 */ /* 0x000fe60000100a00 */
[----:B0-----:R-:W3:Y:S01]  /*55290*/  LDL.LU.64 R24, [R1+0x4c80] ;  /* 0x004c800001187983 */ /* 0x001ee20000300a00 */
[----:B------:R-:W3:Y:S02]  /*552a0*/  LDL.LU.64 R6, [R1+0x4c78] ;  /* 0x004c780001067983 */ /* 0x000ee40000300a00 */
[----:B------:R-:W3:Y:S02]  /*552b0*/  LDL.LU.64 R4, [R1+0x4c70] ;  /* 0x004c700001047983 */ /* 0x000ee40000300a00 */
[----:B------:R-:W-:Y:S01]  /*552c0*/  STL [R1+0x4b7c], R3 ;  /* 0x004b7c0301007387 */ /* 0x000fe20000100800 */
[----:B---3--:R-:W-:Y:S01]  /*552d0*/  HMMA.16816.F32.BF16 R4, R20, R24, R4 ;  /* 0x000000181404723c */ /* 0x008fe20000041804 */
[----:B------:R-:W-:-:S02]  /*552e0*/  IMAD.MOV.U32 R29, RZ, RZ, R24 ;  /* 0x000000ffff1d7224 */ /* 0x000fc400078e0018 */
[----:B------:R-:W-:Y:S02]  /*552f0*/  IMAD.MOV.U32 R28, RZ, RZ, R25 ;  /* 0x000000ffff1c7224 */ /* 0x000fe400078e0019 */
[----:B------:R-:W3:Y:S11]  /*55300*/  LDL.LU.64 R24, [R1+0x4c68] ;  /* 0x004c680001187983 */ /* 0x000ef60000300a00 */
[----:B------:R-:W-:Y:S07]  /*55310*/  @!UPT UIADD3 URZ, URZ, URZ, URZ ;  /* 0x0000003f3f3ff290 */ /* 0x000fee000fffe03f */
[----:B------:R0:W-:Y:S01]  /*55320*/  STL.64 [R1+0x810], R4 ;  /* 0x0008100401007387 */ /* 0x0001e20000100a00 */
[----:B------:R-:W-:Y:S02]  /*55330*/  IMAD.MOV.U32 R10, RZ, RZ, R6 ;  /* 0x000000ffff0a7224 */ /* 0x000fe400078e0006 */
[----:B------:R-:W-:Y:S02]  /*55340*/  IMAD.MOV.U32 R11, RZ, RZ, R7 ;  /* 0x000000ffff0b7224 */ /* 0x000fe400078e0007 */
[----:B------:R-:W3:Y:S04]  /*55350*/  LDL.LU.64 R6, [R1+0x4c60] ;  /* 0x004c600001067983 */ /* 0x000ee80000300a00 */
[----:B0-----:R-:W3:Y:S01]  /*55360*/  LDL.LU.64 R4, [R1+0x4c58] ;  /* 0x004c580001047983 */ /* 0x001ee20000300a00 */
[----:B--2---:R-:W-:Y:S01]  /*55370*/  HMMA.16816.F32.BF16 R16, R20, R12, R16 ;  /* 0x0000000c1410723c */ /* 0x004fe20000041810 */
[----:B------:R-:W-:-:S02]  /*55380*/  IMAD.MOV.U32 R3, RZ, RZ, R13 ;  /* 0x000000ffff037224 */ /* 0x000fc400078e000d */
[----:B------:R-:W-:Y:S01]  /*55390*/  STL [R1+0x4b84], R28 ;  /* 0x004b841c01007387 */ /* 0x000fe20000100800 */
[----:B------:R-:W-:Y:S01]  /*553a0*/  STL [R1+0x4b80], R29 ;  /* 0x004b801d01007387 */ /* 0x000fe20000100800 */
[----:B------:R-:W-:Y:S02]  /*553b0*/  STL [R1+0x4374], R11 ;  /* 0x0043740b01007387 */ /* 0x000fe40000100800 */
[----:B------:R-:W-:Y:S02]  /*553c0*/  STL [R1+0x4370], R10 ;  /* 0x0043700a01007387 */ /* 0x000fe40000100800 */
[----:B------:R-:W-:Y:S11]  /*553d0*/  STL [R1+0x4b88], R3 ;  /* 0x004b880301007387 */ /* 0x000ff60000100800 */
[----:B------:R-:W-:Y:S03]  /*553e0*/  @!UPT UIADD3 URZ, URZ, URZ, URZ ;  /* 0x0000003f3f3ff290 */ /* 0x000fe6000fffe03f */
[----:B------:R0:W-:Y:S01]  /*553f0*/  STL.64 [R1+0x800], R16 ;  /* 0x0008001001007387 */ /* 0x0001e20000100a00 */
[----:B------:R1:W-:Y:S01]  /*55400*/  STL.64 [R1+0x808], R18 ;  /* 0x0008081201007387 */ /* 0x0003e20000100a00 */
[----:B---3--:R-:W-:Y:S11]  /*55410*/  HMMA.16816.F32.BF16 R4, R20, R24, R4 ;  /* 0x000000181404723c */ /* 0x008ff60000041804 */
[----:B------:R-:W-:Y:S11]  /*55420*/  @!UPT UIADD3 URZ, URZ, URZ, URZ ;  /* 0x0000003f3f3ff290 */ /* 0x000ff6000fffe03f */
[----:B------:R-:W-:Y:S01]  /*55430*/  @!UPT UIADD3 URZ, URZ, URZ, URZ ;  /* 0x0000003f3f3ff290 */ /* 0x000fe2000fffe03f */
[----:B------:R-:W-:Y:S01]  /*55440*/  STL.64 [R1+0x7f0], R4 ;  /* 0x0007f00401007387 */ /* 0x000fe20000100a00 */
[----:B------:R-:W2:Y:S02]  /*55450*/  LDL.LU R12, [R1+0x450] ;  /* 0x00045000010c7983 */ /* 0x000ea40000300800 */
[----:B------:R-:W2:Y:S02]  /*55460*/  LDL.LU R13, [R1+0x454] ;  /* 0x00045400010d7983 */ /* 0x000ea40000300800 */
[----:B------:R-:W3:Y:S01]  /*55470*/  LDL.LU R14, [R1+0x458] ;  /* 0x00045800010e7983 */ /* 0x000ee20000300800 */
[----:B------:R-:W3:Y:S01]  /*55480*/  LDL.LU R15, [R1+0x45c] ;  /* 0x00045c00010f7983 */ /* 0x000ee20000300800 */
[----:B0-----:R-:W4:Y:S02]  /*55490*/  LDL.LU R16, [R1+0x460] ;  /* 0x0004600001107983 */ /* 0x001f240000300800 */
[----:B------:R-:W4:Y:S02]  /*554a0*/  LDL.LU R17, [R1+0x464] ;  /* 0x0004640001117983 */ /* 0x000f240000300800 */
[----:B-1----:R-:W2:Y:S01]  /*554b0*/  LDL.LU R18, [R1+0x468] ;  /* 0x0004680001127983 */ /* 0x002ea20000300800 */
[----:B------:R-:W2:Y:S04]  /*554c0*/  LDL.LU R19, [R1+0x46c] ;  /* 0x00046c0001137983 */ /* 0x000ea80000300800 */
[----:B--2---:R-:W-:Y:S01]  /*554d0*/  STL.64 [R1+0x4bc8], R18 ;  /* 0x004bc81201007387 */ /* 0x004fe20000100a00 */
[----:B----4-:R0:W-:Y:S03]  /*554e0*/  STL.64 [R1+0x4bc0], R16 ;  /* 0x004bc01001007387 */ /* 0x0101e60000100a00 */
[----:B0-----:R-:W2:Y:S01]  /*554f0*/  LDL.64 R16, [R1+0x10] ;  /* 0x0000100001107983 */ /* 0x001ea20000100a00 */
[----:B------:R-:W-:-:S02]  /*55500*/  IMAD.MOV.U32 R28, RZ, RZ, R24 ;  /* 0x000000ffff1c7224 */ /* 0x000fc400078e0018 */
[----:B------:R-:W-:Y:S01]  /*55510*/  IMAD.MOV.U32 R29, RZ, RZ, R25 ;  /* 0x000000ffff1d7224 */ /* 0x000fe200078e0019 */
[----:B--2---:R0:W-:Y:S02]  /*55520*/  STL.64 [R1+0x4bd0], R16 ;  /* 0x004bd01001007387 */ /* 0x0041e40000100a00 */
[----:B0-----:R-:W-:Y:S02]  /*55530*/  IMAD.MOV.U32 R16, RZ, RZ, R2 ;  /* 0x000000ffff107224 */ /* 0x001fe400078e0002 */
[----:B------:R-:W-:-:S05]  /*55540*/  IMAD.MOV.U32 R17, RZ, RZ, R0 ;  /* 0x000000ffff117224 */ /* 0x000fca00078e0000 */
[----:B------:R0:W-:Y:S04]  /*55550*/  STL.64 [R1+0x4bf0], R16 ;  /* 0x004bf01001007387 */ /* 0x0001e80000100a00 */
[----:B0-----:R-:W2:Y:S01]  /*55560*/  LDL.LU R16, [R1+0x490] ;  /* 0x0004900001107983 */ /* 0x001ea20000300800 */
[----:B------:R-:W2:Y:S02]  /*55570*/  LDL.LU R17, [R1+0x494] ;  /* 0x0004940001117983 */ /* 0x000ea40000300800 */
[----:B------:R-:W4:Y:S02]  /*55580*/  LDL.LU R18, [R1+0x498] ;  /* 0x0004980001127983 */ /* 0x000f240000300800 */
[----:B------:R-:W4:Y:S01]  /*55590*/  LDL.LU R19, [R1+0x49c] ;  /* 0x00049c0001137983 */ /* 0x000f220000300800 */
[----:B------:R-:W2:Y:S01]  /*555a0*/  LDL.LU R24, [R1+0x7b0] ;  /* 0x0007b00001187983 */ /* 0x000ea20000300800 */
[----:B------:R-:W2:Y:S02]  /*555b0*/  LDL.LU R25, [R1+0x7b4] ;  /* 0x0007b40001197983 */ /* 0x000ea40000300800 */
[----:B------:R-:W2:Y:S02]  /*555c0*/  LDL.LU R26, [R1+0x7b8] ;  /* 0x0007b800011a7983 */ /* 0x000ea40000300800 */
[----:B------:R-:W2:Y:S02]  /*555d0*/  LDL.LU R27, [R1+0x7bc] ;  /* 0x0007bc00011b7983 */ /* 0x000ea40000300800 */
[----:B--2---:R-:W-:Y:S01]  /*555e0*/  STL.64 [R1+0x4c18], R26 ;  /* 0x004c181a01007387 */ /* 0x004fe20000100a00 */
[----:B------:R0:W-:Y:S03]  /*555f0*/  STL.64 [R1+0x4c10], R24 ;  /* 0x004c101801007387 */ /* 0x0001e60000100a00 */
        /* <DEDUP_REMOVED lines=8> */
[----:B0-----:R-:W2:Y:S01]  /*55680*/  LDL.64 R24, [R1+0x1a0] ;  /* 0x0001a00001187983 */ /* 0x001ea20000100a00 */
[----:B----4-:R-:W-:Y:S02]  /*55690*/  STL.64 [R1+0x4c00], R18 ;  /* 0x004c001201007387 */ /* 0x010fe40000100a00 */
[----:B------:R0:W-:Y:S02]  /*556a0*/  STL.64 [R1+0x4bf8], R16 ;  /* 0x004bf81001007387 */ /* 0x0001e40000100a00 */
[----:B0-----:R-:W4:Y:S04]  /*556b0*/  LDL.64 R16, [R1+0x170] ;  /* 0x0001700001107983 */ /* 0x001f280000100a00 */
[----:B----4-:R0:W-:Y:S04]  /*556c0*/  STL.64 [R1+0x4c20], R16 ;  /* 0x004c201001007387 */ /* 0x0101e80000100a00 */
[----:B0-----:R-:W4:Y:S01]  /*556d0*/  LDL.LU R16, [R1+0x7c0] ;  /* 0x0007c00001107983 */ /* 0x001f220000300800 */
[----:B------:R-:W4:Y:S02]  /*556e0*/  LDL.LU R17, [R1+0x7c4] ;  /* 0x0007c40001117983 */ /* 0x000f240000300800 */
[----:B------:R-:W2:Y:S02]  /*556f0*/  LDL.LU R18, [R1+0x7c8] ;  /* 0x0007c80001127983 */ /* 0x000ea40000300800 */
[----:B------:R-:W2:Y:S02]  /*55700*/  LDL.LU R19, [R1+0x7cc] ;  /* 0x0007cc0001137983 */ /* 0x000ea40000300800 */
[----:B--2---:R-:W-:Y:S01]  /*55710*/  STL.64 [R1+0x4c38], R18 ;  /* 0x004c381201007387 */ /* 0x004fe20000100a00 */
[----:B----4-:R0:W-:Y:S03]  /*55720*/  STL.64 [R1+0x4c30], R16 ;  /* 0x004c301001007387 */ /* 0x0101e60000100a00 */
[----:B0-----:R-:W2:Y:S04]  /*55730*/  LDL.64 R16, [R1+0x190] ;  /* 0x0001900001107983 */ /* 0x001ea80000100a00 */
[----:B--2---:R0:W-:Y:S04]  /*55740*/  STL.64 [R1+0x4c50], R16 ;  /* 0x004c501001007387 */ /* 0x0041e80000100a00 */
[----:B0-----:R-:W2:Y:S01]  /*55750*/  LDL.LU R16, [R1+0x7e0] ;  /* 0x0007e00001107983 */ /* 0x001ea20000300800 */
[----:B------:R-:W2:Y:S02]  /*55760*/  LDL.LU R17, [R1+0x7e4] ;  /* 0x0007e40001117983 */ /* 0x000ea40000300800 */
[----:B------:R-:W2:Y:S02]  /*55770*/  LDL.LU R18, [R1+0x7e8] ;  /* 0x0007e80001127983 */ /* 0x000ea40000300800 */
[----:B------:R-:W2:Y:S01]  /*55780*/  LDL.LU R19, [R1+0x7ec] ;  /* 0x0007ec0001137983 */ /* 0x000ea20000300800 */
[----:B------:R-:W4:Y:S01]  /*55790*/  LDL.64 R4, [R1+0x160] ;  /* 0x0001600001047983 */ /* 0x000f220000100a00 */
[----:B---3--:R-:W-:Y:S02]  /*557a0*/  STL.64 [R1+0x4bb8], R14 ;  /* 0x004bb80e01007387 */ /* 0x008fe40000100a00 */
[----:B------:R0:W-:Y:S02]  /*557b0*/  STL.64 [R1+0x4bb0], R12 ;  /* 0x004bb00c01007387 */ /* 0x0001e40000100a00 */
[----:B0-----:R-:W3:Y:S01]  /*557c0*/  LDL.64 R12, [R1] ;  /* 0x00000000010c7983 */ /* 0x001ee20000100a00 */
[----:B------:R-:W-:-:S02]  /*557d0*/  IMAD.MOV.U32 R10, RZ, RZ, R7 ;  /* 0x000000ffff0a7224 */ /* 0x000fc400078e0007 */
[----:B------:R-:W-:Y:S02]  /*557e0*/  IMAD.MOV.U32 R11, RZ, RZ, R6 ;  /* 0x000000ffff0b7224 */ /* 0x000fe400078e0006 */
[----:B------:R-:W-:Y:S01]  /*557f0*/  IMAD.MOV.U32 R3, RZ, RZ, R25 ;  /* 0x000000ffff037224 */ /* 0x000fe200078e0019 */
[C---:B--2---:R-:W-:Y:S01]  /*55800*/  HMMA.16816.F32.BF16 R16, R20.reuse, R24, R16 ;  /* 0x000000181410723c */ /* 0x044fe20000041810 */
[----:B---3--:R0:W-:Y:S04]  /*55810*/  STL.64 [R1+0x4bd8], R12 ;  /* 0x004bd80c01007387 */ /* 0x0081e80000100a00 */
[----:B0-----:R-:W2:Y:S01]  /*55820*/  LDL.LU R12, [R1+0x480] ;  /* 0x00048000010c7983 */ /* 0x001ea20000300800 */
[----:B------:R-:W2:Y:S02]  /*55830*/  LDL.LU R13, [R1+0x484] ;  /* 0x00048400010d7983 */ /* 0x000ea40000300800 */
[----:B------:R-:W2:Y:S02]  /*55840*/  LDL.LU R14, [R1+0x488] ;  /* 0x00048800010e7983 */ /* 0x000ea40000300800 */
[----:B------:R-:W2:Y:S01]  /*55850*/  LDL.LU R15, [R1+0x48c] ;  /* 0x00048c00010f7983 */ /* 0x000ea20000300800 */
[----:B------:R-:W-:Y:S01]  /*55860*/  STL [R1+0x4b90], R29 ;  /* 0x004b901d01007387 */ /* 0x000fe20000100800 */
[----:B------:R-:W-:Y:S02]  /*55870*/  STL [R1+0x4b8c], R28 ;  /* 0x004b8c1c01007387 */ /* 0x000fe40000100800 */
[----:B------:R-:W-:Y:S02]  /*55880*/  STL [R1+0x437c], R10 ;  /* 0x00437c0a01007387 */ /* 0x000fe40000100800 */
[----:B------:R-:W-:Y:S07]  /*55890*/  STL [R1+0x4378], R11 ;  /* 0x0043780b01007387 */ /* 0x000fee0000100800 */
[----:B------:R0:W-:Y:S01]  /*558a0*/  STL.64 [R1+0x7e0], R16 ;  /* 0x0007e01001007387 */ /* 0x0001e20000100a00 */
[----:B------:R1:W-:Y:S03]  /*558b0*/  STL.64 [R1+0x7e8], R18 ;  /* 0x0007e81201007387 */ /* 0x0003e60000100a00 */
[----:B0-----:R-:W3:Y:S01]  /*558c0*/  LDL.LU.64 R16, [R1+0x4c50] ;  /* 0x004c500001107983 */ /* 0x001ee20000300a00 */
[----:B------:R-:W3:Y:S02]  /*558d0*/  LDL.LU.64 R26, [R1+0x4c48] ;  /* 0x004c4800011a7983 */ /* 0x000ee40000300a00 */
[----:B------:R-:W3:Y:S02]  /*558e0*/  LDL.LU.64 R24, [R1+0x4c40] ;  /* 0x004c400001187983 */ /* 0x000ee40000300a00 */
[----:B-1----:R-:W2:Y:S01]  /*558f0*/  LDL.LU.64 R18, [R1+0x4c38] ;  /* 0x004c380001127983 */ /* 0x002ea20000300a00 */
[----:B---3--:R-:W-:Y:S01]  /*55900*/  HMMA.16816.F32.BF16 R24, R20, R16, R24 ;  /* 0x000000101418723c */ /* 0x008fe20000041818 */
[----:B------:R-:W-:-:S02]  /*55910*/  IMAD.MOV.U32 R29, RZ, RZ, R16 ;  /* 0x000000ffff1d7224 */ /* 0x000fc400078e0010 */
[----:B------:R-:W-:Y:S02]  /*55920*/  IMAD.MOV.U32 R28, RZ, RZ, R17 ;  /* 0x000000ffff1c7224 */ /* 0x000fe400078e0011 */
[----:B------:R-:W2:Y:S11]  /*55930*/  LDL.LU.64 R16, [R1+0x4c30] ;  /* 0x004c300001107983 */ /* 0x000eb60000300a00 */
[----:B------:R-:W-:Y:S07]  /*55940*/  @!UPT UIADD3 URZ, URZ, URZ, URZ ;  /* 0x0000003f3f3ff290 */ /* 0x000fee000fffe03f */
[----:B------:R0:W-:Y:S04]  /*55950*/  STL.64 [R1+0x7d0], R24 ;  /* 0x0007d01801007387 */ /* 0x0001e80000100a00 */
[----:B0-----:R-:W2:Y:S01]  /*55960*/  LDL.LU.64 R24, [R1+0x4c28] ;  /* 0x004c280001187983 */ /* 0x001ea20000300a00 */
[----:B------:R-:W-:Y:S02]  /*55970*/  IMAD.MOV.U32 R11, RZ, RZ, R27 ;  /* 0x000000ffff0b7224 */ /* 0x000fe400078e001b */
[----:B------:R-:W-:-:S03]  /*55980*/  IMAD.MOV.U32 R10, RZ, RZ, R26 ;  /* 0x000000ffff0a7224 */ /* 0x000fc600078e001a */
[----:B------:R0:W-:Y:S02]  /*55990*/  STL [R1+0x44a8], R11 ;  /* 0x0044a80b01007387 */ /* 0x0001e40000100800 */
[----:B------:R1:W-:Y:S01]  /*559a0*/  STL [R1+0x44a4], R10 ;  /* 0x0044a40a01007387 */ /* 0x0003e20000100800 */
[C---:B--2---:R-:W-:Y:S01]  /*559b0*/  HMMA.16816.F32.BF16 R16, R20.reuse, R24, R16 ;  /* 0x000000181410723c */ /* 0x044fe20000041810 */
[----:B0-----:R-:W-:Y:S02]  /*559c0*/  IMAD.MOV.U32 R11, RZ, RZ, R24 ;  /* 0x000000ffff0b7224 */ /* 0x001fe400078e0018 */
[----:B-1----:R-:W-:Y:S11]  /*559d0*/  IMAD.MOV.U32 R10, RZ, RZ, R25 ;  /* 0x000000ffff0a7224 */ /* 0x002ff600078e0019 */
[----:B------:R-:W-:Y:S09]  /*559e0*/  @!UPT UIADD3 URZ, URZ, URZ, URZ ;  /* 0x0000003f3f3ff290 */ /* 0x000ff2000fffe03f */
[----:B------:R0:W-:Y:S01]  /*559f0*/  STL.64 [R1+0x7c0], R16 ;  /* 0x0007c01001007387 */ /* 0x0001e20000100a00 */
[----:B------:R-:W-:Y:S03]  /*55a00*/  STL.64 [R1+0x7c8], R18 ;  /* 0x0007c81201007387 */ /* 0x000fe60000100a00 */
        /* <DEDUP_REMOVED lines=17> */
[----:B------:R-:W2:Y:S01]  /*55b20*/  LDL.LU.64 R18, [R1+0x4c00] ;  /* 0x004c000001127983 */ /* 0x000ea20000300a00 */
[----:B------:R-:W2:Y:S01]  /*55b30*/  LDL.LU.64 R16, [R1+0x4bf8] ;  /* 0x004bf80001107983 */ /* 0x000ea20000300a00 */
[----:B----4-:R-:W-:-:S02]  /*55b40*/  IMAD.MOV.U32 R2, RZ, RZ, R4 ;  /* 0x000000ffff027224 */ /* 0x010fc400078e0004 */
[----:B------:R-:W-:Y:S01]  /*55b50*/  IMAD.MOV.U32 R0, RZ, RZ, R5 ;  /* 0x000000ffff007224 */ /* 0x000fe200078e0005 */
[----:B--2---:R-:W-:Y:S01]  /*55b60*/  HMMA.16816.F32.BF16 R20, R20, R4, R16 ;  /* 0x000000041414723c */ /* 0x004fe20000041810 */
[----:B------:R-:W2:Y:S11]  /*55b70*/  LDL.LU.64 R16, [R1+0x4bf0] ;  /* 0x004bf00001107983 */ /* 0x000eb60000300a00 */
[----:B------:R-:W-:Y:S11]  /*55b80*/  @!UPT UIADD3 URZ, URZ, URZ, URZ ;  /* 0x0000003f3f3ff290 */ /* 0x000ff6000fffe03f */
[----:B------:R0:W-:Y:S01]  /*55b90*/  STL.64 [R1+0x490], R20 ;  /* 0x0004901401007387 */ /* 0x0001e20000100a00 */
[----:B------:R1:W-:Y:S02]  /*55ba0*/  STL.64 [R1+0x498], R22 ;  /* 0x0004981601007387 */ /* 0x0003e40000100a00 */
[----:B------:R-:W2:Y:S02]  /*55bb0*/  LDL.LU.64 R6, [R1+0x4be8] ;  /* 0x004be80001067983 */ /* 0x000ea40000300a00 */
[----:B------:R-:W2:Y:S01]  /*55bc0*/  LDL.LU.64 R4, [R1+0x4be0] ;  /* 0x004be00001047983 */ /* 0x000ea20000300a00 */
[----:B0-----:R-:W4:Y:S01]  /*55bd0*/  LDL.LU R20, [R1+0x470] ;  /* 0x0004700001147983 */ /* 0x001f220000300800 */
[----:B------:R-:W4:Y:S02]  /*55be0*/  LDL.LU R21, [R1+0x474] ;  /* 0x0004740001157983 */ /* 0x000f240000300800 */
[----:B-1----:R-:W4:Y:S02]  /*55bf0*/  LDL.LU R22, [R1+0x478] ;  /* 0x0004780001167983 */ /* 0x002f240000300800 */
[----:B------:R-:W4:Y:S01]  /*55c00*/  LDL.LU R23, [R1+0x47c] ;  /* 0x00047c0001177983 */ /* 0x000f220000300800 */
[C---:B--2---:R-:W-:Y:S01]  /*55c10*/  HMMA.16816.F32.BF16 R16, R4.reuse, R16, R12 ;  /* 0x000000100410723c */ /* 0x044fe2000004180c */
[----:B------:R-:W2:Y:S11]  /*55c20*/  LDL.LU.64 R12, [R1+0x4bd8] ;  /* 0x004bd800010c7983 */ /* 0x000eb60000300a00 */
[----:B------:R-:W-:Y:S11]  /*55c30*/  @!UPT UIADD3 URZ, URZ, URZ, URZ ;  /* 0x0000003f3f3ff290 */ /* 0x000ff6000fffe03f */
[----:B------:R0:W-:Y:S01]  /*55c40*/  STL.64 [R1+0x480], R16 ;  /* 0x0004801001007387 */ /* 0x0001e20000100a00 */
[----:B------:R1:W-:Y:S03]  /*55c50*/  STL.64 [R1+0x488], R18 ;  /* 0x0004881201007387 */ /* 0x0003e60000100a00 */
[----:B0-----:R-:W4:Y:S02]  /*55c60*/  LDL.LU.64 R16, [R1+0x4bd0] ;  /* 0x004bd00001107983 */ /* 0x001f240000300a00 */
[C---:B----4-:R-:W-:Y:S11]  /*55c70*/  HMMA.16816.F32.BF16 R20, R4.reuse, R16, R20 ;  /* 0x000000100414723c */ /* 0x050ff60000041814 */
[----:B------:R-:W-:Y:S11]  /*55c80*/  @!UPT UIADD3 URZ, URZ, URZ, URZ ;  /* 0x0000003f3f3ff290 */ /* 0x000ff6000fffe03f */
[----:B------:R-:W-:Y:S01]  /*55c90*/  @!UPT UIADD3 URZ, URZ, URZ, URZ ;  /* 0x0000003f3f3ff290 */ /* 0x000fe2000fffe03f */
[----:B------:R0:W-:Y:S01]  /*55ca0*/  STL.64 [R1+0x470], R20 ;  /* 0x0004701401007387 */ /* 0x0001e20000100a00 */
[----:B------:R-:W-:Y:S02]  /*55cb0*/  STL.64 [R1+0x478], R22 ;  /* 0x0004781601007387 */ /* 0x000fe40000100a00 */
[----:B-1----:R-:W2:Y:S02]  /*55cc0*/  LDL.LU.64 R18, [R1+0x4bc8] ;  /* 0x004bc80001127983 */ /* 0x002ea40000300a00 */
[----:B0-----:R-:W-:Y:S02]  /*55cd0*/  IMAD.MOV.U32 R21, RZ, RZ, R16 ;  /* 0x000000ffff157224 */ /* 0x001fe400078e0010 */
[----:B------:R-:W-:Y:S02]  /*55ce0*/  IMAD.MOV.U32 R20, RZ, RZ, R17 ;  /* 0x000000ffff147224 */ /* 0x000fe400078e0011 */
[----:B------:R-:W2:Y:S02]  /*55cf0*/  LDL.LU.64 R16, [R1+0x4bc0] ;  /* 0x004bc00001107983 */ /* 0x000ea40000300a00 */
[C---:B--2---:R-:W-:Y:S11]  /*55d00*/  HMMA.16816.F32.BF16 R16, R4.reuse, R12, R16 ;  /* 0x0000000c0410723c */ /* 0x044ff60000041810 */
[----:B------:R-:W-:Y:S11]  /*55d10*/  @!UPT UIADD3 URZ, URZ, URZ, URZ ;  /* 0x0000003f3f3ff290 */ /* 0x000ff6000fffe03f */
[----:B------:R-:W-:Y:S01]  /*55d20*/  @!UPT UIADD3 URZ, URZ, URZ, URZ ;  /* 0x0000003f3f3ff290 */ /* 0x000fe2000fffe03f */
[----:B------:R0:W-:Y:S01]  /*55d30*/  STL.64 [R1+0x460], R16 ;  /* 0x0004601001007387 */ /* 0x0001e20000100a00 */
[----:B------:R-:W-:Y:S02]  /*55d40*/  STL.64 [R1+0x468], R18 ;  /* 0x0004681201007387 */ /* 0x000fe40000100a00 */
[----:B------:R-:W2:Y:S02]  /*55d50*/  LDL.LU.64 R14, [R1+0x4bb8] ;  /* 0x004bb800010e7983 */ /* 0x000ea40000300a00 */
[----:B0-----:R-:W-:Y:S02]  /*55d60*/  IMAD.MOV.U32 R17, RZ, RZ, R12 ;  /* 0x000000ffff117224 */ /* 0x001fe400078e000c */
[----:B------:R-:W-:Y:S02]  /*55d70*/  IMAD.MOV.U32 R16, RZ, RZ, R13 ;  /* 0x000000ffff107224 */ /* 0x000fe400078e000d */
[----:B------:R-:W2:Y:S02]  /*55d80*/  LDL.LU.64 R12, [R1+0x4bb0] ;  /* 0x004bb000010c7983 */ /* 0x000ea40000300a00 */
[C---:B--2---:R-:W-:Y:S11]  /*55d90*/  HMMA.16816.F32.BF16 R12, R4.reuse, R24, R12 ;  /* 0x00000018040c723c */ /* 0x044ff6000004180c */
[----:B------:R-:W-:Y:S11]  /*55da0*/  @!UPT UIADD3 URZ, URZ, URZ, URZ ;  /* 0x0000003f3f3ff290 */ /* 0x000ff6000fffe03f */
[----:B------:R-:W-:Y:S01]  /*55db0*/  @!UPT UIADD3 URZ, URZ, URZ, URZ ;  /* 0x0000003f3f3ff290 */ /* 0x000fe2000fffe03f */
[----:B------:R0:W-:Y:S01]  /*55dc0*/  STL.64 [R1+0x450], R12 ;  /* 0x0004500c01007387 */ /* 0x0001e20000100a00 */
[----:B------:R-:W-:Y:S03]  /*55dd0*/  STL.64 [R1+0x458], R14 ;  /* 0x0004580e01007387 */ /* 0x000fe60000100a00 */
[----:B0-----:R-:W3:Y:S01]  /*55de0*/  LDL.LU.64 R12, [R1+0x4ba8] ;  /* 0x004ba800010c7983 */ /* 0x001ee20000300a00 */
[----:B------:R-:W-:Y:S01]  /*55df0*/  STL.64 [R1+0x4a58], R24 ;  /* 0x004a581801007387 */ /* 0x000fe20000100a00 */
[C---:B---3--:R-:W-:Y:S11]  /*55e00*/  HMMA.16816.F32.BF16 R8, R4.reuse, R12, R8 ;  /* 0x0000000c0408723c */ /* 0x048ff60000041808 */
[----:B------:R-:W-:Y:S11]  /*55e10*/  @!UPT UIADD3 URZ, URZ, URZ, URZ ;  /* 0x0000003f3f3ff290 */ /* 0x000ff6000fffe03f */
[----:B------:R-:W-:Y:S01]  /*55e20*/  @!UPT UIADD3 URZ, URZ, URZ, URZ ;  /* 0x0000003f3f3ff290 */ /* 0x000fe2000fffe03f */
[----:B------:R-:W-:Y:S01]  /*55e30*/  STL.64 [R1+0x440], R8 ;  /* 0x0004400801007387 */ /* 0x000fe20000100a00 */
[----:B------:R0:W-:Y:S03]  /*55e40*/  STL.64 [R1+0x448], R10 ;  /* 0x0004480a01007387 */ /* 0x0001e60000100a00 */
[----:B0-----:R-:W2:Y:S01]  /*55e50*/  LDL.LU.64 R10, [R1+0x4ba0] ;  /* 0x004ba000010a7983 */ /* 0x001ea20000300a00 */
[----:B------:R-:W3:Y:S02]  /*55e60*/  LDL.LU.64 R8, [R1+0x4b98] ;  /* 0x004b980001087983 */ /* 0x000ee40000300a00 */
[----:B------:R0:W-:Y:S02]  /*55e70*/  STL.64 [R1+0x4a50], R12 ;  /* 0x004a500c01007387 */ /* 0x0001e40000100a00 */
[----:B0-----:R-:W3:Y:S01]  /*55e80*/  LDL.LU R12, [R1+0x430] ;  /* 0x00043000010c7983 */ /* 0x001ee20000300800 */
[----:B------:R-:W3:Y:S02]  /*55e90*/  LDL.LU R13, [R1+0x434] ;  /* 0x00043400010d7983 */ /* 0x000ee40000300800 */
[----:B------:R-:W3:Y:S02]  /*55ea0*/  LDL.LU R14, [R1+0x438] ;  /* 0x00043800010e7983 */ /* 0x000ee40000300800 */
[----:B------:R-:W3:Y:S02]  /*55eb0*/  LDL.LU R15, [R1+0x43c] ;  /* 0x00043c00010f7983 */ /* 0x000ee40000300800 */
[----:B---3--:R-:W-:Y:S11]  /*55ec0*/  HMMA.16816.F32.BF16 R12, R4, R8, R12 ;  /* 0x00000008040c723c */ /* 0x008ff6000004180c */
[----:B------:R-:W-:Y:S11]  /*55ed0*/  @!UPT UIADD3 URZ, URZ, URZ, URZ ;  /* 0x0000003f3f3ff290 */ /* 0x000ff6000fffe03f */
[----:B------:R-:W-:Y:S01]  /*55ee0*/  @!UPT UIADD3 URZ, URZ, URZ, URZ ;  /* 0x0000003f3f3ff290 */ /* 0x000fe2000fffe03f */
[----:B------:R0:W-:Y:S01]  /*55ef0*/  STL.64 [R1+0x430], R12 ;  /* 0x0004300c01007387 */ /* 0x0001e20000100a00 */
[----:B------:R1:W-:Y:S03]  /*55f00*/  STL.64 [R1+0x438], R14 ;  /* 0x0004380e01007387 */ /* 0x0003e60000100a00 */
[----:B0-----:R-:W3:Y:S01]  /*55f10*/  LDL.LU R12, [R1+0x3e0] ;  /* 0x0003e000010c7983 */ /* 0x001ee20000300800 */
[----:B------:R-:W3:Y:S02]  /*55f20*/  LDL.LU R13, [R1+0x3e4] ;  /* 0x0003e400010d7983 */ /* 0x000ee40000300800 */
[----:B-1----:R-:W4:Y:S02]  /*55f30*/  LDL.LU R14, [R1+0x3e8] ;  /* 0x0003e800010e7983 */ /* 0x002f240000300800 */
[----:B------:R-:W4:Y:S02]  /*55f40*/  LDL.LU R15, [R1+0x3ec] ;  /* 0x0003ec00010f7983 */ /* 0x000f240000300800 */
[----:B------:R-:W-:-:S02]  /*55f50*/  IMAD.MOV.U32 R24, RZ, RZ, R17 ;  /* 0x000000ffff187224 */ /* 0x000fc400078e0011 */
[----:B------:R-:W-:Y:S01]  /*55f60*/  IMAD.MOV.U32 R25, RZ, RZ, R16 ;  /* 0x000000ffff197224 */ /* 0x000fe200078e0010 */
[----:B----4-:R-:W-:Y:S01]  /*55f70*/  STL.64 [R1+0x4a68], R14 ;  /* 0x004a680e01007387 */ /* 0x010fe20000100a00 */
[----:B---3--:R0:W-:Y:S03]  /*55f80*/  STL.64 [R1+0x4a60], R12 ;  /* 0x004a600c01007387 */ /* 0x0081e60000100a00 */
[----:B------:R1:W-:Y:S01]  /*55f90*/  STL.64 [R1+0x4a70], R24 ;  /* 0x004a701801007387 */ /* 0x0003e20000100a00 */
[----:B0-----:R-:W3:Y:S01]  /*55fa0*/  LDL.LU R12, [R1+0x3f0] ;  /* 0x0003f000010c7983 */ /* 0x001ee20000300800 */
[----:B------:R-:W3:Y:S02]  /*55fb0*/  LDL.LU R13, [R1+0x3f4] ;  /* 0x0003f400010d7983 */ /* 0x000ee40000300800 */
[----:B------:R-:W4:Y:S02]  /*55fc0*/  LDL.LU R14, [R1+0x3f8] ;  /* 0x0003f800010e7983 */ /* 0x000f240000300800 */
[----:B------:R-:W4:Y:S01]  /*55fd0*/  LDL.LU R15, [R1+0x3fc] ;  /* 0x0003fc00010f7983 */ /* 0x000f220000300800 */
[----:B------:R-:W2:Y:S01]  /*55fe0*/  LDL.LU R16, [R1+0x420] ;  /* 0x0004200001107983 */ /* 0x000ea20000300800 */
[----:B------:R-:W2:Y:S02]  /*55ff0*/  LDL.LU R17, [R1+0x424] ;  /* 0x0004240001117983 */ /* 0x000ea40000300800 */
[----:B------:R-:W2:Y:S02]  /*56000*/  LDL.LU R18, [R1+0x428] ;  /* 0x0004280001127983 */ /* 0x000ea40000300800 */
[----:B------:R-:W2:Y:S02]  /*56010*/  LDL.LU R19, [R1+0x42c] ;  /* 0x00042c0001137983 */ /* 0x000ea40000300800 */
[----:B-1----:R-:W-:-:S02]  /*56020*/  IMAD.MOV.U32 R24, RZ, RZ, R21 ;  /* 0x000000ffff187224 */ /* 0x002fc400078e0015 */
[----:B------:R-:W-:Y:S01]  /*56030*/  IMAD.MOV.U32 R25, RZ, RZ, R20 ;  /* 0x000000ffff197224 */ /* 0x000fe200078e0014 */
[----:B--2---:R-:W-:Y:S01]  /*56040*/  STL.64 [R1+0x4aa8], R18 ;  /* 0x004aa81201007387 */ /* 0x004fe20000100a00 */
[----:B------:R0:W-:Y:S02]  /*56050*/  STL.64 [R1+0x4aa0], R16 ;  /* 0x004aa01001007387 */ /* 0x0001e40000100a00 */
[----:B0-----:R-:W-:Y:S02]  /*56060*/  IMAD.MOV.U32 R16, RZ, RZ, R27 ;  /* 0x000000ffff107224 */ /* 0x001fe400078e001b */
[----:B------:R-:W-:-:S05]  /*56070*/  IMAD.MOV.U32 R17, RZ, RZ, R26 ;  /* 0x000000ffff117224 */ /* 0x000fca00078e001a */
[----:B------:R0:W-:Y:S01]  /*56080*/  STL.64 [R1+0x4ac0], R16 ;  /* 0x004ac01001007387 */ /* 0x0001e20000100a00 */
[----:B----4-:R-:W-:Y:S02]  /*56090*/  STL.64 [R1+0x4a80], R14 ;  /* 0x004a800e01007387 */ /* 0x010fe40000100a00 */
[----:B---3--:R-:W-:Y:S02]  /*560a0*/  STL.64 [R1+0x4a78], R12 ;  /* 0x004a780c01007387 */ /* 0x008fe40000100a00 */
[----:B0-----:R-:W-:Y:S02]  /*560b0*/  IMAD.MOV.U32 R16, RZ, RZ, R11 ;  /* 0x000000ffff107224 */ /* 0x001fe400078e000b */
[----:B------:R-:W-:-:S05]  /*560c0*/  IMAD.MOV.U32 R17, RZ, RZ, R10 ;  /* 0x000000ffff117224 */ /* 0x000fca00078e000a */
[----:B------:R-:W-:Y:S01]  /*560d0*/  STL.64 [R1+0x4ad8], R16 ;  /* 0x004ad81001007387 */ /* 0x000fe20000100a00 */
[----:B------:R0:W-:Y:S03]  /*560e0*/  STL.64 [R1+0x4a88], R24 ;  /* 0x004a881801007387 */ /* 0x0001e60000100a00 */
        /* <DEDUP_REMOVED lines=11> */
[----:B0-----:R-:W2:Y:S01]  /*561a0*/  LDL.LU R24, [R1+0x720] ;  /* 0x0007200001187983 */ /* 0x001ea20000300800 */
[----:B------:R-:W2:Y:S02]  /*561b0*/  LDL.LU R25, [R1+0x724] ;  /* 0x0007240001197983 */ /* 0x000ea40000300800 */
[----:B------:R-:W3:Y:S02]  /*561c0*/  LDL.LU R26, [R1+0x728] ;  /* 0x00072800011a7983 */ /* 0x000ee40000300800 */
[----:B------:R-:W3:Y:S01]  /*561d0*/  LDL.LU R27, [R1+0x72c] ;  /* 0x00072c00011b7983 */ /* 0x000ee20000300800 */
[----:B------:R-:W2:Y:S01]  /*561e0*/  LDL R16, [R1+0x1a0] ;  /* 0x0001a00001107983 */ /* 0x000ea20000100800 */
[----:B------:R-:W-:-:S02]  /*561f0*/  IMAD.MOV.U32 R17, RZ, RZ, R3 ;  /* 0x000000ffff117224 */ /* 0x000fc400078e0003 */
[----:B------:R-:W4:Y:S03]  /*56200*/  LDL.LU R3, [R1+0x4b88] ;  /* 0x004b880001037983 */ /* 0x000f260000300800 */
[----:B--2---:R4:W-:Y:S01]  /*56210*/  STL.64 [R1+0x4b08], R16 ;  /* 0x004b081001007387 */ /* 0x0049e20000100a00 */
[----:B---3--:R-:W-:Y:S02]  /*56220*/  STL.64 [R1+0x4ad0], R26 ;  /* 0x004ad01a01007387 */ /* 0x008fe40000100a00 */
[----:B------:R0:W-:Y:S02]  /*56230*/  STL.64 [R1+0x4ac8], R24 ;  /* 0x004ac81801007387 */ /* 0x0001e40000100a00 */
[----:B----4-:R-:W-:Y:S02]  /*56240*/  IMAD.MOV.U32 R16, RZ, RZ, R28 ;  /* 0x000000ffff107224 */ /* 0x010fe400078e001c */
[----:B------:R-:W-:Y:S01]  /*56250*/  IMAD.MOV.U32 R17, RZ, RZ, R29 ;  /* 0x000000ffff117224 */ /* 0x000fe200078e001d */
[----:B0-----:R-:W2:Y:S01]  /*56260*/  LDL.LU R24, [R1+0x730] ;  /* 0x0007300001187983 */ /* 0x001ea20000300800 */
[----:B------:R-:W2:Y:S02]  /*56270*/  LDL.LU R25, [R1+0x734] ;  /* 0x0007340001197983 */ /* 0x000ea40000300800 */
[----:B------:R-:W3:Y:S02]  /*56280*/  LDL.LU R26, [R1+0x738] ;  /* 0x00073800011a7983 */ /* 0x000ee40000300800 */
[----:B------:R-:W3:Y:S01]  /*56290*/  LDL.LU R27, [R1+0x73c] ;  /* 0x00073c00011b7983 */ /* 0x000ee20000300800 */
[----:B------:R-:W4:Y:S01]  /*562a0*/  LDL.LU R28, [R1+0x4b84] ;  /* 0x004b8400011c7983 */ /* 0x000f220000300800 */
[----:B------:R-:W2:Y:S02]  /*562b0*/  LDL.LU R29, [R1+0x4b80] ;  /* 0x004b8000011d7983 */ /* 0x000ea40000300800 */
[----:B------:R0:W-:Y:S02]  /*562c0*/  STL.64 [R1+0x4b20], R16 ;  /* 0x004b201001007387 */ /* 0x0001e40000100a00 */
[----:B0-----:R-:W2:Y:S01]  /*562d0*/  LDL R16, [R1+0x1c0] ;  /* 0x0001c00001107983 */ /* 0x001ea20000100800 */
[----:B------:R-:W-:-:S02]  /*562e0*/  IMAD.MOV.U32 R17, RZ, RZ, R3 ;  /* 0x000000ffff117224 */ /* 0x000fc400078e0003 */
[----:B------:R-:W4:Y:S03]  /*562f0*/  LDL.LU R3, [R1+0x4b7c] ;  /* 0x004b7c0001037983 */ /* 0x000f260000300800 */
[----:B--2---:R-:W-:Y:S01]  /*56300*/  STL.64 [R1+0x4b38], R16 ;  /* 0x004b381001007387 */ /* 0x004fe20000100a00 */
[----:B---3--:R-:W-:Y:S02]  /*56310*/  STL.64 [R1+0x4ae8], R26 ;  /* 0x004ae81a01007387 */ /* 0x008fe40000100a00 */
[----:B------:R0:W-:Y:S02]  /*56320*/  STL.64 [R1+0x4ae0], R24 ;  /* 0x004ae01801007387 */ /* 0x0001e40000100a00 */
[----:B0-----:R-:W2:Y:S01]  /*56330*/  LDL.LU R24, [R1+0x740] ;  /* 0x0007400001187983 */ /* 0x001ea20000300800 */
[----:B------:R-:W2:Y:S02]  /*56340*/  LDL.LU R25, [R1+0x744] ;  /* 0x0007440001197983 */ /* 0x000ea40000300800 */
[----:B------:R-:W3:Y:S02]  /*56350*/  LDL.LU R26, [R1+0x748] ;  /* 0x00074800011a7983 */ /* 0x000ee40000300800 */
[----:B------:R-:W3:Y:S01]  /*56360*/  LDL.LU R27, [R1+0x74c] ;  /* 0x00074c00011b7983 */ /* 0x000ee20000300800 */
[----:B------:R-:W2:Y:S01]  /*56370*/  LDL.LU R16, [R1+0x780] ;  /* 0x0007800001107983 */ /* 0x000ea20000300800 */
[----:B------:R-:W2:Y:S02]  /*56380*/  LDL.LU R17, [R1+0x784] ;  /* 0x0007840001117983 */ /* 0x000ea40000300800 */
[----:B------:R-:W2:Y:S02]  /*56390*/  LDL.LU R18, [R1+0x788] ;  /* 0x0007880001127983 */ /* 0x000ea40000300800 */
[----:B------:R-:W2:Y:S02]  /*563a0*/  LDL.LU R19, [R1+0x78c] ;  /* 0x00078c0001137983 */ /* 0x000ea40000300800 */
[----:B--2---:R-:W-:Y:S01]  /*563b0*/  STL.64 [R1+0x4b48], R18 ;  /* 0x004b481201007387 */ /* 0x004fe20000100a00 */
[----:B------:R0:W-:Y:S03]  /*563c0*/  STL.64 [R1+0x4b40], R16 ;  /* 0x004b401001007387 */ /* 0x0001e60000100a00 */
[----:B0-----:R-:W2:Y:S01]  /*563d0*/  LDL R16, [R1+0x1e0] ;  /* 0x0001e00001107983 */ /* 0x001ea20000100800 */
[----:B----4-:R-:W-:-:S02]  /*563e0*/  IMAD.MOV.U32 R17, RZ, RZ, R3 ;  /* 0x000000ffff117224 */ /* 0x010fc400078e0003 */
[----:B------:R-:W4:Y:S03]  /*563f0*/  LDL.LU R3, [R1+0x4b78] ;  /* 0x004b780001037983 */ /* 0x000f260000300800 */
[----:B--2---:R-:W-:Y:S01]  /*56400*/  STL.64 [R1+0x4b60], R16 ;  /* 0x004b601001007387 */ /* 0x004fe20000100a00 */
[----:B---3--:R-:W-:Y:S02]  /*56410*/  STL.64 [R1+0x4b00], R26 ;  /* 0x004b001a01007387 */ /* 0x008fe40000100a00 */
[----:B------:R0:W-:Y:S01]  /*56420*/  STL.64 [R1+0x4af8], R24 ;  /* 0x004af81801007387 */ /* 0x0001e20000100a00 */
[----:B----4-:R-:W1:Y:S04]  /*56430*/  LDSM.16.MT88.4 R20, [R3+0x10180] ;  /* 0x010180000314783b */ /* 0x010e680000004200 */
[----:B0-----:R-:W2:Y:S01]  /*56440*/  LDL.LU R24, [R1+0x750] ;  /* 0x0007500001187983 */ /* 0x001ea20000300800 */
[----:B------:R-:W2:Y:S02]  /*56450*/  LDL.LU R25, [R1+0x754] ;  /* 0x0007540001197983 */ /* 0x000ea40000300800 */
[----:B------:R-:W3:Y:S02]  /*56460*/  LDL.LU R26, [R1+0x758] ;  /* 0x00075800011a7983 */ /* 0x000ee40000300800 */
[----:B------:R-:W3:Y:S01]  /*56470*/  LDL.LU R27, [R1+0x75c] ;  /* 0x00075c00011b7983 */ /* 0x000ee20000300800 */
[----:B------:R-:W4:Y:S04]  /*56480*/  LDL R16, [R1+0x30] ;  /* 0x0000300001107983 */ /* 0x000f280000100800 */
[----:B------:R-:W4:Y:S04]  /*56490*/  LDL R17, [R1+0x34] ;  /* 0x0000340001117983 */ /* 0x000f280000100800 */
        /* <DEDUP_REMOVED lines=29> */
[----:B-1----:R-:W-:Y:S02]  /*56670*/  STL.64 [R1+0x49b0], R22 ;  /* 0x0049b01601007387 */ /* 0x002fe40000100a00 */
[----:B------:R-:W-:Y:S01]  /*56680*/  STL.64 [R1+0x49a8], R20 ;  /* 0x0049a81401007387 */ /* 0x000fe20000100a00 */
[C---:B----4-:R-:W-:Y:S01]  /*56690*/  HMMA.16816.F32.BF16 R16, R4.reuse, R16, R24 ;  /* 0x000000100410723c */ /* 0x050fe20000041818 */
[----:B------:R-:W3:Y:S01]  /*566a0*/  LDL.LU.64 R26, [R1+0x4b70] ;  /* 0x004b7000011a7983 */ /* 0x000ee20000300a00 */
[----:B------:R-:W3:Y:S11]  /*566b0*/  LDL.LU.64 R24, [R1+0x4b68] ;  /* 0x004b680001187983 */ /* 0x000ef60000300a00 */
[----:B------:R-:W-:Y:S10]  /*566c0*/  @!UPT UIADD3 URZ, URZ, URZ, URZ ;  /* 0x0000003f3f3ff290 */ /* 0x000ff4000fffe03f */
[----:B------:R0:W-:Y:S01]  /*566d0*/  STL.64 [R1+0x7a0], R16 ;  /* 0x0007a01001007387 */ /* 0x0001e20000100a00 */
[----:B------:R3:W-:Y:S03]  /*566e0*/  STL.64 [R1+0x7a8], R18 ;  /* 0x0007a81201007387 */ /* 0x0007e60000100a00 */
[----:B0-----:R-:W3:Y:S02]  /*566f0*/  LDL.LU.64 R16, [R1+0x4b60] ;  /* 0x004b600001107983 */ /* 0x001ee40000300a00 */
[----:B---3--:R-:W-:Y:S02]  /*56700*/  HMMA.16816.F32.BF16 R16, R4, R16, R24 ;  /* 0x000000100410723c */ /* 0x008fe40000041818 */
[----:B------:R-:W3:Y:S01]  /*56710*/  LDL.LU.64 R26, [R1+0x4b58] ;  /* 0x004b5800011a7983 */ /* 0x000ee20000300a00 */
[----:B------:R-:W3:Y:S11]  /*56720*/  LDL.LU.64 R24, [R1+0x4b50] ;  /* 0x004b500001187983 */ /* 0x000ef60000300a00 */
        /* <DEDUP_REMOVED lines=8> */
[----:B------:R-:W3:Y:S11]  /*567b0*/  LDL.LU.64 R16, [R1+0x4b38] ;  /* 0x004b380001107983 */ /* 0x000ef60000300a00 */
[----:B------:R-:W-:Y:S11]  /*567c0*/  @!UPT UIADD3 URZ, URZ, URZ, URZ ;  /* 0x0000003f3f3ff290 */ /* 0x000ff6000fffe03f */
[----:B------:R0:W-:Y:S01]  /*567d0*/  STL.64 [R1+0x780], R8 ;  /* 0x0007800801007387 */ /* 0x0001e20000100a00 */
[----:B------:R1:W-:Y:S03]  /*567e0*/  STL.64 [R1+0x788], R10 ;  /* 0x0007880a01007387 */ /* 0x0003e60000100a00 */
[----:B0-----:R-:W4:Y:S01]  /*567f0*/  LDL.LU R8, [R1+0x3d0] ;  /* 0x0003d00001087983 */ /* 0x001f220000300800 */
[----:B------:R-:W4:Y:S02]  /*56800*/  LDL.LU R9, [R1+0x3d4] ;  /* 0x0003d40001097983 */ /* 0x000f240000300800 */
[----:B-1----:R-:W4:Y:S02]  /*56810*/  LDL.LU R10, [R1+0x3d8] ;  /* 0x0003d800010a7983 */ /* 0x002f240000300800 */
[----:B------:R-:W4:Y:S01]  /*56820*/  LDL.LU R11, [R1+0x3dc] ;  /* 0x0003dc00010b7983 */ /* 0x000f220000300800 */
        /* <DEDUP_REMOVED lines=41> */
[----:B0-----:R-:W2:Y:S01]  /*56ac0*/  LDL.LU.64 R18, [R1+0x4aa8] ;  /* 0x004aa80001127983 */ /* 0x001ea20000300a00 */
[----:B------:R-:W2:Y:S02]  /*56ad0*/  LDL.LU.64 R16, [R1+0x4aa0] ;  /* 0x004aa00001107983 */ /* 0x000ea40000300a00 */
[----:B------:R-:W-:Y:S02]  /*56ae0*/  IMAD.MOV.U32 R20, RZ, RZ, R2 ;  /* 0x000000ffff147224 */ /* 0x000fe400078e0002 */
[----:B------:R-:W-:-:S07]  /*56af0*/  IMAD.MOV.U32 R21, RZ, RZ, R0 ;  /* 0x000000ffff157224 */ /* 0x000fce00078e0000 */
[----:B--2---:R-:W-:Y:S01]  /*56b00*/  HMMA.16816.F32.BF16 R4, R4, R20, R16 ;  /* 0x000000140404723c */ /* 0x004fe20000041810 */
[----:B------:R-:W3:Y:S01]  /*56b10*/  LDL.LU.64 R18, [R1+0x4a98] ;  /* 0x004a980001127983 */ /* 0x000ee20000300a00 */
[----:B------:R-:W3:Y:S11]  /*56b20*/  LDL.LU.64 R16, [R1+0x4a90] ;  /* 0x004a900001107983 */ /* 0x000ef60000300a00 */
[----:B------:R-:W-:Y:S10]  /*56b30*/  @!UPT UIADD3 URZ, URZ, URZ, URZ ;  /* 0x0000003f3f3ff290 */ /* 0x000ff4000fffe03f */
[----:B------:R0:W-:Y:S01]  /*56b40*/  STL.64 [R1+0x420], R4 ;  /* 0x0004200401007387 */ /* 0x0001e20000100a00 */
[----:B------:R1:W-:Y:S03]  /*56b50*/  STL.64 [R1+0x428], R6 ;  /* 0x0004280601007387 */ /* 0x0003e60000100a00 */
[----:B0-----:R-:W2:Y:S01]  /*56b60*/  LDL.LU R4, [R1+0x3c0] ;  /* 0x0003c00001047983 */ /* 0x001ea20000300800 */
[----:B------:R-:W2:Y:S02]  /*56b70*/  LDL.LU R5, [R1+0x3c4] ;  /* 0x0003c40001057983 */ /* 0x000ea40000300800 */
[----:B-1----:R-:W2:Y:S02]  /*56b80*/  LDL.LU R6, [R1+0x3c8] ;  /* 0x0003c80001067983 */ /* 0x002ea40000300800 */
[----:B------:R-:W2:Y:S01]  /*56b90*/  LDL.LU R7, [R1+0x3cc] ;  /* 0x0003cc0001077983 */ /* 0x000ea20000300800 */
[----:B------:R0:W-:Y:S04]  /*56ba0*/  STL.64 [R1+0x49c0], R20 ;  /* 0x0049c01401007387 */ /* 0x0001e80000100a00 */
[----:B0-----:R-:W3:Y:S02]  /*56bb0*/  LDL.64 R20, [R1+0x20] ;  /* 0x0000200001147983 */ /* 0x001ee40000100a00 */
[----:B---3--:R-:W-:Y:S01]  /*56bc0*/  HMMA.16816.F32.BF16 R24, R16, R20, R24 ;  /* 0x000000141018723c */ /* 0x008fe20000041818 */
[----:B------:R-:W-:-:S02]  /*56bd0*/  IMAD.MOV.U32 R2, RZ, RZ, R20 ;  /* 0x000000ffff027224 */ /* 0x000fc400078e0014 */
[----:B------:R-:W-:Y:S11]  /*56be0*/  IMAD.MOV.U32 R0, RZ, RZ, R21 ;  /* 0x000000ffff007224 */ /* 0x000ff600078e0015 */
[----:B------:R-:W-:Y:S09]  /*56bf0*/  @!UPT UIADD3 URZ, URZ, URZ, URZ ;  /* 0x0000003f3f3ff290 */ /* 0x000ff2000fffe03f */
[----:B------:R0:W-:Y:S01]  /*56c00*/  STL.64 [R1+0x410], R24 ;  /* 0x0004101801007387 */ /* 0x0001e20000100a00 */
[----:B------:R1:W-:Y:S03]  /*56c10*/  STL.64 [R1+0x418], R26 ;  /* 0x0004181a01007387 */ /* 0x0003e60000100a00 */
[----:B0-----:R-:W1:Y:S01]  /*56c20*/  LDL.LU.64 R24, [R1+0x4a88] ;  /* 0x004a880001187983 */ /* 0x001e620000300a00 */
[----:B------:R-:W3:Y:S01]  /*56c30*/  LDL.64 R20, [R1+0x1e0] ;  /* 0x0001e00001147983 */ /* 0x000ee20000100a00 */
[C---:B-1----:R-:W-:Y:S02]  /*56c40*/  HMMA.16816.F32.BF16 R24, R16.reuse, R24, R12 ;  /* 0x000000181018723c */ /* 0x042fe4000004180c */
[----:B---3--:R0:W-:Y:S04]  /*56c50*/  STL.64 [R1+0x4a38], R20 ;  /* 0x004a381401007387 */ /* 0x0081e80000100a00 */
[----:B0-----:R-:W3:Y:S01]  /*56c60*/  LDL.64 R20, [R1+0x30] ;  /* 0x0000300001147983 */ /* 0x001ee20000100a00 */
[----:B------:R-:W2:Y:S02]  /*56c70*/  LDL.LU.64 R14, [R1+0x4a80] ;  /* 0x004a8000010e7983 */ /* 0x000ea40000300a00 */
[----:B------:R-:W2:Y:S11]  /*56c80*/  LDL.LU.64 R12, [R1+0x4a78] ;  /* 0x004a7800010c7983 */ /* 0x000eb60000300a00 */
[----:B------:R-:W-:Y:S03]  /*56c90*/  @!UPT UIADD3 URZ, URZ, URZ, URZ ;  /* 0x0000003f3f3ff290 */ /* 0x000fe6000fffe03f */
        /* <DEDUP_REMOVED lines=17> */
[----:B0-----:R-:W2:Y:S04]  /*56db0*/  LDL.64 R24, [R1+0x1c0] ;  /* 0x0001c00001187983 */ /* 0x001ea80000100a00 */
[----:B--2---:R0:W-:Y:S04]  /*56dc0*/  STL.64 [R1+0x4a20], R24 ;  /* 0x004a201801007387 */ /* 0x0041e80000100a00 */
[----:B0-----:R-:W2:Y:S01]  /*56dd0*/  LDL.64 R24, [R1+0x1d0] ;  /* 0x0001d00001187983 */ /* 0x001ea20000100a00 */
[C---:B----4-:R-:W-:Y:S03]  /*56de0*/  HMMA.16816.F32.BF16 R8, R16.reuse, R12, R8 ;  /* 0x0000000c1008723c */ /* 0x050fe60000041808 */
[----:B--2---:R0:W-:Y:S04]  /*56df0*/  STL.64 [R1+0x4a40], R24 ;  /* 0x004a401801007387 */ /* 0x0041e80000100a00 */
[----:B0-----:R-:W3:Y:S01]  /*56e00*/  LDL.LU R24, [R1+0x710] ;  /* 0x0007100001187983 */ /* 0x001ee20000300800 */
[----:B------:R-:W3:Y:S02]  /*56e10*/  LDL.LU R25, [R1+0x714] ;  /* 0x0007140001197983 */ /* 0x000ee40000300800 */
[----:B------:R-:W3:Y:S02]  /*56e20*/  LDL.LU R26, [R1+0x718] ;  /* 0x00071800011a7983 */ /* 0x000ee40000300800 */
[----:B------:R-:W3:Y:S11]  /*56e30*/  LDL.LU R27, [R1+0x71c] ;  /* 0x00071c00011b7983 */ /* 0x000ef60000300800 */
[----:B------:R0:W-:Y:S01]  /*56e40*/  STL.64 [R1+0x3d0], R8 ;  /* 0x0003d00801007387 */ /* 0x0001e20000100a00 */
[----:B------:R-:W-:Y:S03]  /*56e50*/  STL.64 [R1+0x3d8], R10 ;  /* 0x0003d80a01007387 */ /* 0x000fe60000100a00 */
[----:B0-----:R-:W2:Y:S01]  /*56e60*/  LDL.LU.64 R8, [R1+0x4a48] ;  /* 0x004a480001087983 */ /* 0x001ea20000300a00 */
[----:B------:R0:W-:Y:S02]  /*56e70*/  STL [R1+0x4964], R12 ;  /* 0x0049640c01007387 */ /* 0x0001e40000100800 */
[----:B------:R1:W-:Y:S01]  /*56e80*/  STL [R1+0x4960], R13 ;  /* 0x0049600d01007387 */ /* 0x0003e20000100800 */
[----:B0-----:R-:W4:Y:S01]  /*56e90*/  LDL.LU R12, [R1+0x700] ;  /* 0x00070000010c7983 */ /* 0x001f220000300800 */
[----:B-1----:R-:W4:Y:S02]  /*56ea0*/  LDL.LU R13, [R1+0x704] ;  /* 0x00070400010d7983 */ /* 0x002f240000300800 */
[----:B------:R-:W4:Y:S02]  /*56eb0*/  LDL.LU R14, [R1+0x708] ;  /* 0x00070800010e7983 */ /* 0x000f240000300800 */
[----:B------:R-:W4:Y:S01]  /*56ec0*/  LDL.LU R15, [R1+0x70c] ;  /* 0x00070c00010f7983 */ /* 0x000f220000300800 */
[C---:B--2---:R-:W-:Y:S11]  /*56ed0*/  HMMA.16816.F32.BF16 R4, R16.reuse, R8, R4 ;  /* 0x000000081004723c */ /* 0x044ff60000041804 */
        /* <DEDUP_REMOVED lines=10> */
[----:B------:R-:W2:Y:S02]  /*56f80*/  LDL.LU R6, [R1+0x6e8] ;  /* 0x0006e80001067983 */ /* 0x000ea40000300800 */
[----:B------:R-:W2:Y:S01]  /*56f90*/  LDL.LU R7, [R1+0x6ec] ;  /* 0x0006ec0001077983 */ /* 0x000ea20000300800 */
[----:B---3--:R-:W-:Y:S01]  /*56fa0*/  HMMA.16816.F32.BF16 R24, R16, R20, R24 ;  /* 0x000000141018723c */ /* 0x008fe20000041818 */
[----:B------:R-:W-:-:S02]  /*56fb0*/  IMAD.MOV.U32 R11, RZ, RZ, R20 ;  /* 0x000000ffff0b7224 */ /* 0x000fc400078e0014 */
[----:B------:R-:W-:Y:S01]  /*56fc0*/  IMAD.MOV.U32 R10, RZ, RZ, R21 ;  /* 0x000000ffff0a7224 */ /* 0x000fe200078e0015 */
[----:B--2---:R-:W-:Y:S01]  /*56fd0*/  STL.64 [R1+0x4a30], R6 ;  /* 0x004a300601007387 */ /* 0x004fe20000100a00 */
[----:B------:R0:W-:Y:S03]  /*56fe0*/  STL.64 [R1+0x4a28], R4 ;  /* 0x004a280401007387 */ /* 0x0001e60000100a00 */
[----:B0-----:R-:W2:Y:S01]  /*56ff0*/  LDL.LU R4, [R1+0x6f0] ;  /* 0x0006f00001047983 */ /* 0x001ea20000300800 */
[----:B------:R-:W2:Y:S02]  /*57000*/  LDL.LU R5, [R1+0x6f4] ;  /* 0x0006f40001057983 */ /* 0x000ea40000300800 */
[----:B------:R-:W2:Y:S02]  /*57010*/  LDL.LU R6, [R1+0x6f8] ;  /* 0x0006f80001067983 */ /* 0x000ea40000300800 */
[----:B------:R-:W2:Y:S10]  /*57020*/  LDL.LU R7, [R1+0x6fc] ;  /* 0x0006fc0001077983 */ /* 0x000eb40000300800 */
[----:B------:R0:W-:Y:S01]  /*57030*/  STL.64 [R1+0x710], R24 ;  /* 0x0007101801007387 */ /* 0x0001e20000100a00 */
[----:B------:R-:W-:Y:S03]  /*57040*/  STL.64 [R1+0x718], R26 ;  /* 0x0007181a01007387 */ /* 0x000fe60000100a00 */
[----:B0-----:R-:W2:Y:S01]  /*57050*/  LDL.LU.64 R24, [R1+0x4a40] ;  /* 0x004a400001187983 */ /* 0x001ea20000300a00 */
[----:B------:R-:W4:Y:S02]  /*57060*/  LDL.LU.64 R20, [R1+0x4a38] ;  /* 0x004a380001147983 */ /* 0x000f240000300a00 */
[----:B------:R-:W-:Y:S02]  /*57070*/  STL [R1+0x4938], R10 ;  /* 0x0049380a01007387 */ /* 0x000fe40000100800 */
[----:B------:R-:W-:Y:S01]  /*57080*/  STL [R1+0x4934], R11 ;  /* 0x0049340b01007387 */ /* 0x000fe20000100800 */
[C---:B----4-:R-:W-:Y:S08]  /*57090*/  HMMA.16816.F32.BF16 R12, R16.reuse, R20, R12 ;  /* 0x00000014100c723c */ /* 0x050ff0000004180c */
[----:B--2---:R-:W-:Y:S01]  /*570a0*/  HMMA.16816.F32.BF16 R4, R16, R24, R4 ;  /* 0x000000181004723c */ /* 0x004fe20000041804 */
[----:B------:R-:W-:-:S02]  /*570b0*/  IMAD.MOV.U32 R29, RZ, RZ, R24 ;  /* 0x000000ffff1d7224 */ /* 0x000fc400078e0018 */
[----:B------:R-:W-:Y:S11]  /*570c0*/  IMAD.MOV.U32 R28, RZ, RZ, R25 ;  /* 0x000000ffff1c7224 */ /* 0x000ff600078e0019 */
[----:B------:R-:W-:Y:S01]  /*570d0*/  @!UPT UIADD3 URZ, URZ, URZ, URZ ;  /* 0x0000003f3f3ff290 */ /* 0x000fe2000fffe03f */
[----:B------:R-:W-:Y:S01]  /*570e0*/  STL.64 [R1+0x700], R12 ;  /* 0x0007000c01007387 */ /* 0x000fe20000100a00 */
[----:B------:R0:W-:Y:S02]  /*570f0*/  STL.64 [R1+0x708], R14 ;  /* 0x0007080e01007387 */ /* 0x0001e40000100a00 */
[----:B0-----:R-:W-:Y:S02]  /*57100*/  IMAD.MOV.U32 R14, RZ, RZ, R21 ;  /* 0x000000ffff0e7224 */ /* 0x001fe400078e0015 */
[----:B------:R-:W-:Y:S02]  /*57110*/  IMAD.MOV.U32 R15, RZ, RZ, R20 ;  /* 0x000000ffff0f7224 */ /* 0x000fe400078e0014 */
[----:B------:R-:W2:Y:S01]  /*57120*/  LDL.64 R20, [R1+0x1b0] ;  /* 0x0001b00001147983 */ /* 0x000ea20000100a00 */
[----:B------:R0:W-:Y:S02]  /*57130*/  STL [R1+0x4940], R14 ;  /* 0x0049400e01007387 */ /* 0x0001e40000100800 */
[----:B------:R1:W-:Y:S02]  /*57140*/  STL [R1+0x493c], R15 ;  /* 0x00493c0f01007387 */ /* 0x0003e40000100800 */
[----:B------:R-:W3:Y:S01]  /*57150*/  LDL.LU R12, [R1+0x6d0] ;  /* 0x0006d000010c7983 */ /* 0x000ee20000300800 */
[----:B------:R-:W3:Y:S04]  /*57160*/  LDL.LU R13, [R1+0x6d4] ;  /* 0x0006d400010d7983 */ /* 0x000ee80000300800 */
[----:B0-----:R-:W3:Y:S01]  /*57170*/  LDL.LU R14, [R1+0x6d8] ;  /* 0x0006d800010e7983 */ /* 0x001ee20000300800 */
[----:B-1----:R-:W3:Y:S02]  /*57180*/  LDL.LU R15, [R1+0x6dc] ;  /* 0x0006dc00010f7983 */ /* 0x002ee40000300800 */
[----:B------:R-:W-:Y:S02]  /*57190*/  STL.64 [R1+0x6f0], R4 ;  /* 0x0006f00401007387 */ /* 0x000fe40000100a00 */
[----:B------:R0:W-:Y:S02]  /*571a0*/  STL.64 [R1+0x6f8], R6 ;  /* 0x0006f80601007387 */ /* 0x0001e40000100a00 */
[----:B0-----:R-:W4:Y:S01]  /*571b0*/  LDL.LU.64 R6, [R1+0x4a30] ;  /* 0x004a300001067983 */ /* 0x001f220000300a00 */
[----:B------:R-:W4:Y:S02]  /*571c0*/  LDL.LU.64 R4, [R1+0x4a28] ;  /* 0x004a280001047983 */ /* 0x000f240000300a00 */
[----:B------:R-:W4:Y:S02]  /*571d0*/  LDL.LU.64 R24, [R1+0x4a20] ;  /* 0x004a200001187983 */ /* 0x000f240000300a00 */
[----:B------:R-:W-:Y:S01]  /*571e0*/  STL [R1+0x4948], R28 ;  /* 0x0049481c01007387 */ /* 0x000fe20000100800 */
[----:B------:R-:W-:Y:S01]  /*571f0*/  STL [R1+0x4944], R29 ;  /* 0x0049441d01007387 */ /* 0x000fe20000100800 */
[----:B----4-:R-:W-:Y:S11]  /*57200*/  HMMA.16816.F32.BF16 R4, R16, R24, R4 ;  /* 0x000000181004723c */ /* 0x010ff60000041804 */
[----:B------:R-:W-:Y:S11]  /*57210*/  @!UPT UIADD3 URZ, URZ, URZ, URZ ;  /* 0x0000003f3f3ff290 */ /* 0x000ff6000fffe03f */
[----:B------:R-:W-:Y:S01]  /*57220*/  @!UPT UIADD3 URZ, URZ, URZ, URZ ;  /* 0x0000003f3f3ff290 */ /* 0x000fe2000fffe03f */
[----:B------:R0:W-:Y:S01]  /*57230*/  STL.64 [R1+0x6e0], R4 ;  /* 0x0006e00401007387 */ /* 0x0001e20000100a00 */
[----:B------:R1:W-:Y:S03]  /*57240*/  STL.64 [R1+0x6e8], R6 ;  /* 0x0006e80601007387 */ /* 0x0003e60000100a00 */
[----:B0-----:R-:W4:Y:S01]  /*57250*/  LDL.LU R4, [R1+0x370] ;  /* 0x0003700001047983 */ /* 0x001f220000300800 */
[----:B------:R-:W4:Y:S02]  /*57260*/  LDL.LU R5, [R1+0x374] ;  /* 0x0003740001057983 */ /* 0x000f240000300800 */
[----:B-1----:R-:W2:Y:S02]  /*57270*/  LDL.LU R6, [R1+0x378] ;  /* 0x0003780001067983 */ /* 0x002ea40000300800 */
[----:B------:R-:W2:Y:S02]  /*57280*/  LDL.LU R7, [R1+0x37c] ;  /* 0x00037c0001077983 */ /* 0x000ea40000300800 */
[----:B--2---:R-:W-:Y:S01]  /*57290*/  STL.64 [R1+0x4970], R6 ;  /* 0x0049700601007387 */ /* 0x004fe20000100a00 */
[----:B----4-:R0:W-:Y:S03]  /*572a0*/  STL.64 [R1+0x4968], R4 ;  /* 0x0049680401007387 */ /* 0x0101e60000100a00 */
[----:B0-----:R-:W2:Y:S04]  /*572b0*/  LDL.64 R4, [R1] ;  /* 0x0000000001047983 */ /* 0x001ea80000100a00 */
[----:B--2---:R0:W-:Y:S04]  /*572c0*/  STL.64 [R1+0x4978], R4 ;  /* 0x0049780401007387 */ /* 0x0041e80000100a00 */
        /* <DEDUP_REMOVED lines=8> */
[----:B0-----:R-:W-:Y:S02]  /*57350*/  IMAD.MOV.U32 R4, RZ, RZ, R2 ;  /* 0x000000ffff047224 */ /* 0x001fe400078e0002 */
[----:B------:R-:W-:-:S02]  /*57360*/  IMAD.MOV.U32 R5, RZ, RZ, R0 ;  /* 0x000000ffff057224 */ /* 0x000fc400078e0000 */
[----:B------:R-:W-:Y:S01]  /*57370*/  IMAD.MOV.U32 R10, RZ, RZ, R21 ;  /* 0x000000ffff0a7224 */ /* 0x000fe200078e0015 */
[----:B----4-:R-:W-:Y:S01]  /*57380*/  STL.64 [R1+0x4a10], R26 ;  /* 0x004a101a01007387 */ /* 0x010fe20000100a00 */
[----:B--2---:R0:W-:Y:S03]  /*57390*/  STL.64 [R1+0x4a08], R24 ;  /* 0x004a081801007387 */ /* 0x0041e60000100a00 */
[----:B0-----:R-:W2:Y:S01]  /*573a0*/  LDL.64 R24, [R1+0x1a0] ;  /* 0x0001a00001187983 */ /* 0x001ea20000100a00 */
[----:B------:R3:W-:Y:S02]  /*573b0*/  STL.64 [R1+0x49b8], R4 ;  /* 0x0049b80401007387 */ /* 0x0007e40000100a00 */
[C---:B---3--:R-:W-:Y:S01]  /*573c0*/  HMMA.16816.F32.BF16 R4, R16.reuse, R20, R12 ;  /* 0x000000141004723c */ /* 0x048fe2000004180c */
[----:B------:R-:W-:Y:S06]  /*573d0*/  STL [R1+0x494c], R11 ;  /* 0x00494c0b01007387 */ /* 0x000fec0000100800 */
[----:B------:R-:W-:Y:S11]  /*573e0*/  IMAD.MOV.U32 R15, RZ, RZ, R20 ;  /* 0x000000ffff0f7224 */ /* 0x000ff600078e0014 */
[----:B------:R-:W-:Y:S05]  /*573f0*/  @!UPT UIADD3 URZ, URZ, URZ, URZ ;  /* 0x0000003f3f3ff290 */ /* 0x000fea000fffe03f */
[----:B------:R-:W-:Y:S01]  /*57400*/  STL.64 [R1+0x6d0], R4 ;  /* 0x0006d00401007387 */ /* 0x000fe20000100a00 */
[----:B------:R-:W-:Y:S02]  /*57410*/  STL.64 [R1+0x6d8], R6 ;  /* 0x0006d80601007387 */ /* 0x000fe40000100a00 */
[----:B------:R0:W-:Y:S02]  /*57420*/  STL [R1+0x4a18], R15 ;  /* 0x004a180f01007387 */ /* 0x0001e40000100800 */
[----:B------:R-:W2:Y:S01]  /*57430*/  LDL.LU R12, [R1+0x6c0] ;  /* 0x0006c000010c7983 */ /* 0x000ea20000300800 */
[----:B------:R-:W2:Y:S01]  /*57440*/  LDL.LU R13, [R1+0x6c4] ;  /* 0x0006c400010d7983 */ /* 0x000ea20000300800 */
[----:B------:R-:W2:Y:S03]  /*57450*/  LDL.LU R14, [R1+0x6c8] ;  /* 0x0006c800010e7983 */ /* 0x000ea60000300800 */
[----:B0-----:R-:W2:Y:S01]  /*57460*/  LDL.LU R15, [R1+0x6cc] ;  /* 0x0006cc00010f7983 */ /* 0x001ea20000300800 */
[----:B------:R-:W-:Y:S02]  /*57470*/  STL [R1+0x49e8], R10 ;  /* 0x0049e80a01007387 */ /* 0x000fe40000100800 */
[----:B------:R0:W-:Y:S02]  /*57480*/  STL.64 [R1+0x49e0], R8 ;  /* 0x0049e00801007387 */ /* 0x0001e40000100a00 */
[----:B0-----:R-:W3:Y:S01]  /*57490*/  LDL.LU R8, [R1+0x6a0] ;  /* 0x0006a00001087983 */ /* 0x001ee20000300800 */
[----:B------:R-:W3:Y:S02]  /*574a0*/  LDL.LU R9, [R1+0x6a4] ;  /* 0x0006a40001097983 */ /* 0x000ee40000300800 */
[----:B------:R-:W4:Y:S02]  /*574b0*/  LDL.LU R10, [R1+0x6a8] ;  /* 0x0006a800010a7983 */ /* 0x000f240000300800 */
[----:B------:R-:W4:Y:S02]  /*574c0*/  LDL.LU R11, [R1+0x6ac] ;  /* 0x0006ac00010b7983 */ /* 0x000f240000300800 */
[----:B----4-:R-:W-:Y:S01]  /*574d0*/  STL.64 [R1+0x49f8], R10 ;  /* 0x0049f80a01007387 */ /* 0x010fe20000100a00 */
[----:B---3--:R0:W-:Y:S02]  /*574e0*/  STL.64 [R1+0x49f0], R8 ;  /* 0x0049f00801007387 */ /* 0x0081e40000100a00 */
[----:B------:R-:W3:Y:S01]  /*574f0*/  LDL.64 R20, [R1+0x170] ;  /* 0x0001700001147983 */ /* 0x000ee20000100a00 */
[----:B0-----:R-:W4:Y:S01]  /*57500*/  LDL.64 R8, [R1+0x190] ;  /* 0x0001900001087983 */ /* 0x001f220000100a00 */
[----:B--2---:R-:W-:Y:S03]  /*57510*/  HMMA.16816.F32.BF16 R12, R16, R24, R12 ;  /* 0x00000018100c723c */ /* 0x004fe6000004180c */
[----:B---3--:R0:W-:Y:S04]  /*57520*/  STL.64 [R1+0x49d8], R20 ;  /* 0x0049d81401007387 */ /* 0x0081e80000100a00 */
[----:B0-----:R-:W2:Y:S01]  /*57530*/  LDL.64 R20, [R1+0x180] ;  /* 0x0001800001147983 */ /* 0x001ea20000100a00 */
[----:B------:R-:W3:Y:S02]  /*57540*/  LDL.LU R4, [R1+0x3b0] ;  /* 0x0003b00001047983 */ /* 0x000ee40000300800 */
[----:B------:R-:W3:Y:S02]  /*57550*/  LDL.LU R5, [R1+0x3b4] ;  /* 0x0003b40001057983 */ /* 0x000ee40000300800 */
[----:B------:R-:W2:Y:S01]  /*57560*/  LDL.LU R6, [R1+0x3b8] ;  /* 0x0003b80001067983 */ /* 0x000ea20000300800 */
[----:B------:R-:W2:Y:S01]  /*57570*/  LDL.LU R7, [R1+0x3bc] ;  /* 0x0003bc0001077983 */ /* 0x000ea20000300800 */
[----:B------:R-:W-:-:S03]  /*57580*/  IMAD.MOV.U32 R29, RZ, RZ, R24 ;  /* 0x000000ffff1d7224 */ /* 0x000fc600078e0018 */
[----:B--2---:R-:W-:Y:S01]  /*57590*/  STL.64 [R1+0x49d0], R6 ;  /* 0x0049d00601007387 */ /* 0x004fe20000100a00 */
[----:B---3--:R0:W-:Y:S03]  /*575a0*/  STL.64 [R1+0x49c8], R4 ;  /* 0x0049c80401007387 */ /* 0x0081e60000100a00 */
[----:B0-----:R-:W2:Y:S01]  /*575b0*/  LDL.LU R4, [R1+0x690] ;  /* 0x0006900001047983 */ /* 0x001ea20000300800 */
[----:B------:R-:W2:Y:S02]  /*575c0*/  LDL.LU R5, [R1+0x694] ;  /* 0x0006940001057983 */ /* 0x000ea40000300800 */
[----:B------:R-:W2:Y:S02]  /*575d0*/  LDL.LU R6, [R1+0x698] ;  /* 0x0006980001067983 */ /* 0x000ea40000300800 */
[----:B------:R-:W2:Y:S01]  /*575e0*/  LDL.LU R7, [R1+0x69c] ;  /* 0x00069c0001077983 */ /* 0x000ea20000300800 */
[----:B------:R-:W-:Y:S01]  /*575f0*/  STL.64 [R1+0x6c0], R12 ;  /* 0x0006c00c01007387 */ /* 0x000fe20000100a00 */
[----:B------:R0:W-:Y:S03]  /*57600*/  STL.64 [R1+0x6c8], R14 ;  /* 0x0006c80e01007387 */ /* 0x0001e60000100a00 */
[----:B0-----:R-:W3:Y:S01]  /*57610*/  LDL.LU R15, [R1+0x4a18] ;  /* 0x004a1800010f7983 */ /* 0x001ee20000300800 */
[----:B------:R-:W-:-:S02]  /*57620*/  IMAD.MOV.U32 R14, RZ, RZ, R25 ;  /* 0x000000ffff0e7224 */ /* 0x000fc400078e0019 */
[----:B------:R-:W4:Y:S02]  /*57630*/  LDL.LU.64 R26, [R1+0x4a10] ;  /* 0x004a1000011a7983 */ /* 0x000f240000300a00 */
        /* <DEDUP_REMOVED lines=9> */
[----:B------:R-:W2:Y:S01]  /*576d0*/  LDL.LU.64 R10, [R1+0x49f8] ;  /* 0x0049f800010a7983 */ /* 0x000ea20000300a00 */
[----:B------:R-:W2:Y:S02]  /*576e0*/  LDL.LU.64 R8, [R1+0x49f0] ;  /* 0x0049f00001087983 */ /* 0x000ea40000300a00 */
[----:B------:R-:W-:Y:S02]  /*576f0*/  STL.64 [R1+0x4988], R26 ;  /* 0x0049881a01007387 */ /* 0x000fe40000100a00 */
[----:B----4-:R0:W-:Y:S04]  /*57700*/  STL.64 [R1+0x4980], R24 ;  /* 0x0049801801007387 */ /* 0x0101e80000100a00 */
[----:B0-----:R-:W4:Y:S01]  /*57710*/  LDL.LU R24, [R1+0x390] ;  /* 0x0003900001187983 */ /* 0x001f220000300800 */
[----:B------:R-:W4:Y:S02]  /*57720*/  LDL.LU R25, [R1+0x394] ;  /* 0x0003940001197983 */ /* 0x000f240000300800 */
[----:B------:R-:W3:Y:S02]  /*57730*/  LDL.LU R26, [R1+0x398] ;  /* 0x00039800011a7983 */ /* 0x000ee40000300800 */
[----:B------:R-:W3:Y:S01]  /*57740*/  LDL.LU R27, [R1+0x39c] ;  /* 0x00039c00011b7983 */ /* 0x000ee20000300800 */
[C---:B--2---:R-:W-:Y:S01]  /*57750*/  HMMA.16816.F32.BF16 R8, R16.reuse, R20, R8 ;  /* 0x000000141008723c */ /* 0x044fe20000041808 */
[----:B------:R-:W-:Y:S01]  /*57760*/  IMAD.MOV.U32 R28, RZ, RZ, R21 ;  /* 0x000000ffff1c7224 */ /* 0x000fe200078e0015 */
[----:B---3--:R-:W-:Y:S01]  /*57770*/  STL.64 [R1+0x49a0], R26 ;  /* 0x0049a01a01007387 */ /* 0x008fe20000100a00 */
[----:B----4-:R0:W-:Y:S03]  /*57780*/  STL.64 [R1+0x4998], R24 ;  /* 0x0049981801007387 */ /* 0x0101e60000100a00 */
[----:B0-----:R-:W2:Y:S01]  /*57790*/  LDL.LU R24, [R1+0x3a0] ;  /* 0x0003a00001187983 */ /* 0x001ea20000300800 */
[----:B------:R-:W2:Y:S02]  /*577a0*/  LDL.LU R25, [R1+0x3a4] ;  /* 0x0003a40001197983 */ /* 0x000ea40000300800 */
[----:B------:R-:W2:Y:S02]  /*577b0*/  LDL.LU R26, [R1+0x3a8] ;  /* 0x0003a800011a7983 */ /* 0x000ea40000300800 */
[----:B------:R-:W2:Y:S11]  /*577c0*/  LDL.LU R27, [R1+0x3ac] ;  /* 0x0003ac00011b7983 */ /* 0x000eb60000300800 */
[----:B------:R-:W-:Y:S01]  /*577d0*/  @!UPT UIADD3 URZ, URZ, URZ, URZ ;  /* 0x0000003f3f3ff290 */ /* 0x000fe2000fffe03f */
[----:B------:R-:W-:Y:S01]  /*577e0*/  STL.64 [R1+0x6a0], R8 ;  /* 0x0006a00801007387 */ /* 0x000fe20000100a00 */
[----:B------:R0:W-:Y:S03]  /*577f0*/  STL.64 [R1+0x6a8], R10 ;  /* 0x0006a80a01007387 */ /* 0x0001e60000100a00 */
[----:B0-----:R-:W3:Y:S01]  /*57800*/  LDL.LU R10, [R1+0x49e8] ;  /* 0x0049e800010a7983 */ /* 0x001ee20000300800 */
[----:B------:R-:W4:Y:S02]  /*57810*/  LDL.LU.64 R8, [R1+0x49e0] ;  /* 0x0049e00001087983 */ /* 0x000f240000300a00 */
[----:B------:R-:W-:Y:S02]  /*57820*/  IMAD.MOV.U32 R11, RZ, RZ, R20 ;  /* 0x000000ffff0b7224 */ /* 0x000fe400078e0014 */
[----:B------:R-:W2:Y:S02]  /*57830*/  LDL.LU.64 R20, [R1+0x49d8] ;  /* 0x0049d80001147983 */ /* 0x000ea40000300a00 */
[----:B--2---:R-:W-:Y:S02]  /*57840*/  HMMA.16816.F32.BF16 R4, R16, R20, R4 ;  /* 0x000000141004723c */ /* 0x004fe40000041804 */
[----:B---3--:R-:W-:Y:S01]  /*57850*/  STL.64 [R1+0x4958], R10 ;  /* 0x0049580a01007387 */ /* 0x008fe20000100a00 */
[----:B----4-:R0:W-:Y:S02]  /*57860*/  STL.64 [R1+0x4950], R8 ;  /* 0x0049500801007387 */ /* 0x0101e40000100a00 */
[----:B------:R-:W-:-:S02]  /*57870*/  IMAD.MOV.U32 R12, RZ, RZ, R20 ;  /* 0x000000ffff0c7224 */ /* 0x000fc400078e0014 */
[----:B------:R-:W-:Y:S01]  /*57880*/  IMAD.MOV.U32 R13, RZ, RZ, R21 ;  /* 0x000000ffff0d7224 */ /* 0x000fe200078e0015 */
[----:B0-----:R-:W2:Y:S01]  /*57890*/  LDL.LU R8, [R1+0x360] ;  /* 0x0003600001087983 */ /* 0x001ea20000300800 */
[----:B------:R-:W2:Y:S02]  /*578a0*/  LDL.LU R9, [R1+0x364] ;  /* 0x0003640001097983 */ /* 0x000ea40000300800 */
[----:B------:R-:W2:Y:S02]  /*578b0*/  LDL.LU R10, [R1+0x368] ;  /* 0x00036800010a7983 */ /* 0x000ea40000300800 */
[----:B------:R-:W2:Y:S10]  /*578c0*/  LDL.LU R11, [R1+0x36c] ;  /* 0x00036c00010b7983 */ /* 0x000eb40000300800 */
[----:B------:R-:W-:Y:S01]  /*578d0*/  STL.64 [R1+0x690], R4 ;  /* 0x0006900401007387 */ /* 0x000fe20000100a00 */
[----:B------:R0:W-:Y:S03]  /*578e0*/  STL.64 [R1+0x698], R6 ;  /* 0x0006980601007387 */ /* 0x0001e60000100a00 */
[----:B0-----:R-:W3:Y:S01]  /*578f0*/  LDL.LU.64 R6, [R1+0x49d0] ;  /* 0x0049d00001067983 */ /* 0x001ee20000300a00 */
[----:B------:R-:W3:Y:S02]  /*57900*/  LDL.LU.64 R4, [R1+0x49c8] ;  /* 0x0049c80001047983 */ /* 0x000ee40000300a00 */
[----:B------:R-:W3:Y:S02]  /*57910*/  LDL.LU.64 R20, [R1+0x49c0] ;  /* 0x0049c00001147983 */ /* 0x000ee40000300a00 */
[----:B---3--:R-:W-:Y:S01]  /*57920*/  HMMA.16816.F32.BF16 R16, R16, R20, R4 ;  /* 0x000000141010723c */ /* 0x008fe20000041804 */
[----:B------:R-:W3:Y:S01]  /*57930*/  LDL.LU.64 R4, [R1+0x49b8] ;  /* 0x0049b80001047983 */ /* 0x000ee20000300a00 */
[----:B------:R-:W3:Y:S02]  /*57940*/  LDL.LU.64 R22, [R1+0x49b0] ;  /* 0x0049b00001167983 */ /* 0x000ee40000300a00 */
[----:B------:R-:W3:Y:S11]  /*57950*/  LDL.LU.64 R20, [R1+0x49a8] ;  /* 0x0049a80001147983 */ /* 0x000ef60000300a00 */
[----:B------:R-:W-:Y:S08]  /*57960*/  @!UPT UIADD3 URZ, URZ, URZ, URZ ;  /* 0x0000003f3f3ff290 */ /* 0x000ff0000fffe03f */
        /* <DEDUP_REMOVED lines=20> */
[----:B------:R-:W2:Y:S02]  /*57ab0*/  LDL.LU.64 R24, [R1+0x4980] ;  /* 0x0049800001187983 */ /* 0x000ea40000300a00 */
[----:B------:R-:W4:Y:S02]  /*57ac0*/  LDL.LU.64 R4, [R1+0x4978] ;  /* 0x0049780001047983 */ /* 0x000f240000300a00 */
[C---:B----4-:R-:W-:Y:S11]  /*57ad0*/  HMMA.16816.F32.BF16 R16, R20.reuse, R4, R16 ;  /* 0x000000041410723c */ /* 0x050ff60000041810 */
        /* <DEDUP_REMOVED lines=17> */
[----:B----4-:R-:W-:Y:S01]  /*57bf0*/  STL.64 [R1+0x4858], R6 ;  /* 0x0048580601007387 */ /* 0x010fe20000100a00 */
[----:B--2---:R0:W-:Y:S02]  /*57c00*/  STL.64 [R1+0x4850], R4 ;  /* 0x0048500401007387 */ /* 0x0041e40000100a00 */
[----:B0-----:R-:W-:-:S02]  /*57c10*/  IMAD.MOV.U32 R4, RZ, RZ, R12 ;  /* 0x000000ffff047224 */ /* 0x001fc400078e000c */
[----:B------:R-:W-:Y:S01]  /*57c20*/  IMAD.MOV.U32 R5, RZ, RZ, R13 ;  /* 0x000000ffff057224 */ /* 0x000fe200078e000d */
[----:B------:R-:W2:Y:S01]  /*57c30*/  LDL.LU R12, [R1+0x4964] ;  /* 0x00496400010c7983 */ /* 0x000ea20000300800 */
[----:B------:R-:W2:Y:S03]  /*57c40*/  LDL.LU R13, [R1+0x4960] ;  /* 0x00496000010d7983 */ /* 0x000ea60000300800 */
[----:B------:R0:W-:Y:S04]  /*57c50*/  STL.64 [R1+0x4870], R4 ;  /* 0x0048700401007387 */ /* 0x0001e80000100a00 */
[----:B0-----:R-:W4:Y:S01]  /*57c60*/  LDL.LU R4, [R1+0x350] ;  /* 0x0003500001047983 */ /* 0x001f220000300800 */
[----:B------:R-:W4:Y:S02]  /*57c70*/  LDL.LU R5, [R1+0x354] ;  /* 0x0003540001057983 */ /* 0x000f240000300800 */
[----:B------:R-:W4:Y:S02]  /*57c80*/  LDL.LU R6, [R1+0x358] ;  /* 0x0003580001067983 */ /* 0x000f240000300800 */
[----:B------:R-:W4:Y:S01]  /*57c90*/  LDL.LU R7, [R1+0x35c] ;  /* 0x00035c0001077983 */ /* 0x000f220000300800 */
[----:B------:R-:W-:Y:S01]  /*57ca0*/  STL.64 [R1+0x4828], R24 ;  /* 0x0048281801007387 */ /* 0x000fe20000100a00 */
[C---:B--2---:R-:W-:Y:S11]  /*57cb0*/  HMMA.16816.F32.BF16 R8, R20.reuse, R12, R8 ;  /* 0x0000000c1408723c */ /* 0x044ff60000041808 */
[----:B------:R-:W-:Y:S11]  /*57cc0*/  @!UPT UIADD3 URZ, URZ, URZ, URZ ;  /* 0x0000003f3f3ff290 */ /* 0x000ff6000fffe03f */
[----:B------:R-:W-:Y:S01]  /*57cd0*/  @!UPT UIADD3 URZ, URZ, URZ, URZ ;  /* 0x0000003f3f3ff290 */ /* 0x000fe2000fffe03f */
[----:B------:R-:W-:Y:S01]  /*57ce0*/  STL.64 [R1+0x360], R8 ;  /* 0x0003600801007387 */ /* 0x000fe20000100a00 */
[----:B------:R0:W-:Y:S03]  /*57cf0*/  STL.64 [R1+0x368], R10 ;  /* 0x0003680a01007387 */ /* 0x0001e60000100a00 */
[----:B0-----:R-:W2:Y:S01]  /*57d00*/  LDL.LU.64 R10, [R1+0x4958] ;  /* 0x00495800010a7983 */ /* 0x001ea20000300a00 */
[----:B------:R-:W4:Y:S02]  /*57d10*/  LDL.LU.64 R8, [R1+0x4950] ;  /* 0x0049500001087983 */ /* 0x000f240000300a00 */
[----:B------:R-:W-:Y:S02]  /*57d20*/  STL.64 [R1+0x4830], R12 ;  /* 0x0048300c01007387 */ /* 0x000fe40000100a00 */
[----:B------:R-:W-:Y:S02]  /*57d30*/  IMAD.MOV.U32 R24, RZ, RZ, R17 ;  /* 0x000000ffff187224 */ /* 0x000fe400078e0011 */
[----:B------:R-:W-:Y:S01]  /*57d40*/  IMAD.MOV.U32 R25, RZ, RZ, R16 ;  /* 0x000000ffff197224 */ /* 0x000fe200078e0010 */
[----:B----4-:R-:W-:Y:S11]  /*57d50*/  HMMA.16816.F32.BF16 R4, R20, R8, R4 ;  /* 0x000000081404723c */ /* 0x010ff60000041804 */
[----:B------:R-:W-:Y:S11]  /*57d60*/  @!UPT UIADD3 URZ, URZ, URZ, URZ ;  /* 0x0000003f3f3ff290 */ /* 0x000ff6000fffe03f */
[----:B------:R-:W-:Y:S01]  /*57d70*/  @!UPT UIADD3 URZ, URZ, URZ, URZ ;  /* 0x0000003f3f3ff290 */ /* 0x000fe2000fffe03f */
[----:B------:R2:W-:Y:S01]  /*57d80*/  STL.64 [R1+0x350], R4 ;  /* 0x0003500401007387 */ /* 0x0005e20000100a00 */
[----:B------:R-:W-:Y:S02]  /*57d90*/  STL.64 [R1+0x358], R6 ;  /* 0x0003580601007387 */ /* 0x000fe40000100a00 */
[----:B--2---:R-:W-:Y:S02]  /*57da0*/  IMAD.MOV.U32 R4, RZ, RZ, R11 ;  /* 0x000000ffff047224 */ /* 0x004fe400078e000b */
[----:B------:R-:W-:Y:S01]  /*57db0*/  IMAD.MOV.U32 R5, RZ, RZ, R28 ;  /* 0x000000ffff057224 */ /* 0x000fe200078e001c */
[----:B------:R-:W2:Y:S01]  /*57dc0*/  LDL.LU R11, [R1+0x494c] ;  /* 0x00494c00010b7983 */ /* 0x000ea20000300800 */
[----:B------:R-:W4:Y:S03]  /*57dd0*/  LDL.LU R28, [R1+0x4948] ;  /* 0x00494800011c7983 */ /* 0x000f260000300800 */
[----:B------:R3:W-:Y:S02]  /*57de0*/  STL.64 [R1+0x4888], R4 ;  /* 0x0048880401007387 */ /* 0x0007e40000100a00 */
[----:B---3--:R-:W-:-:S02]  /*57df0*/  IMAD.MOV.U32 R4, RZ, RZ, R27 ;  /* 0x000000ffff047224 */ /* 0x008fc400078e001b */
[----:B------:R-:W-:-:S05]  /*57e00*/  IMAD.MOV.U32 R5, RZ, RZ, R26 ;  /* 0x000000ffff057224 */ /* 0x000fca00078e001a */
[----:B------:R-:W-:Y:S01]  /*57e10*/  STL.64 [R1+0x48a0], R4 ;  /* 0x0048a00401007387 */ /* 0x000fe20000100a00 */
[----:B------:R0:W-:Y:S03]  /*57e20*/  STL.64 [R1+0x4838], R24 ;  /* 0x0048381801007387 */ /* 0x0001e60000100a00 */
[----:B0-----:R-:W3:Y:S01]  /*57e30*/  LDL.LU R24, [R1+0x2b0] ;  /* 0x0002b00001187983 */ /* 0x001ee20000300800 */
[----:B------:R-:W3:Y:S02]  /*57e40*/  LDL.LU R25, [R1+0x2b4] ;  /* 0x0002b40001197983 */ /* 0x000ee40000300800 */
[----:B------:R-:W2:Y:S02]  /*57e50*/  LDL.LU R26, [R1+0x2b8] ;  /* 0x0002b800011a7983 */ /* 0x000ea40000300800 */
[----:B------:R-:W2:Y:S02]  /*57e60*/  LDL.LU R27, [R1+0x2bc] ;  /* 0x0002bc00011b7983 */ /* 0x000ea40000300800 */
[----:B------:R-:W-:-:S02]  /*57e70*/  IMAD.MOV.U32 R4, RZ, RZ, R29 ;  /* 0x000000ffff047224 */ /* 0x000fc400078e001d */
[----:B------:R-:W-:Y:S01]  /*57e80*/  IMAD.MOV.U32 R5, RZ, RZ, R14 ;  /* 0x000000ffff057224 */ /* 0x000fe200078e000e */
[----:B------:R-:W4:Y:S01]  /*57e90*/  LDL.LU R29, [R1+0x4944] ;  /* 0x00494400011d7983 */ /* 0x000f220000300800 */
[----:B------:R-:W4:Y:S03]  /*57ea0*/  LDL.LU R14, [R1+0x4940] ;  /* 0x00494000010e7983 */ /* 0x000f260000300800 */
[----:B------:R-:W-:Y:S04]  /*57eb0*/  STL.64 [R1+0x48b8], R4 ;  /* 0x0048b80401007387 */ /* 0x000fe80000100a00 */
[----:B--2---:R-:W-:Y:S01]  /*57ec0*/  STL.64 [R1+0x4868], R26 ;  /* 0x0048681a01007387 */ /* 0x004fe20000100a00 */
[----:B---3--:R0:W-:Y:S03]  /*57ed0*/  STL.64 [R1+0x4860], R24 ;  /* 0x0048601801007387 */ /* 0x0081e60000100a00 */
        /* <DEDUP_REMOVED lines=76> */
[----:B0-----:R-:W4:Y:S01]  /*583a0*/  LDL.64 R8, [R1+0x20] ;  /* 0x0000200001087983 */ /* 0x001f220000100a00 */
[----:B-1----:R-:W-:Y:S02]  /*583b0*/  STL.64 [R1+0x47a0], R18 ;  /* 0x0047a01201007387 */ /* 0x002fe40000100a00 */
[----:B------:R0:W-:Y:S02]  /*583c0*/  STL.64 [R1+0x4798], R16 ;  /* 0x0047981001007387 */ /* 0x0001e40000100a00 */
        /* <DEDUP_REMOVED lines=69> */
[----:B------:R-:W-:Y:S01]  /*58820*/  STL.64 [R1+0x2c0], R20 ;  /* 0x0002c01401007387 */ /* 0x000fe20000100a00 */
[----:B------:R-:W-:Y:S02]  /*58830*/  STL.64 [R1+0x2c8], R22 ;  /* 0x0002c81601007387 */ /* 0x000fe40000100a00 */
[----:B------:R0:W-:Y:S02]  /*58840*/  STL.64 [R1+0x47a8], R16 ;  /* 0x0047a81001007387 */ /* 0x0001e40000100a00 */
[----:B0-----:R-:W3:Y:S01]  /*58850*/  LDL.LU R16, [R1+0x2a0] ;  /* 0x0002a00001107983 */ /* 0x001ee20000300800 */
[----:B------:R-:W3:Y:S02]  /*58860*/  LDL.LU R17, [R1+0x2a4] ;  /* 0x0002a40001117983 */ /* 0x000ee40000300800 */
[----:B------:R-:W3:Y:S02]  /*58870*/  LDL.LU R18, [R1+0x2a8] ;  /* 0x0002a80001127983 */ /* 0x000ee40000300800 */
[----:B------:R-:W3:Y:S02]  /*58880*/  LDL.LU R19, [R1+0x2ac] ;  /* 0x0002ac0001137983 */ /* 0x000ee40000300800 */
[----:B------:R-:W-:-:S02]  /*58890*/  IMAD.MOV.U32 R20, RZ, RZ, R2 ;  /* 0x000000ffff147224 */ /* 0x000fc400078e0002 */
[----:B------:R-:W-:Y:S02]  /*588a0*/  IMAD.MOV.U32 R21, RZ, RZ, R0 ;  /* 0x000000ffff157224 */ /* 0x000fe400078e0000 */
[----:B----4-:R-:W-:Y:S02]  /*588b0*/  IMAD.MOV.U32 R29, RZ, RZ, R8 ;  /* 0x000000ffff1d7224 */ /* 0x010fe400078e0008 */
[----:B------:R-:W-:Y:S01]  /*588c0*/  IMAD.MOV.U32 R28, RZ, RZ, R9 ;  /* 0x000000ffff1c7224 */ /* 0x000fe200078e0009 */
[C---:B--2---:R-:W-:Y:S11]  /*588d0*/  HMMA.16816.F32.BF16 R24, R4.reuse, R8, R24 ;  /* 0x000000080418723c */ /* 0x044ff60000041818 */
[----:B------:R-:W-:Y:S11]  /*588e0*/  @!UPT UIADD3 URZ, URZ, URZ, URZ ;  /* 0x0000003f3f3ff290 */ /* 0x000ff6000fffe03f */
[----:B------:R-:W-:Y:S01]  /*588f0*/  @!UPT UIADD3 URZ, URZ, URZ, URZ ;  /* 0x0000003f3f3ff290 */ /* 0x000fe2000fffe03f */
[----:B------:R0:W-:Y:S01]  /*58900*/  STL.64 [R1+0x2b0], R24 ;  /* 0x0002b01801007387 */ /* 0x0001e20000100a00 */
[----:B------:R-:W-:Y:S03]  /*58910*/  STL.64 [R1+0x2b8], R26 ;  /* 0x0002b81a01007387 */ /* 0x000fe60000100a00 */
[----:B0-----:R-:W2:Y:S01]  /*58920*/  LDL.LU.64 R24, [R1+0x4838] ;  /* 0x0048380001187983 */ /* 0x001ea20000300a00 */
[----:B------:R-:W4:Y:S02]  /*58930*/  LDL.LU R8, [R1+0x270] ;  /* 0x0002700001087983 */ /* 0x000f240000300800 */
[----:B------:R-:W4:Y:S01]  /*58940*/  LDL.LU R9, [R1+0x274] ;  /* 0x0002740001097983 */ /* 0x000f220000300800 */
[C---:B---3--:R-:W-:Y:S01]  /*58950*/  HMMA.16816.F32.BF16 R16, R4.reuse, R20, R16 ;  /* 0x000000140410723c */ /* 0x048fe20000041810 */
[----:B------:R-:W4:Y:S01]  /*58960*/  LDL.LU R10, [R1+0x278] ;  /* 0x00027800010a7983 */ /* 0x000f220000300800 */
[----:B------:R-:W4:Y:S02]  /*58970*/  LDL.LU R11, [R1+0x27c] ;  /* 0x00027c00010b7983 */ /* 0x000f240000300800 */
[----:B------:R-:W3:Y:S11]  /*58980*/  LDL.LU R20, [R1+0x260] ;  /* 0x0002600001147983 */ /* 0x000ef60000300800 */
[----:B------:R-:W-:Y:S08]  /*58990*/  @!UPT UIADD3 URZ, URZ, URZ, URZ ;  /* 0x0000003f3f3ff290 */ /* 0x000ff0000fffe03f */
[----:B------:R0:W-:Y:S01]  /*589a0*/  STL.64 [R1+0x2a0], R16 ;  /* 0x0002a01001007387 */ /* 0x0001e20000100a00 */
[----:B------:R-:W-:Y:S02]  /*589b0*/  STL.64 [R1+0x2a8], R18 ;  /* 0x0002a81201007387 */ /* 0x000fe40000100a00 */
[----:B------:R-:W3:Y:S02]  /*589c0*/  LDL.LU R21, [R1+0x264] ;  /* 0x0002640001157983 */ /* 0x000ee40000300800 */
[----:B------:R-:W3:Y:S01]  /*589d0*/  LDL.LU R22, [R1+0x268] ;  /* 0x0002680001167983 */ /* 0x000ee20000300800 */
[----:B------:R-:W3:Y:S04]  /*589e0*/  LDL.LU R23, [R1+0x26c] ;  /* 0x00026c0001177983 */ /* 0x000ee80000300800 */
[----:B0-----:R-:W3:Y:S01]  /*589f0*/  LDL.64 R16, [R1+0x1b0] ;  /* 0x0001b00001107983 */ /* 0x001ee20000100a00 */
[C---:B--2---:R-:W-:Y:S03]  /*58a00*/  HMMA.16816.F32.BF16 R24, R4.reuse, R24, R12 ;  /* 0x000000180418723c */ /* 0x044fe6000004180c */
[----:B---3--:R0:W-:Y:S04]  /*58a10*/  STL.64 [R1+0x47f0], R16 ;  /* 0x0047f01001007387 */ /* 0x0081e80000100a00 */
[----:B0-----:R-:W2:Y:S01]  /*58a20*/  LDL.LU R16, [R1+0x280] ;  /* 0x0002800001107983 */ /* 0x001ea20000300800 */
[----:B------:R-:W2:Y:S02]  /*58a30*/  LDL.LU R17, [R1+0x284] ;  /* 0x0002840001117983 */ /* 0x000ea40000300800 */
[----:B------:R-:W2:Y:S02]  /*58a40*/  LDL.LU R18, [R1+0x288] ;  /* 0x0002880001127983 */ /* 0x000ea40000300800 */
[----:B------:R-:W2:Y:S01]  /*58a50*/  LDL.LU R19, [R1+0x28c] ;  /* 0x00028c0001137983 */ /* 0x000ea20000300800 */
[----:B------:R-:W4:Y:S10]  /*58a60*/  LDL.LU.64 R12, [R1+0x4830] ;  /* 0x00483000010c7983 */ /* 0x000f340000300a00 */
[----:B------:R0:W-:Y:S02]  /*58a70*/  STL.64 [R1+0x290], R24 ;  /* 0x0002901801007387 */ /* 0x0001e40000100a00 */
[----:B------:R-:W-:Y:S01]  /*58a80*/  STL.64 [R1+0x298], R26 ;  /* 0x0002981a01007387 */ /* 0x000fe20000100a00 */
[----:B0-----:R-:W2:Y:S02]  /*58a90*/  LDL.LU.64 R24, [R1+0x4828] ;  /* 0x0048280001187983 */ /* 0x001ea40000300a00 */
[C---:B--2---:R-:W-:Y:S11]  /*58aa0*/  HMMA.16816.F32.BF16 R16, R4.reuse, R24, R16 ;  /* 0x000000180410723c */ /* 0x044ff60000041810 */
[----:B------:R-:W-:Y:S11]  /*58ab0*/  @!UPT UIADD3 URZ, URZ, URZ, URZ ;  /* 0x0000003f3f3ff290 */ /* 0x000ff6000fffe03f */
[----:B------:R-:W-:Y:S01]  /*58ac0*/  @!UPT UIADD3 URZ, URZ, URZ, URZ ;  /* 0x0000003f3f3ff290 */ /* 0x000fe2000fffe03f */
[----:B------:R0:W-:Y:S01]  /*58ad0*/  STL.64 [R1+0x280], R16 ;  /* 0x0002801001007387 */ /* 0x0001e20000100a00 */
[----:B------:R1:W-:Y:S03]  /*58ae0*/  STL.64 [R1+0x288], R18 ;  /* 0x0002881201007387 */ /* 0x0003e60000100a00 */
[----:B0-----:R-:W2:Y:S01]  /*58af0*/  LDL.LU R16, [R1+0x660] ;  /* 0x0006600001107983 */ /* 0x001ea20000300800 */
[----:B------:R-:W2:Y:S02]  /*58b00*/  LDL.LU R17, [R1+0x664] ;  /* 0x0006640001117983 */ /* 0x000ea40000300800 */
[----:B-1----:R-:W3:Y:S02]  /*58b10*/  LDL.LU R18, [R1+0x668] ;  /* 0x0006680001127983 */ /* 0x002ee40000300800 */
[----:B------:R-:W3:Y:S02]  /*58b20*/  LDL.LU R19, [R1+0x66c] ;  /* 0x00066c0001137983 */ /* 0x000ee40000300800 */
[----:B---3--:R-:W-:Y:S01]  /*58b30*/  STL.64 [R1+0x4800], R18 ;  /* 0x0048001201007387 */ /* 0x008fe20000100a00 */
[----:B--2---:R0:W-:Y:S03]  /*58b40*/  STL.64 [R1+0x47f8], R16 ;  /* 0x0047f81001007387 */ /* 0x0041e60000100a00 */
[----:B0-----:R-:W2:Y:S01]  /*58b50*/  LDL.64 R16, [R1+0x1e0] ;  /* 0x0001e00001107983 */ /* 0x001ea20000100a00 */
[----:B----4-:R-:W-:Y:S03]  /*58b60*/  HMMA.16816.F32.BF16 R8, R4, R12, R8 ;  /* 0x0000000c0408723c */ /* 0x010fe60000041808 */
[----:B--2---:R0:W-:Y:S04]  /*58b70*/  STL.64 [R1+0x4808], R16 ;  /* 0x0048081001007387 */ /* 0x0041e80000100a00 */
[----:B0-----:R-:W2:Y:S01]  /*58b80*/  LDL.64 R16, [R1+0x30] ;  /* 0x0000300001107983 */ /* 0x001ea20000100a00 */
[----:B------:R0:W-:Y:S02]  /*58b90*/  STL [R1+0x4764], R24 ;  /* 0x0047641801007387 */ /* 0x0001e40000100800 */
[----:B------:R1:W-:Y:S01]  /*58ba0*/  STL [R1+0x4760], R25 ;  /* 0x0047601901007387 */ /* 0x0003e20000100800 */
[----:B0-----:R-:W3:Y:S01]  /*58bb0*/  LDL.LU R24, [R1+0x640] ;  /* 0x0006400001187983 */ /* 0x001ee20000300800 */
[----:B-1----:R-:W3:Y:S02]  /*58bc0*/  LDL.LU R25, [R1+0x644] ;  /* 0x0006440001197983 */ /* 0x002ee40000300800 */
        /* <DEDUP_REMOVED lines=11> */
[----:B------:R0:W-:Y:S02]  /*58c80*/  STL [R1+0x473c], R12 ;  /* 0x00473c0c01007387 */ /* 0x0001e40000100800 */
[----:B------:R1:W-:Y:S01]  /*58c90*/  STL [R1+0x4738], R13 ;  /* 0x0047380d01007387 */ /* 0x0003e20000100800 */
[----:B0-----:R-:W3:Y:S01]  /*58ca0*/  LDL.LU R12, [R1+0x670] ;  /* 0x00067000010c7983 */ /* 0x001ee20000300800 */
[----:B-1----:R-:W3:Y:S02]  /*58cb0*/  LDL.LU R13, [R1+0x674] ;  /* 0x00067400010d7983 */ /* 0x002ee40000300800 */
[----:B------:R-:W3:Y:S02]  /*58cc0*/  LDL.LU R14, [R1+0x678] ;  /* 0x00067800010e7983 */ /* 0x000ee40000300800 */
[----:B------:R-:W3:Y:S02]  /*58cd0*/  LDL.LU R15, [R1+0x67c] ;  /* 0x00067c00010f7983 */ /* 0x000ee40000300800 */
[----:B--2---:R-:W-:-:S02]  /*58ce0*/  IMAD.MOV.U32 R2, RZ, RZ, R16 ;  /* 0x000000ffff027224 */ /* 0x004fc400078e0010 */
[----:B------:R-:W-:Y:S01]  /*58cf0*/  IMAD.MOV.U32 R0, RZ, RZ, R17 ;  /* 0x000000ffff007224 */ /* 0x000fe200078e0011 */
[C---:B----4-:R-:W-:Y:S01]  /*58d00*/  HMMA.16816.F32.BF16 R20, R4.reuse, R8, R20 ;  /* 0x000000080414723c */ /* 0x050fe20000041814 */
[----:B------:R0:W-:Y:S04]  /*58d10*/  STL.64 [R1+0x4758], R8 ;  /* 0x0047580801007387 */ /* 0x0001e80000100a00 */
[----:B0-----:R-:W2:Y:S11]  /*58d20*/  LDL.64 R8, [R1+0x1c0] ;  /* 0x0001c00001087983 */ /* 0x001eb60000100a00 */
[----:B------:R-:W-:Y:S07]  /*58d30*/  @!UPT UIADD3 URZ, URZ, URZ, URZ ;  /* 0x0000003f3f3ff290 */ /* 0x000fee000fffe03f */
[----:B------:R-:W-:Y:S01]  /*58d40*/  STL.64 [R1+0x260], R20 ;  /* 0x0002601401007387 */ /* 0x000fe20000100a00 */
[----:B------:R-:W-:Y:S02]  /*58d50*/  STL.64 [R1+0x268], R22 ;  /* 0x0002681601007387 */ /* 0x000fe40000100a00 */
[----:B------:R-:W0:Y:S01]  /*58d60*/  LDSM.16.MT88.4 R20, [R3+0x10300] ;  /* 0x010300000314783b */ /* 0x000e220000004200 */
[C---:B---3--:R-:W-:Y:S01]  /*58d70*/  HMMA.16816.F32.BF16 R24, R4.reuse, R16, R24 ;  /* 0x000000100418723c */ /* 0x048fe20000041818 */
[----:B------:R-:W-:Y:S04]  /*58d80*/  STL [R1+0x4740], R3 ;  /* 0x0047400301007387 */ /* 0x000fe80000100800 */
[----:B0-----:R-:W-:Y:S01]  /*58d90*/  STL.64 [R1+0x4648], R22 ;  /* 0x0046481601007387 */ /* 0x001fe20000100a00 */
[----:B------:R0:W-:Y:S03]  /*58da0*/  STL.64 [R1+0x4640], R20 ;  /* 0x0046401401007387 */ /* 0x0001e60000100a00 */
[----:B0-----:R-:W2:Y:S01]  /*58db0*/  LDL.LU R20, [R1+0x650] ;  /* 0x0006500001147983 */ /* 0x001ea20000300800 */
[----:B------:R-:W2:Y:S02]  /*58dc0*/  LDL.LU R21, [R1+0x654] ;  /* 0x0006540001157983 */ /* 0x000ea40000300800 */
[----:B------:R-:W2:Y:S02]  /*58dd0*/  LDL.LU R22, [R1+0x658] ;  /* 0x0006580001167983 */ /* 0x000ea40000300800 */
[----:B------:R-:W2:Y:S09]  /*58de0*/  LDL.LU R23, [R1+0x65c] ;  /* 0x00065c0001177983 */ /* 0x000eb20000300800 */
[----:B------:R-:W-:Y:S01]  /*58df0*/  STL.64 [R1+0x250], R24 ;  /* 0x0002501801007387 */ /* 0x000fe20000100a00 */
[----:B------:R0:W-:Y:S03]  /*58e00*/  STL.64 [R1+0x258], R26 ;  /* 0x0002581a01007387 */ /* 0x0001e60000100a00 */
[----:B0-----:R-:W3:Y:S01]  /*58e10*/  LDL.LU.64 R26, [R1+0x4818] ;  /* 0x00481800011a7983 */ /* 0x001ee20000300a00 */
[----:B------:R-:W3:Y:S02]  /*58e20*/  LDL.LU.64 R24, [R1+0x4810] ;  /* 0x0048100001187983 */ /* 0x000ee40000300a00 */
[----:B------:R-:W4:Y:S02]  /*58e30*/  LDL.LU.64 R16, [R1+0x4808] ;  /* 0x0048080001107983 */ /* 0x000f240000300a00 */
[----:B------:R-:W-:Y:S01]  /*58e40*/  STL [R1+0x4748], R0 ;  /* 0x0047480001007387 */ /* 0x000fe20000100800 */
[----:B------:R-:W-:Y:S01]  /*58e50*/  STL [R1+0x4744], R2 ;  /* 0x0047440201007387 */ /* 0x000fe20000100800 */
[C---:B----4-:R-:W-:Y:S11]  /*58e60*/  HMMA.16816.F32.BF16 R12, R4.reuse, R16, R12 ;  /* 0x00000010040c723c */ /* 0x050ff6000004180c */
[----:B------:R-:W-:Y:S11]  /*58e70*/  @!UPT UIADD3 URZ, URZ, URZ, URZ ;  /* 0x0000003f3f3ff290 */ /* 0x000ff6000fffe03f */
[----:B------:R-:W-:Y:S01]  /*58e80*/  @!UPT UIADD3 URZ, URZ, URZ, URZ ;  /* 0x0000003f3f3ff290 */ /* 0x000fe2000fffe03f */
[----:B------:R0:W-:Y:S01]  /*58e90*/  STL.64 [R1+0x670], R12 ;  /* 0x0006700c01007387 */ /* 0x0001e20000100a00 */
[----:B------:R-:W-:Y:S02]  /*58ea0*/  STL.64 [R1+0x678], R14 ;  /* 0x0006780e01007387 */ /* 0x000fe40000100a00 */
[----:B------:R-:W4:Y:S02]  /*58eb0*/  LDL.LU.64 R18, [R1+0x4800] ;  /* 0x0048000001127983 */ /* 0x000f240000300a00 */
[----:B0-----:R-:W-:Y:S02]  /*58ec0*/  IMAD.MOV.U32 R13, RZ, RZ, R17 ;  /* 0x000000ffff0d7224 */ /* 0x001fe400078e0011 */
[----:B------:R-:W-:Y:S02]  /*58ed0*/  IMAD.MOV.U32 R12, RZ, RZ, R16 ;  /* 0x000000ffff0c7224 */ /* 0x000fe400078e0010 */
[----:B------:R-:W4:Y:S01]  /*58ee0*/  LDL.LU.64 R16, [R1+0x47f8] ;  /* 0x0047f80001107983 */ /* 0x000f220000300a00 */
[----:B------:R-:W-:Y:S02]  /*58ef0*/  STL [R1+0x4750], R13 ;  /* 0x0047500d01007387 */ /* 0x000fe40000100800 */
[----:B------:R0:W-:Y:S02]  /*58f00*/  STL [R1+0x474c], R12 ;  /* 0x00474c0c01007387 */ /* 0x0001e40000100800 */
[----:B0-----:R-:W4:Y:S02]  /*58f10*/  LDL.64 R12, [R1+0x1d0] ;  /* 0x0001d000010c7983 */ /* 0x001f240000100a00 */
[C---:B----4-:R-:W-:Y:S11]  /*58f20*/  HMMA.16816.F32.BF16 R16, R4.reuse, R12, R16 ;  /* 0x0000000c0410723c */ /* 0x050ff60000041810 */
[----:B------:R-:W-:Y:S11]  /*58f30*/  @!UPT UIADD3 URZ, URZ, URZ, URZ ;  /* 0x0000003f3f3ff290 */ /* 0x000ff6000fffe03f */
[----:B------:R-:W-:Y:S01]  /*58f40*/  @!UPT UIADD3 URZ, URZ, URZ, URZ ;  /* 0x0000003f3f3ff290 */ /* 0x000fe2000fffe03f */
[----:B------:R0:W-:Y:S01]  /*58f50*/  STL.64 [R1+0x660], R16 ;  /* 0x0006601001007387 */ /* 0x0001e20000100a00 */
[----:B------:R-:W-:Y:S03]  /*58f60*/  STL.64 [R1+0x668], R18 ;  /* 0x0006681201007387 */ /* 0x000fe60000100a00 */
[----:B0-----:R-:W3:Y:S01]  /*58f70*/  LDL.LU.64 R16, [R1+0x47f0] ;  /* 0x0047f00001107983 */ /* 0x001ee20000300a00 */
[----:B------:R-:W-:Y:S01]  /*58f80*/  IMAD.MOV.U32 R2, RZ, RZ, R12 ;  /* 0x000000ffff027224 */ /* 0x000fe200078e000c */
[C---:B--2---:R-:W-:Y:S01]  /*58f90*/  HMMA.16816.F32.BF16 R20, R4.reuse, R8, R20 ;  /* 0x000000080414723c */ /* 0x044fe20000041814 */
[----:B------:R-:W-:Y:S02]  /*58fa0*/  IMAD.MOV.U32 R12, RZ, RZ, R8 ;  /* 0x000000ffff0c7224 */ /* 0x000fe400078e0008 */
[----:B------:R-:W-:Y:S02]  /*58fb0*/  IMAD.MOV.U32 R0, RZ, RZ, R9 ;  /* 0x000000ffff007224 */ /* 0x000fe400078e0009 */
[----:B------:R-:W-:Y:S01]  /*58fc0*/  IMAD.MOV.U32 R3, RZ, RZ, R13 ;  /* 0x000000ffff037224 */ /* 0x000fe200078e000d */
[----:B------:R-:W-:Y:S11]  /*58fd0*/  STL [R1+0x4754], R2 ;  /* 0x0047540201007387 */ /* 0x000ff60000100800 */
[----:B------:R-:W-:Y:S06]  /*58fe0*/  @!UPT UIADD3 URZ, URZ, URZ, URZ ;  /* 0x0000003f3f3ff290 */ /* 0x000fec000fffe03f */
[----:B------:R-:W-:Y:S01]  /*58ff0*/  STL.64 [R1+0x650], R20 ;  /* 0x0006501401007387 */ /* 0x000fe20000100a00 */
[----:B------:R-:W-:Y:S01]  /*59000*/  STL.64 [R1+0x658], R22 ;  /* 0x0006581601007387 */ /* 0x000fe20000100a00 */
[----:B---3--:R-:W-:Y:S01]  /*59010*/  HMMA.16816.F32.BF16 R8, R4, R16, R24 ;  /* 0x000000100408723c */ /* 0x008fe20000041818 */
[----:B------:R-:W-:Y:S11]  /*59020*/  IMAD.MOV.U32 R13, RZ, RZ, R17 ;  /* 0x000000ffff0d7224 */ /* 0x000ff600078e0011 */
[----:B------:R-:W-:Y:S11]  /*59030*/  @!UPT UIADD3 URZ, URZ, URZ, URZ ;  /* 0x0000003f3f3ff290 */ /* 0x000ff6000fffe03f */
[----:B------:R-:W-:Y:S01]  /*59040*/  STL.64 [R1+0x640], R8 ;  /* 0x0006400801007387 */ /* 0x000fe20000100a00 */
[----:B------:R-:W-:Y:S02]  /*59050*/  STL.64 [R1+0x648], R10 ;  /* 0x0006480a01007387 */ /* 0x000fe40000100a00 */
[----:B------:R0:W-:Y:S02]  /*59060*/  STL.64 [R1+0x47b0], R12 ;  /* 0x0047b00c01007387 */ /* 0x0001e40000100a00 */
        /* <DEDUP_REMOVED lines=10> */
[----:B0-----:R-:W2:Y:S04]  /*59110*/  LDL.64 R12, [R1+0x180] ;  /* 0x00018000010c7983 */ /* 0x001ea80000100a00 */
[----:B--2---:R0:W-:Y:S04]  /*59120*/  STL.64 [R1+0x47d0], R12 ;  /* 0x0047d00c01007387 */ /* 0x0041e80000100a00 */
[----:B0-----:R-:W2:Y:S01]  /*59130*/  LDL.64 R12, [R1+0x190] ;  /* 0x00019000010c7983 */ /* 0x001ea20000100a00 */
[----:B------:R-:W-:-:S03]  /*59140*/  IMAD.MOV.U32 R2, RZ, RZ, R16 ;  /* 0x000000ffff027224 */ /* 0x000fc600078e0010 */
[----:B--2---:R0:W-:Y:S01]  /*59150*/  STL.64 [R1+0x47e8], R12 ;  /* 0x0047e80c01007387 */ /* 0x0041e20000100a00 */
[----:B------:R-:W2:Y:S03]  /*59160*/  LDL.64 R16, [R1+0x170] ;  /* 0x0001700001107983 */ /* 0x000ea60000100a00 */
[----:B0-----:R-:W4:Y:S04]  /*59170*/  LDL.64 R12, [R1+0x1a0] ;  /* 0x0001a000010c7983 */ /* 0x001f280000100a00 */
        /* <DEDUP_REMOVED lines=15> */
[----:B------:R-:W2:Y:S01]  /*59270*/  LDL.LU R8, [R1+0x5d0] ;  /* 0x0005d00001087983 */ /* 0x000ea20000300800 */
[----:B------:R-:W2:Y:S02]  /*59280*/  LDL.LU R9, [R1+0x5d4] ;  /* 0x0005d40001097983 */ /* 0x000ea40000300800 */
[----:B------:R-:W2:Y:S02]  /*59290*/  LDL.LU R10, [R1+0x5d8] ;  /* 0x0005d800010a7983 */ /* 0x000ea40000300800 */
[----:B------:R-:W2:Y:S01]  /*592a0*/  LDL.LU R11, [R1+0x5dc] ;  /* 0x0005dc00010b7983 */ /* 0x000ea20000300800 */
[----:B----4-:R-:W-:Y:S01]  /*592b0*/  HMMA.16816.F32.BF16 R24, R4, R12, R24 ;  /* 0x0000000c0418723c */ /* 0x010fe20000041818 */
[----:B--2---:R-:W-:Y:S01]  /*592c0*/  STL.64 [R1+0x4770], R10 ;  /* 0x0047700a01007387 */ /* 0x004fe20000100a00 */
[----:B------:R0:W-:Y:S03]  /*592d0*/  STL.64 [R1+0x4768], R8 ;  /* 0x0047680801007387 */ /* 0x0001e60000100a00 */
[----:B0-----:R-:W2:Y:S01]  /*592e0*/  LDL.LU R8, [R1+0x5e0] ;  /* 0x0005e00001087983 */ /* 0x001ea20000300800 */
[----:B------:R-:W2:Y:S02]  /*592f0*/  LDL.LU R9, [R1+0x5e4] ;  /* 0x0005e40001097983 */ /* 0x000ea40000300800 */
[----:B------:R-:W4:Y:S02]  /*59300*/  LDL.LU R10, [R1+0x5e8] ;  /* 0x0005e800010a7983 */ /* 0x000f240000300800 */
[----:B------:R-:W4:Y:S02]  /*59310*/  LDL.LU R11, [R1+0x5ec] ;  /* 0x0005ec00010b7983 */ /* 0x000f240000300800 */
[----:B----4-:R-:W-:Y:S01]  /*59320*/  STL.64 [R1+0x4780], R10 ;  /* 0x0047800a01007387 */ /* 0x010fe20000100a00 */
[----:B--2---:R-:W-:Y:S10]  /*59330*/  STL.64 [R1+0x4778], R8 ;  /* 0x0047780801007387 */ /* 0x004ff40000100a00 */
[----:B------:R-:W-:Y:S02]  /*59340*/  STL.64 [R1+0x630], R24 ;  /* 0x0006301801007387 */ /* 0x000fe40000100a00 */
[----:B------:R0:W-:Y:S02]  /*59350*/  STL.64 [R1+0x638], R26 ;  /* 0x0006381a01007387 */ /* 0x0001e40000100a00 */
[----:B0-----:R-:W-:-:S02]  /*59360*/  IMAD.MOV.U32 R27, RZ, RZ, R12 ;  /* 0x000000ffff1b7224 */ /* 0x001fc400078e000c */
        /* <DEDUP_REMOVED lines=13> */
[----:B0-----:R-:W4:Y:S01]  /*59440*/  LDL.LU R24, [R1+0x5f0] ;  /* 0x0005f00001187983 */ /* 0x001f220000300800 */
[----:B------:R-:W4:Y:S02]  /*59450*/  LDL.LU R25, [R1+0x5f4] ;  /* 0x0005f40001197983 */ /* 0x000f240000300800 */
[----:B------:R-:W4:Y:S02]  /*59460*/  LDL.LU R26, [R1+0x5f8] ;  /* 0x0005f800011a7983 */ /* 0x000f240000300800 */
[----:B------:R-:W4:Y:S01]  /*59470*/  LDL.LU R27, [R1+0x5fc] ;  /* 0x0005fc00011b7983 */ /* 0x000f220000300800 */
[----:B--2---:R-:W-:Y:S01]  /*59480*/  HMMA.16816.F32.BF16 R16, R4, R12, R16 ;  /* 0x0000000c0410723c */ /* 0x004fe20000041810 */
[----:B------:R-:W-:-:S02]  /*59490*/  IMAD.MOV.U32 R11, RZ, RZ, R12 ;  /* 0x000000ffff0b7224 */ /* 0x000fc400078e000c */
[----:B------:R-:W-:Y:S11]  /*594a0*/  IMAD.MOV.U32 R10, RZ, RZ, R13 ;  /* 0x000000ffff0a7224 */ /* 0x000ff600078e000d */
[----:B------:R-:W-:Y:S09]  /*594b0*/  @!UPT UIADD3 URZ, URZ, URZ, URZ ;  /* 0x0000003f3f3ff290 */ /* 0x000ff2000fffe03f */
[----:B------:R0:W-:Y:S01]  /*594c0*/  STL.64 [R1+0x610], R16 ;  /* 0x0006101001007387 */ /* 0x0001e20000100a00 */
[----:B------:R-:W-:Y:S03]  /*594d0*/  STL.64 [R1+0x618], R18 ;  /* 0x0006181201007387 */ /* 0x000fe60000100a00 */
[----:B0-----:R-:W2:Y:S01]  /*594e0*/  LDL.LU.64 R16, [R1+0x47c8] ;  /* 0x0047c80001107983 */ /* 0x001ea20000300a00 */
        /* <DEDUP_REMOVED lines=8> */
[----:B------:R0:W-:Y:S01]  /*59570*/  STL.64 [R1+0x600], R12 ;  /* 0x0006000c01007387 */ /* 0x0001e20000100a00 */
[----:B------:R1:W-:Y:S03]  /*59580*/  STL.64 [R1+0x608], R14 ;  /* 0x0006080e01007387 */ /* 0x0003e60000100a00 */
[----:B0-----:R-:W2:Y:S01]  /*59590*/  LDL.LU.64 R12, [R1+0x47b0] ;  /* 0x0047b000010c7983 */ /* 0x001ea20000300a00 */
[----:B------:R-:W3:Y:S02]  /*595a0*/  LDL.LU.64 R16, [R1+0x47a8] ;  /* 0x0047a80001107983 */ /* 0x000ee40000300a00 */
[----:B---3--:R-:W-:Y:S01]  /*595b0*/  HMMA.16816.F32.BF16 R4, R4, R16, R20 ;  /* 0x000000100404723c */ /* 0x008fe20000041814 */
[----:B-1----:R-:W-:Y:S02]  /*595c0*/  IMAD.MOV.U32 R15, RZ, RZ, R16 ;  /* 0x000000ffff0f7224 */ /* 0x002fe400078e0010 */
[----:B------:R-:W-:Y:S11]  /*595d0*/  IMAD.MOV.U32 R14, RZ, RZ, R17 ;  /* 0x000000ffff0e7224 */ /* 0x000ff600078e0011 */
[----:B------:R-:W-:Y:S09]  /*595e0*/  @!UPT UIADD3 URZ, URZ, URZ, URZ ;  /* 0x0000003f3f3ff290 */ /* 0x000ff2000fffe03f */
[----:B------:R0:W-:Y:S01]  /*595f0*/  STL.64 [R1+0x240], R4 ;  /* 0x0002400401007387 */ /* 0x0001e20000100a00 */
[----:B------:R1:W-:Y:S02]  /*59600*/  STL.64 [R1+0x248], R6 ;  /* 0x0002480601007387 */ /* 0x0003e40000100a00 */
[----:B------:R-:W4:Y:S02]  /*59610*/  LDL.LU.64 R18, [R1+0x47a0] ;  /* 0x0047a00001127983 */ /* 0x000f240000300a00 */
[----:B------:R-:W4:Y:S01]  /*59620*/  LDL.LU.64 R16, [R1+0x4798] ;  /* 0x0047980001107983 */ /* 0x000f220000300a00 */
[----:B0-----:R-:W3:Y:S01]  /*59630*/  LDL.LU R4, [R1+0x5c0] ;  /* 0x0005c00001047983 */ /* 0x001ee20000300800 */
[----:B------:R-:W3:Y:S02]  /*59640*/  LDL.LU R5, [R1+0x5c4] ;  /* 0x0005c40001057983 */ /* 0x000ee40000300800 */
[----:B-1----:R-:W3:Y:S02]  /*59650*/  LDL.LU R6, [R1+0x5c8] ;  /* 0x0005c80001067983 */ /* 0x002ee40000300800 */
[----:B------:R-:W3:Y:S01]  /*59660*/  LDL.LU R7, [R1+0x5cc] ;  /* 0x0005cc0001077983 */ /* 0x000ee20000300800 */
[----:B------:R-:W2:Y:S01]  /*59670*/  LDL.LU R20, [R1+0x510] ;  /* 0x0005100001147983 */ /* 0x000ea20000300800 */
[----:B------:R-:W2:Y:S02]  /*59680*/  LDL.LU R21, [R1+0x514] ;  /* 0x0005140001157983 */ /* 0x000ea40000300800 */
[----:B------:R-:W2:Y:S02]  /*59690*/  LDL.LU R22, [R1+0x518] ;  /* 0x0005180001167983 */ /* 0x000ea40000300800 */
[----:B------:R-:W2:Y:S02]  /*596a0*/  LDL.LU R23, [R1+0x51c] ;  /* 0x00051c0001177983 */ /* 0x000ea40000300800 */
[----:B--2---:R-:W-:Y:S01]  /*596b0*/  STL.64 [R1+0x4658], R22 ;  /* 0x0046581601007387 */ /* 0x004fe20000100a00 */
[----:B------:R0:W-:Y:S02]  /*596c0*/  STL.64 [R1+0x4650], R20 ;  /* 0x0046501401007387 */ /* 0x0001e40000100a00 */
[----:B0-----:R-:W-:-:S02]  /*596d0*/  IMAD.MOV.U32 R20, RZ, RZ, R11 ;  /* 0x000000ffff147224 */ /* 0x001fc400078e000b */
[----:B------:R-:W-:Y:S02]  /*596e0*/  IMAD.MOV.U32 R21, RZ, RZ, R10 ;  /* 0x000000ffff157224 */ /* 0x000fe400078e000a */
[C---:B----4-:R-:W-:Y:S03]  /*596f0*/  HMMA.16816.F32.BF16 R8, R16.reuse, R8, R24 ;  /* 0x000000081008723c */ /* 0x050fe60000041818 */
[----:B------:R0:W-:Y:S04]  /*59700*/  STL.64 [R1+0x4670], R20 ;  /* 0x0046701401007387 */ /* 0x0001e80000100a00 */
[----:B0-----:R-:W2:Y:S04]  /*59710*/  LDL R20, [R1+0x10] ;  /* 0x0000100001147983 */ /* 0x001ea80000100800 */
[----:B------:R-:W2:Y:S01]  /*59720*/  LDL R21, [R1+0x14] ;  /* 0x0000140001157983 */ /* 0x000ea20000100800 */
[----:B------:R-:W4:Y:S02]  /*59730*/  LDL.LU.64 R26, [R1+0x4790] ;  /* 0x00479000011a7983 */ /* 0x000f240000300a00 */
[----:B------:R-:W2:Y:S09]  /*59740*/  LDL.LU.64 R24, [R1+0x4788] ;  /* 0x0047880001187983 */ /* 0x000eb20000300a00 */
        /* <DEDUP_REMOVED lines=8> */
[----:B------:R0:W-:Y:S01]  /*597d0*/  STL.64 [R1+0x5e0], R20 ;  /* 0x0005e01401007387 */ /* 0x0001e20000100a00 */
[----:B------:R-:W-:Y:S02]  /*597e0*/  STL.64 [R1+0x5e8], R22 ;  /* 0x0005e81601007387 */ /* 0x000fe40000100a00 */
[----:B0-----:R-:W-:Y:S02]  /*597f0*/  IMAD.MOV.U32 R20, RZ, RZ, R24 ;  /* 0x000000ffff147224 */ /* 0x001fe400078e0018 */
[----:B------:R-:W-:Y:S01]  /*59800*/  IMAD.MOV.U32 R21, RZ, RZ, R25 ;  /* 0x000000ffff157224 */ /* 0x000fe200078e0019 */
[----:B------:R-:W3:Y:S01]  /*59810*/  LDL.LU R24, [R1+0x4764] ;  /* 0x0047640001187983 */ /* 0x000ee20000300800 */
[----:B------:R-:W3:Y:S03]  /*59820*/  LDL.LU R25, [R1+0x4760] ;  /* 0x0047600001197983 */ /* 0x000ee60000300800 */
[----:B------:R0:W-:Y:S04]  /*59830*/  STL.64 [R1+0x4688], R20 ;  /* 0x0046881401007387 */ /* 0x0001e80000100a00 */
[----:B0-----:R-:W2:Y:S02]  /*59840*/  LDL.64 R20, [R1] ;  /* 0x0000000001147983 */ /* 0x001ea40000100a00 */
[C---:B--2---:R-:W-:Y:S11]  /*59850*/  HMMA.16816.F32.BF16 R8, R16.reuse, R20, R8 ;  /* 0x000000141008723c */ /* 0x044ff60000041808 */
[----:B------:R-:W-:Y:S11]  /*59860*/  @!UPT UIADD3 URZ, URZ, URZ, URZ ;  /* 0x0000003f3f3ff290 */ /* 0x000ff6000fffe03f */
[----:B------:R-:W-:Y:S01]  /*59870*/  @!UPT UIADD3 URZ, URZ, URZ, URZ ;  /* 0x0000003f3f3ff290 */ /* 0x000fe2000fffe03f */
[----:B------:R0:W-:Y:S01]  /*59880*/  STL.64 [R1+0x5d0], R8 ;  /* 0x0005d00801007387 */ /* 0x0001e20000100a00 */
[----:B------:R1:W-:Y:S03]  /*59890*/  STL.64 [R1+0x5d8], R10 ;  /* 0x0005d80a01007387 */ /* 0x0003e60000100a00 */
[----:B0-----:R-:W2:Y:S01]  /*598a0*/  LDL.LU.64 R8, [R1+0x4758] ;  /* 0x0047580001087983 */ /* 0x001ea20000300a00 */
[----:B---3--:R-:W-:Y:S01]  /*598b0*/  HMMA.16816.F32.BF16 R4, R16, R24, R4 ;  /* 0x000000181004723c */ /* 0x008fe20000041804 */
[----:B-1----:R-:W-:Y:S02]  /*598c0*/  IMAD.MOV.U32 R11, RZ, RZ, R20 ;  /* 0x000000ffff0b7224 */ /* 0x002fe400078e0014 */
[----:B------:R-:W-:Y:S02]  /*598d0*/  IMAD.MOV.U32 R10, RZ, RZ, R21 ;  /* 0x000000ffff0a7224 */ /* 0x000fe400078e0015 */
[----:B----4-:R-:W-:-:S02]  /*598e0*/  IMAD.MOV.U32 R20, RZ, RZ, R27 ;  /* 0x000000ffff147224 */ /* 0x010fc400078e001b */
[----:B------:R-:W-:Y:S01]  /*598f0*/  IMAD.MOV.U32 R21, RZ, RZ, R26 ;  /* 0x000000ffff157224 */ /* 0x000fe200078e001a */
[----:B------:R-:W-:Y:S04]  /*59900*/  STL.64 [R1+0x4728], R10 ;  /* 0x0047280a01007387 */ /* 0x000fe80000100a00 */
[----:B--2---:R-:W-:Y:S11]  /*59910*/  STL.64 [R1+0x4720], R8 ;  /* 0x0047200801007387 */ /* 0x004ff60000100a00 */
[----:B------:R-:W-:Y:S02]  /*59920*/  STL.64 [R1+0x5c0], R4 ;  /* 0x0005c00401007387 */ /* 0x000fe40000100a00 */
[----:B------:R-:W-:Y:S02]  /*59930*/  STL.64 [R1+0x5c8], R6 ;  /* 0x0005c80601007387 */ /* 0x000fe40000100a00 */
[----:B------:R-:W-:Y:S01]  /*59940*/  STL.64 [R1+0x46a0], R20 ;  /* 0x0046a01401007387 */ /* 0x000fe20000100a00 */
[----:B------:R0:W-:Y:S04]  /*59950*/  STL.64 [R1+0x4608], R24 ;  /* 0x0046081801007387 */ /* 0x0001e80000100a00 */
        /* <DEDUP_REMOVED lines=26> */
[----:B----4-:R-:W-:-:S02]  /*59b00*/  IMAD.MOV.U32 R20, RZ, RZ, R2 ;  /* 0x000000ffff147224 */ /* 0x010fc400078e0002 */
        /* <DEDUP_REMOVED lines=12> */
[----:B------:R-:W2:Y:S01]  /*59bd0*/  LDL.LU R12, [R1+0x473c] ;  /* 0x00473c00010c7983 */ /* 0x000ea20000300800 */
[----:B------:R-:W2:Y:S03]  /*59be0*/  LDL.LU R13, [R1+0x4738] ;  /* 0x00473800010d7983 */ /* 0x000ea60000300800 */
[----:B------:R4:W-:Y:S02]  /*59bf0*/  STL.64 [R1+0x4700], R20 ;  /* 0x0047001401007387 */ /* 0x0009e40000100a00 */
[----:B----4-:R-:W-:Y:S02]  /*59c00*/  IMAD.MOV.U32 R20, RZ, RZ, R2 ;  /* 0x000000ffff147224 */ /* 0x010fe400078e0002 */
[----:B------:R-:W-:Y:S01]  /*59c10*/  IMAD.MOV.U32 R21, RZ, RZ, R0 ;  /* 0x000000ffff157224 */ /* 0x000fe200078e0000 */
        /* <DEDUP_REMOVED lines=9> */
[----:B------:R-:W4:Y:S03]  /*59cb0*/  LDL.LU R11, [R1+0x5bc] ;  /* 0x0005bc00010b7983 */ /* 0x000f260000300800 */
        /* <DEDUP_REMOVED lines=34> */
[----:B------:R-:W4:Y:S02]  /*59ee0*/  LDL.LU.64 R8, [R1+0x4720] ;  /* 0x0047200001087983 */ /* 0x000f240000300a00 */
[----:B------:R0:W-:Y:S02]  /*59ef0*/  STL.64 [R1+0x4600], R12 ;  /* 0x0046000c01007387 */ /* 0x0001e40000100a00 */
[----:B0-----:R-:W-:-:S02]  /*59f00*/  IMAD.MOV.U32 R12, RZ, RZ, R28 ;  /* 0x000000ffff0c7224 */ /* 0x001fc400078e001c */
[----:B------:R-:W2:Y:S01]  /*59f10*/  LDL.LU R28, [R1+0x4718] ;  /* 0x00471800011c7983 */ /* 0x000ea20000300800 */
[C---:B----4-:R-:W-:Y:S03]  /*59f20*/  HMMA.16816.F32.BF16 R4, R16.reuse, R8, R4 ;  /* 0x000000081004723c */ /* 0x050fe60000041804 */
[----:B------:R-:W-:Y:S11]  /*59f30*/  STL.64 [R1+0x45f8], R8 ;  /* 0x0045f80801007387 */ /* 0x000ff60000100a00 */
[----:B------:R-:W-:Y:S09]  /*59f40*/  @!UPT UIADD3 URZ, URZ, URZ, URZ ;  /* 0x0000003f3f3ff290 */ /* 0x000ff2000fffe03f */
[----:B------:R-:W-:Y:S01]  /*59f50*/  STL.64 [R1+0x5a0], R4 ;  /* 0x0005a00401007387 */ /* 0x000fe20000100a00 */
[----:B------:R-:W-:Y:S02]  /*59f60*/  STL.64 [R1+0x5a8], R6 ;  /* 0x0005a80601007387 */ /* 0x000fe40000100a00 */
[----:B------:R-:W0:Y:S01]  /*59f70*/  LDSM.16.MT88.4 R4, [R3+0x10380] ;  /* 0x010380000304783b */ /* 0x000e220000004200 */
[C---:B--2---:R-:W-:Y:S01]  /*59f80*/  HMMA.16816.F32.BF16 R20, R16.reuse, R20, R24 ;  /* 0x000000141014723c */ /* 0x044fe20000041818 */
[----:B0-----:R-:W-:Y:S02]  /*59f90*/  STL.64 [R1+0x4550], R6 ;  /* 0x0045500601007387 */ /* 0x001fe40000100a00 */
[----:B------:R-:W-:Y:S02]  /*59fa0*/  STL.64 [R1+0x4548], R4 ;  /* 0x0045480401007387 */ /* 0x000fe40000100a00 */
[----:B------:R-:W2:Y:S02]  /*59fb0*/  LDL.LU.64 R26, [R1+0x4710] ;  /* 0x00471000011a7983 */ /* 0x000ea40000300a00 */
[----:B------:R-:W2:Y:S11]  /*59fc0*/  LDL.LU.64 R24, [R1+0x4708] ;  /* 0x0047080001187983 */ /* 0x000eb60000300a00 */
[----:B------:R-:W-:Y:S05]  /*59fd0*/  @!UPT UIADD3 URZ, URZ, URZ, URZ ;  /* 0x0000003f3f3ff290 */ /* 0x000fea000fffe03f */
        /* <DEDUP_REMOVED lines=54> */
[----:B------:R-:W-:Y:S02]  /*5a340*/  IMAD.MOV.U32 R4, RZ, RZ, R15 ;  /* 0x000000ffff047224 */ /* 0x000fe400078e000f */
[----:B------:R-:W-:-:S03]  /*5a350*/  IMAD.MOV.U32 R5, RZ, RZ, R14 ;  /* 0x000000ffff057224 */ /* 0x000fc600078e000e */
[C---:B----4-:R-:W-:Y:S01]  /*5a360*/  HMMA.16816.F32.BF16 R12, R16.reuse, R12, R20 ;  /* 0x0000000c100c723c */ /* 0x050fe20000041814 */
[----:B------:R-:W4:Y:S01]  /*5a370*/  LDL.LU.64 R22, [R1+0x4648] ;  /* 0x0046480001167983 */ /* 0x000f220000300a00 */
[----:B------:R-:W4:Y:S11]  /*5a380*/  LDL.LU.64 R20, [R1+0x4640] ;  /* 0x0046400001147983 */ /* 0x000f360000300a00 */
[----:B------:R-:W-:Y:S10]  /*5a390*/  @!UPT UIADD3 URZ, URZ, URZ, URZ ;  /* 0x0000003f3f3ff290 */ /* 0x000ff4000fffe03f */
[----:B------:R-:W-:Y:S01]  /*5a3a0*/  STL.64 [R1+0x510], R12 ;  /* 0x0005100c01007387 */ /* 0x000fe20000100a00 */
[----:B------:R2:W-:Y:S02]  /*5a3b0*/  STL.64 [R1+0x518], R14 ;  /* 0x0005180e01007387 */ /* 0x0005e40000100a00 */
[----:B--2---:R-:W-:Y:S07]  /*5a3c0*/  HMMA.16816.F32.BF16 R12, R16, R4, R24 ;  /* 0x00000004100c723c */ /* 0x004fee0000041818 */
[----:B---3--:R-:W-:-:S02]  /*5a3d0*/  IMAD.MOV.U32 R24, RZ, RZ, R11 ;  /* 0x000000ffff187224 */ /* 0x008fc400078e000b */
[----:B------:R-:W-:Y:S11]  /*5a3e0*/  IMAD.MOV.U32 R25, RZ, RZ, R10 ;  /* 0x000000ffff197224 */ /* 0x000ff600078e000a */
[----:B------:R-:W-:Y:S03]  /*5a3f0*/  @!UPT UIADD3 URZ, URZ, URZ, URZ ;  /* 0x0000003f3f3ff290 */ /* 0x000fe6000fffe03f */
[----:B------:R0:W-:Y:S01]  /*5a400*/  STL.64 [R1+0x230], R12 ;  /* 0x0002300c01007387 */ /* 0x0001e20000100a00 */
[----:B------:R1:W-:Y:S02]  /*5a410*/  STL.64 [R1+0x238], R14 ;  /* 0x0002380e01007387 */ /* 0x0003e40000100a00 */
[----:B------:R2:W-:Y:S01]  /*5a420*/  STL.64 [R1+0x4620], R24 ;  /* 0x0046201801007387 */ /* 0x0005e20000100a00 */
[----:B0-----:R-:W3:Y:S01]  /*5a430*/  LDL.LU R12, [R1+0x1f0] ;  /* 0x0001f000010c7983 */ /* 0x001ee20000300800 */
[----:B------:R-:W3:Y:S02]  /*5a440*/  LDL.LU R13, [R1+0x1f4] ;  /* 0x0001f400010d7983 */ /* 0x000ee40000300800 */
[----:B-1----:R-:W3:Y:S02]  /*5a450*/  LDL.LU R14, [R1+0x1f8] ;  /* 0x0001f800010e7983 */ /* 0x002ee40000300800 */
[----:B------:R-:W3:Y:S01]  /*5a460*/  LDL.LU R15, [R1+0x1fc] ;  /* 0x0001fc00010f7983 */ /* 0x000ee20000300800 */
[----:B--2---:R-:W2:Y:S04]  /*5a470*/  LDL.64 R24, [R1+0x10] ;  /* 0x0000100001187983 */ /* 0x004ea80000100a00 */
[----:B--2---:R0:W-:Y:S04]  /*5a480*/  STL.64 [R1+0x4638], R24 ;  /* 0x0046381801007387 */ /* 0x0041e80000100a00 */
[----:B0-----:R-:W4:Y:S01]  /*5a490*/  LDL.LU.64 R24, [R1+0x20] ;  /* 0x0000200001187983 */ /* 0x001f220000300a00 */
[----:B---3--:R-:W-:Y:S02]  /*5a4a0*/  STL.64 [R1+0x4618], R14 ;  /* 0x0046180e01007387 */ /* 0x008fe40000100a00 */
[----:B------:R0:W-:Y:S02]  /*5a4b0*/  STL.64 [R1+0x4610], R12 ;  /* 0x0046100c01007387 */ /* 0x0001e40000100a00 */
        /* <DEDUP_REMOVED lines=10> */
[----:B------:R-:W3:Y:S04]  /*5a560*/  LDL.LU.64 R16, [R1+0x30] ;  /* 0x0000300001107983 */ /* 0x000ee80000300a00 */
[----:B---3--:R0:W-:Y:S04]  /*5a570*/  STL.64 [R1+0x45f0], R16 ;  /* 0x0045f01001007387 */ /* 0x0081e80000100a00 */
[----:B0-----:R-:W3:Y:S01]  /*5a580*/  LDL.LU R16, [R1+0x8e0] ;  /* 0x0008e00001107983 */ /* 0x001ee20000300800 */
[----:B------:R-:W3:Y:S02]  /*5a590*/  LDL.LU R17, [R1+0x8e4] ;  /* 0x0008e40001117983 */ /* 0x000ee40000300800 */
[----:B------:R-:W3:Y:S02]  /*5a5a0*/  LDL.LU R18, [R1+0x8e8] ;  /* 0x0008e80001127983 */ /* 0x000ee40000300800 */
[----:B------:R-:W3:Y:S01]  /*5a5b0*/  LDL.LU R19, [R1+0x8ec] ;  /* 0x0008ec0001137983 */ /* 0x000ee20000300800 */
[----:B------:R-:W2:Y:S01]  /*5a5c0*/  LDL.LU R8, [R1+0x8f0] ;  /* 0x0008f00001087983 */ /* 0x000ea20000300800 */
[----:B------:R-:W2:Y:S02]  /*5a5d0*/  LDL.LU R9, [R1+0x8f4] ;  /* 0x0008f40001097983 */ /* 0x000ea40000300800 */
[----:B------:R-:W2:Y:S02]  /*5a5e0*/  LDL.LU R10, [R1+0x8f8] ;  /* 0x0008f800010a7983 */ /* 0x000ea40000300800 */
[----:B------:R-:W2:Y:S01]  /*5a5f0*/  LDL.LU R11, [R1+0x8fc] ;  /* 0x0008fc00010b7983 */ /* 0x000ea20000300800 */
[----:B------:R0:W-:Y:S04]  /*5a600*/  STL.64 [R1+0x4560], R4 ;  /* 0x0045600401007387 */ /* 0x0001e80000100a00 */
[----:B0-----:R-:W4:Y:S01]  /*5a610*/  LDL.LU R4, [R1+0x220] ;  /* 0x0002200001047983 */ /* 0x001f220000300800 */
[----:B------:R-:W4:Y:S02]  /*5a620*/  LDL.LU R5, [R1+0x224] ;  /* 0x0002240001057983 */ /* 0x000f240000300800 */
[----:B------:R-:W4:Y:S02]  /*5a630*/  LDL.LU R6, [R1+0x228] ;  /* 0x0002280001067983 */ /* 0x000f240000300800 */
[----:B------:R-:W4:Y:S02]  /*5a640*/  LDL.LU R7, [R1+0x22c] ;  /* 0x00022c0001077983 */ /* 0x000f240000300800 */
[C---:B----4-:R-:W-:Y:S11]  /*5a650*/  HMMA.16816.F32.BF16 R4, R20.reuse, R24, R4 ;  /* 0x000000181404723c */ /* 0x050ff60000041804 */
[----:B------:R-:W-:Y:S11]  /*5a660*/  @!UPT UIADD3 URZ, URZ, URZ, URZ ;  /* 0x0000003f3f3ff290 */ /* 0x000ff6000fffe03f */
[----:B------:R-:W-:Y:S01]  /*5a670*/  @!UPT UIADD3 URZ, URZ, URZ, URZ ;  /* 0x0000003f3f3ff290 */ /* 0x000fe2000fffe03f */
[----:B------:R-:W-:Y:S01]  /*5a680*/  STL.64 [R1+0x220], R4 ;  /* 0x0002200401007387 */ /* 0x000fe20000100a00 */
[----:B------:R0:W-:Y:S02]  /*5a690*/  STL.64 [R1+0x228], R6 ;  /* 0x0002280601007387 */ /* 0x0001e40000100a00 */
[----:B0-----:R-:W-:Y:S02]  /*5a6a0*/  IMAD.MOV.U32 R7, RZ, RZ, R24 ;  /* 0x000000ffff077224 */ /* 0x001fe400078e0018 */
[----:B------:R-:W-:Y:S02]  /*5a6b0*/  IMAD.MOV.U32 R6, RZ, RZ, R25 ;  /* 0x000000ffff067224 */ /* 0x000fe400078e0019 */
[----:B------:R-:W2:Y:S03]  /*5a6c0*/  LDL.LU.64 R24, [R1+0x4638] ;  /* 0x0046380001187983 */ /* 0x000ea60000300a00 */
[----:B------:R0:W-:Y:S02]  /*5a6d0*/  STL.64 [R1+0x45c0], R6 ;  /* 0x0045c00601007387 */ /* 0x0001e40000100a00 */
[----:B------:R-:W4:Y:S02]  /*5a6e0*/  LDL.LU R4, [R1+0x940] ;  /* 0x0009400001047983 */ /* 0x000f240000300800 */
[----:B------:R-:W4:Y:S01]  /*5a6f0*/  LDL.LU R5, [R1+0x944] ;  /* 0x0009440001057983 */ /* 0x000f220000300800 */
[----:B0-----:R-:W2:Y:S01]  /*5a700*/  LDL.LU R6, [R1+0x948] ;  /* 0x0009480001067983 */ /* 0x001ea20000300800 */
[----:B------:R-:W2:Y:S03]  /*5a710*/  LDL.LU R7, [R1+0x94c] ;  /* 0x00094c0001077983 */ /* 0x000ea60000300800 */
[----:B--2---:R-:W-:Y:S01]  /*5a720*/  STL.64 [R1+0x45d8], R6 ;  /* 0x0045d80601007387 */ /* 0x004fe20000100a00 */
[----:B----4-:R0:W-:Y:S03]  /*5a730*/  STL.64 [R1+0x45d0], R4 ;  /* 0x0045d00401007387 */ /* 0x0101e60000100a00 */
[----:B0-----:R-:W2:Y:S01]  /*5a740*/  LDL.LU.64 R4, [R1+0x1e0] ;  /* 0x0001e00001047983 */ /* 0x001ea20000300a00 */
[----:B------:R-:W-:Y:S01]  /*5a750*/  HMMA.16816.F32.BF16 R12, R20, R24, R12 ;  /* 0x00000018140c723c */ /* 0x000fe2000004180c */
[----:B------:R-:W-:-:S02]  /*5a760*/  IMAD.MOV.U32 R29, RZ, RZ, R25 ;  /* 0x000000ffff1d7224 */ /* 0x000fc400078e0019 */
[----:B--2---:R0:W-:Y:S04]  /*5a770*/  STL.64 [R1+0x45e8], R4 ;  /* 0x0045e80401007387 */ /* 0x0041e80000100a00 */
[----:B0-----:R-:W2:Y:S01]  /*5a780*/  LDL.LU R4, [R1+0x8d0] ;  /* 0x0008d00001047983 */ /* 0x001ea20000300800 */
[----:B------:R-:W2:Y:S02]  /*5a790*/  LDL.LU R5, [R1+0x8d4] ;  /* 0x0008d40001057983 */ /* 0x000ea40000300800 */
[----:B------:R-:W2:Y:S02]  /*5a7a0*/  LDL.LU R6, [R1+0x8d8] ;  /* 0x0008d80001067983 */ /* 0x000ea40000300800 */
[----:B------:R-:W2:Y:S11]  /*5a7b0*/  LDL.LU R7, [R1+0x8dc] ;  /* 0x0008dc0001077983 */ /* 0x000eb60000300800 */
[----:B------:R-:W-:Y:S01]  /*5a7c0*/  STL.64 [R1+0x210], R12 ;  /* 0x0002100c01007387 */ /* 0x000fe20000100a00 */
[----:B------:R0:W-:Y:S03]  /*5a7d0*/  STL.64 [R1+0x218], R14 ;  /* 0x0002180e01007387 */ /* 0x0001e60000100a00 */
[----:B0-----:R-:W4:Y:S01]  /*5a7e0*/  LDL.LU.64 R14, [R1+0x4630] ;  /* 0x00463000010e7983 */ /* 0x001f220000300a00 */
[----:B------:R-:W4:Y:S02]  /*5a7f0*/  LDL.LU.64 R12, [R1+0x4628] ;  /* 0x00462800010c7983 */ /* 0x000f240000300a00 */
[----:B------:R-:W4:Y:S02]  /*5a800*/  LDL.LU.64 R24, [R1+0x4620] ;  /* 0x0046200001187983 */ /* 0x000f240000300a00 */
[C---:B----4-:R-:W-:Y:S01]  /*5a810*/  HMMA.16816.F32.BF16 R24, R20.reuse, R24, R12 ;  /* 0x000000181418723c */ /* 0x050fe2000004180c */
[----:B------:R-:W4:Y:S01]  /*5a820*/  LDL.LU.64 R14, [R1+0x4618] ;  /* 0x00461800010e7983 */ /* 0x000f220000300a00 */
[----:B------:R-:W4:Y:S11]  /*5a830*/  LDL.LU.64 R12, [R1+0x4610] ;  /* 0x00461000010c7983 */ /* 0x000f360000300a00 */
[----:B------:R-:W-:Y:S10]  /*5a840*/  @!UPT UIADD3 URZ, URZ, URZ, URZ ;  /* 0x0000003f3f3ff290 */ /* 0x000ff4000fffe03f */
        /* <DEDUP_REMOVED lines=9> */
[----:B------:R0:W-:Y:S03]  /*5a8e0*/  STL.64 [R1+0x4568], R24 ;  /* 0x0045681801007387 */ /* 0x0001e60000100a00 */
[----:B0-----:R-:W2:Y:S04]  /*5a8f0*/  LDL.LU.64 R24, [R1+0x1c0] ;  /* 0x0001c00001187983 */ /* 0x001ea80000300a00 */
[----:B--2---:R0:W-:Y:S04]  /*5a900*/  STL.64 [R1+0x45c8], R24 ;  /* 0x0045c81801007387 */ /* 0x0041e80000100a00 */
[----:B0-----:R-:W2:Y:S01]  /*5a910*/  LDL.LU.64 R24, [R1+0x1d0] ;  /* 0x0001d00001187983 */ /* 0x001ea20000300a00 */
[C---:B----4-:R-:W-:Y:S03]  /*5a920*/  HMMA.16816.F32.BF16 R8, R20.reuse, R12, R8 ;  /* 0x0000000c1408723c */ /* 0x050fe60000041808 */
[----:B--2---:R0:W-:Y:S04]  /*5a930*/  STL.64 [R1+0x45e0], R24 ;  /* 0x0045e01801007387 */ /* 0x0041e80000100a00 */
[----:B0-----:R-:W2:Y:S01]  /*5a940*/  LDL.LU R24, [R1+0x950] ;  /* 0x0009500001187983 */ /* 0x001ea20000300800 */
[----:B------:R-:W2:Y:S11]  /*5a950*/  LDL.LU R25, [R1+0x954] ;  /* 0x0009540001197983 */ /* 0x000eb60000300800 */
[----:B------:R-:W-:Y:S04]  /*5a960*/  @!UPT UIADD3 URZ, URZ, URZ, URZ ;  /* 0x0000003f3f3ff290 */ /* 0x000fe8000fffe03f */
[----:B------:R0:W-:Y:S02]  /*5a970*/  STL.64 [R1+0x150], R8 ;  /* 0x0001500801007387 */ /* 0x0001e40000100a00 */
[----:B------:R-:W-:Y:S01]  /*5a980*/  STL.64 [R1+0x158], R10 ;  /* 0x0001580a01007387 */ /* 0x000fe20000100a00 */
[----:B0-----:R-:W3:Y:S02]  /*5a990*/  LDL.LU.64 R8, [R1+0x45f8] ;  /* 0x0045f80001087983 */ /* 0x001ee40000300a00 */
[C---:B---3--:R-:W-:Y:S11]  /*5a9a0*/  HMMA.16816.F32.BF16 R16, R20.reuse, R8, R16 ;  /* 0x000000081410723c */ /* 0x048ff60000041810 */
[----:B------:R-:W-:Y:S11]  /*5a9b0*/  @!UPT UIADD3 URZ, URZ, URZ, URZ ;  /* 0x0000003f3f3ff290 */ /* 0x000ff6000fffe03f */
[----:B------:R-:W-:Y:S01]  /*5a9c0*/  @!UPT UIADD3 URZ, URZ, URZ, URZ ;  /* 0x0000003f3f3ff290 */ /* 0x000fe2000fffe03f */
[----:B------:R0:W-:Y:S01]  /*5a9d0*/  STL.64 [R1+0x140], R16 ;  /* 0x0001401001007387 */ /* 0x0001e20000100a00 */
[----:B------:R-:W-:Y:S03]  /*5a9e0*/  STL.64 [R1+0x148], R18 ;  /* 0x0001481201007387 */ /* 0x000fe60000100a00 */
[----:B0-----:R-:W3:Y:S02]  /*5a9f0*/  LDL.LU.64 R16, [R1+0x45f0] ;  /* 0x0045f00001107983 */ /* 0x001ee40000300a00 */
[----:B---3--:R-:W-:Y:S11]  /*5aa00*/  HMMA.16816.F32.BF16 R4, R20, R16, R4 ;  /* 0x000000101404723c */ /* 0x008ff60000041804 */
[----:B------:R-:W-:Y:S11]  /*5aa10*/  @!UPT UIADD3 URZ, URZ, URZ, URZ ;  /* 0x0000003f3f3ff290 */ /* 0x000ff6000fffe03f */
[----:B------:R-:W-:Y:S01]  /*5aa20*/  @!UPT UIADD3 URZ, URZ, URZ, URZ ;  /* 0x0000003f3f3ff290 */ /* 0x000fe2000fffe03f */
[----:B------:R0:W-:Y:S01]  /*5aa30*/  STL.64 [R1+0x130], R4 ;  /* 0x0001300401007387 */ /* 0x0001e20000100a00 */
[----:B------:R-:W-:Y:S03]  /*5aa40*/  STL.64 [R1+0x138], R6 ;  /* 0x0001380601007387 */ /* 0x000fe60000100a00 */
[----:B0-----:R-:W2:Y:S01]  /*5aa50*/  LDL.LU.64 R4, [R1+0x45e8] ;  /* 0x0045e80001047983 */ /* 0x001ea20000300a00 */
[----:B------:R-:W-:Y:S02]  /*5aa60*/  IMAD.MOV.U32 R26, RZ, RZ, R28 ;  /* 0x000000ffff1a7224 */ /* 0x000fe400078e001c */
[----:B------:R-:W-:Y:S02]  /*5aa70*/  IMAD.MOV.U32 R27, RZ, RZ, R0 ;  /* 0x000000ffff1b7224 */ /* 0x000fe400078e0000 */
[----:B------:R-:W-:Y:S02]  /*5aa80*/  IMAD.MOV.U32 R28, RZ, RZ, R16 ;  /* 0x000000ffff1c7224 */ /* 0x000fe400078e0010 */
[----:B------:R-:W-:-:S02]  /*5aa90*/  IMAD.MOV.U32 R0, RZ, RZ, R17 ;  /* 0x000000ffff007224 */ /* 0x000fc400078e0011 */
[----:B------:R-:W0:Y:S04]  /*5aaa0*/  LDSM.16.MT88.4 R16, [R3+0x14000] ;  /* 0x014000000310783b */ /* 0x000e280000004200 */
[----:B0-----:R-:W-:Y:S01]  /*5aab0*/  STL.64 [R1+0x43c8], R18 ;  /* 0x0043c81201007387 */ /* 0x001fe20000100a00 */
[----:B------:R0:W-:Y:S03]  /*5aac0*/  STL.64 [R1+0x43c0], R16 ;  /* 0x0043c01001007387 */ /* 0x0001e60000100a00 */
[----:B0-----:R-:W3:Y:S01]  /*5aad0*/  LDL.LU R16, [R1+0x930] ;  /* 0x0009300001107983 */ /* 0x001ee20000300800 */
[----:B------:R-:W3:Y:S02]  /*5aae0*/  LDL.LU R17, [R1+0x934] ;  /* 0x0009340001117983 */ /* 0x000ee40000300800 */
[----:B------:R-:W3:Y:S01]  /*5aaf0*/  LDL.LU R18, [R1+0x938] ;  /* 0x0009380001127983 */ /* 0x000ee20000300800 */
[----:B--2---:R-:W-:Y:S01]  /*5ab00*/  HMMA.16816.F32.BF16 R24, R20, R4, R24 ;  /* 0x000000041418723c */ /* 0x004fe20000041818 */
[----:B------:R-:W-:-:S02]  /*5ab10*/  IMAD.MOV.U32 R15, RZ, RZ, R4 ;  /* 0x000000ffff0f7224 */ /* 0x000fc400078e0004 */
[----:B------:R-:W-:Y:S11]  /*5ab20*/  IMAD.MOV.U32 R14, RZ, RZ, R5 ;  /* 0x000000ffff0e7224 */ /* 0x000ff600078e0005 */
[----:B------:R-:W-:Y:S09]  /*5ab30*/  @!UPT UIADD3 URZ, URZ, URZ, URZ ;  /* 0x0000003f3f3ff290 */ /* 0x000ff2000fffe03f */
[----:B------:R0:W-:Y:S01]  /*5ab40*/  STL.64 [R1+0x120], R24 ;  /* 0x0001201801007387 */ /* 0x0001e20000100a00 */
[----:B------:R-:W-:Y:S03]  /*5ab50*/  STL.64 [R1+0x128], R26 ;  /* 0x0001281a01007387 */ /* 0x000fe60000100a00 */
[----:B0-----:R-:W2:Y:S01]  /*5ab60*/  LDL.LU.64 R24, [R1+0x45e0] ;  /* 0x0045e00001187983 */ /* 0x001ea20000300a00 */
[----:B------:R-:W4:Y:S02]  /*5ab70*/  LDL.LU.64 R6, [R1+0x45d8] ;  /* 0x0045d80001067983 */ /* 0x000f240000300a00 */
[----:B------:R-:W4:Y:S02]  /*5ab80*/  LDL.LU.64 R4, [R1+0x45d0] ;  /* 0x0045d00001047983 */ /* 0x000f240000300a00 */
[----:B------:R-:W-:Y:S01]  /*5ab90*/  STL [R1+0x44b0], R14 ;  /* 0x0044b00e01007387 */ /* 0x000fe20000100800 */
[----:B------:R-:W-:Y:S01]  /*5aba0*/  STL [R1+0x44ac], R15 ;  /* 0x0044ac0f01007387 */ /* 0x000fe20000100800 */
[----:B------:R-:W-:-:S02]  /*5abb0*/  IMAD.MOV.U32 R19, RZ, RZ, R2 ;  /* 0x000000ffff137224 */ /* 0x000fc400078e0002 */
[----:B--2---:R-:W-:Y:S02]  /*5abc0*/  IMAD.MOV.U32 R10, RZ, RZ, R24 ;  /* 0x000000ffff0a7224 */ /* 0x004fe400078e0018 */
[----:B------:R-:W-:Y:S01]  /*5abd0*/  IMAD.MOV.U32 R3, RZ, RZ, R25 ;  /* 0x000000ffff037224 */ /* 0x000fe200078e0019 */
[C---:B----4-:R-:W-:Y:S01]  /*5abe0*/  HMMA.16816.F32.BF16 R4, R20.reuse, R24, R4 ;  /* 0x000000181404723c */ /* 0x050fe20000041804 */
[----:B------:R-:W3:Y:S11]  /*5abf0*/  LDL.LU.64 R24, [R1+0x45c8] ;  /* 0x0045c80001187983 */ /* 0x000ef60000300a00 */
[----:B------:R-:W-:Y:S11]  /*5ac00*/  @!UPT UIADD3 URZ, URZ, URZ, URZ ;  /* 0x0000003f3f3ff290 */ /* 0x000ff6000fffe03f */
[----:B------:R-:W-:Y:S01]  /*5ac10*/  STL.64 [R1+0x110], R4 ;  /* 0x0001100401007387 */ /* 0x000fe20000100a00 */
[----:B------:R-:W-:Y:S02]  /*5ac20*/  IMAD.MOV.U32 R2, RZ, RZ, R7 ;  /* 0x000000ffff027224 */ /* 0x000fe400078e0007 */
[----:B------:R0:W-:Y:S02]  /*5ac30*/  STL [R1+0x118], R6 ;  /* 0x0001180601007387 */ /* 0x0001e40000100800 */
[----:B0-----:R-:W2:Y:S01]  /*5ac40*/  LDL.LU.64 R6, [R1+0x45c0] ;  /* 0x0045c00001067983 */ /* 0x001ea20000300a00 */
[----:B------:R-:W-:Y:S02]  /*5ac50*/  STL [R1+0x44b8], R3 ;  /* 0x0044b80301007387 */ /* 0x000fe40000100800 */
[----:B------:R-:W-:Y:S02]  /*5ac60*/  STL [R1+0x44b4], R10 ;  /* 0x0044b40a01007387 */ /* 0x000fe40000100800 */
[----:B------:R0:W-:Y:S01]  /*5ac70*/  STL [R1+0x3cc0], R2 ;  /* 0x003cc00201007387 */ /* 0x0001e20000100800 */
[----:B---3--:R-:W-:Y:S01]  /*5ac80*/  HMMA.16816.F32.BF16 R16, R20, R24, R16 ;  /* 0x000000181410723c */ /* 0x008fe20000041810 */
[----:B------:R-:W-:-:S02]  /*5ac90*/  IMAD.MOV.U32 R11, RZ, RZ, R24 ;  /* 0x000000ffff0b7224 */ /* 0x000fc400078e0018 */
[----:B0-----:R-:W-:Y:S11]  /*5aca0*/  IMAD.MOV.U32 R2, RZ, RZ, R25 ;  /* 0x000000ffff027224 */ /* 0x001ff600078e0019 */
[----:B------:R-:W-:Y:S09]  /*5acb0*/  @!UPT UIADD3 URZ, URZ, URZ, URZ ;  /* 0x0000003f3f3ff290 */ /* 0x000ff2000fffe03f */
[----:B------:R0:W-:Y:S01]  /*5acc0*/  STL.64 [R1+0x100], R16 ;  /* 0x0001001001007387 */ /* 0x0001e20000100a00 */
[----:B------:R1:W-:Y:S02]  /*5acd0*/  STL.64 [R1+0x108], R18 ;  /* 0x0001081201007387 */ /* 0x0003e40000100a00 */
[----:B------:R-:W3:Y:S02]  /*5ace0*/  LDL.LU R24, [R1+0x920] ;  /* 0x0009200001187983 */ /* 0x000ee40000300800 */
[----:B------:R-:W3:Y:S01]  /*5acf0*/  LDL.LU R25, [R1+0x924] ;  /* 0x0009240001197983 */ /* 0x000ee20000300800 */
[----:B------:R-:W3:Y:S01]  /*5ad00*/  LDL.LU R26, [R1+0x928] ;  /* 0x00092800011a7983 */ /* 0x000ee20000300800 */
[----:B------:R-:W3:Y:S02]  /*5ad10*/  LDL.LU R27, [R1+0x92c] ;  /* 0x00092c00011b7983 */ /* 0x000ee40000300800 */
[----:B------:R-:W3:Y:S01]  /*5ad20*/  LDL.LU.64 R4, [R1+0x1b0] ;  /* 0x0001b00001047983 */ /* 0x000ee20000300a00 */
        /* <DEDUP_REMOVED lines=18> */
[----:B0-----:R-:W2:Y:S01]  /*5ae50*/  LDL.LU R16, [R1] ;  /* 0x0000000001107983 */ /* 0x001ea20000300800 */
[----:B------:R-:W2:Y:S03]  /*5ae60*/  LDL.LU R17, [R1+0x4] ;  /* 0x0000040001117983 */ /* 0x000ea60000300800 */
[----:B--2---:R0:W-:Y:S04]  /*5ae70*/  STL.64 [R1+0x4518], R16 ;  /* 0x0045181001007387 */ /* 0x0041e80000100a00 */
[----:B0-----:R-:W2:Y:S01]  /*5ae80*/  LDL.LU R16, [R1+0x10] ;  /* 0x0000100001107983 */ /* 0x001ea20000300800 */
[----:B------:R-:W-:-:S02]  /*5ae90*/  IMAD.MOV.U32 R17, RZ, RZ, R29 ;  /* 0x000000ffff117224 */ /* 0x000fc400078e001d */
[----:B------:R-:W4:Y:S03]  /*5aea0*/  LDL.LU R29, [R1+0x45b8] ;  /* 0x0045b800011d7983 */ /* 0x000f260000300800 */
[----:B--2---:R0:W-:Y:S02]  /*5aeb0*/  STL.64 [R1+0x4530], R16 ;  /* 0x0045301001007387 */ /* 0x0041e40000100a00 */
[----:B0-----:R-:W-:Y:S02]  /*5aec0*/  IMAD.MOV.U32 R16, RZ, RZ, R7 ;  /* 0x000000ffff107224 */ /* 0x001fe400078e0007 */
[----:B------:R-:W-:-:S05]  /*5aed0*/  IMAD.MOV.U32 R17, RZ, RZ, R6 ;  /* 0x000000ffff117224 */ /* 0x000fca00078e0006 */
[----:B------:R3:W-:Y:S02]  /*5aee0*/  STL.64 [R1+0x4558], R16 ;  /* 0x0045581001007387 */ /* 0x0007e40000100a00 */
[----:B---3--:R-:W-:Y:S02]  /*5aef0*/  HMMA.16816.F32.BF16 R16, R20, R4, R24 ;  /* 0x000000041410723c */ /* 0x008fe40000041818 */
[----:B------:R-:W-:Y:S01]  /*5af00*/  STL [R1+0x44c0], R2 ;  /* 0x0044c00201007387 */ /* 0x000fe20000100800 */
[----:B------:R-:W-:Y:S02]  /*5af10*/  STL [R1+0x44bc], R11 ;  /* 0x0044bc0b01007387 */ /* 0x000fe40000100800 */
[----:B------:R0:W-:Y:S02]  /*5af20*/  STL.64 [R1+0x45a8], R8 ;  /* 0x0045a80801007387 */ /* 0x0001e40000100a00 */
[----:B0-----:R-:W2:Y:S11]  /*5af30*/  LDL.LU.64 R8, [R1+0x1a0] ;  /* 0x0001a00001087983 */ /* 0x001eb60000300a00 */
[----:B------:R-:W-:Y:S05]  /*5af40*/  @!UPT UIADD3 URZ, URZ, URZ, URZ ;  /* 0x0000003f3f3ff290 */ /* 0x000fea000fffe03f */
[----:B------:R-:W-:Y:S01]  /*5af50*/  STL.64 [R1+0xf0], R16 ;  /* 0x0000f01001007387 */ /* 0x000fe20000100a00 */
[----:B------:R-:W-:Y:S02]  /*5af60*/  STL.64 [R1+0xf8], R18 ;  /* 0x0000f81201007387 */ /* 0x000fe40000100a00 */
[----:B------:R-:W3:Y:S02]  /*5af70*/  LDL.LU R24, [R1+0xb0] ;  /* 0x0000b00001187983 */ /* 0x000ee40000300800 */
[----:B------:R-:W3:Y:S01]  /*5af80*/  LDL.LU R25, [R1+0xb4] ;  /* 0x0000b40001197983 */ /* 0x000ee20000300800 */
[----:B------:R-:W2:Y:S01]  /*5af90*/  LDL.LU R26, [R1+0xb8] ;  /* 0x0000b800011a7983 */ /* 0x000ea20000300800 */
[----:B------:R-:W2:Y:S03]  /*5afa0*/  LDL.LU R27, [R1+0xbc] ;  /* 0x0000bc00011b7983 */ /* 0x000ea60000300800 */
[----:B--2---:R-:W-:Y:S01]  /*5afb0*/  STL.64 [R1+0x4578], R26 ;  /* 0x0045781a01007387 */ /* 0x004fe20000100a00 */
[----:B---3--:R0:W-:Y:S03]  /*5afc0*/  STL.64 [R1+0x4570], R24 ;  /* 0x0045701801007387 */ /* 0x0081e60000100a00 */
[----:B0-----:R-:W2:Y:S04]  /*5afd0*/  LDL.LU.64 R24, [R1+0x180] ;  /* 0x0001800001187983 */ /* 0x001ea80000300a00 */
[----:B--2---:R0:W-:Y:S04]  /*5afe0*/  STL.64 [R1+0x4590], R24 ;  /* 0x0045901801007387 */ /* 0x0041e80000100a00 */
[----:B0-----:R-:W2:Y:S01]  /*5aff0*/  LDL.LU.64 R24, [R1+0x190] ;  /* 0x0001900001187983 */ /* 0x001ea20000300a00 */
[----:B------:R-:W-:-:S02]  /*5b000*/  IMAD.MOV.U32 R14, RZ, RZ, R4 ;  /* 0x000000ffff0e7224 */ /* 0x000fc400078e0004 */
[----:B------:R-:W-:Y:S01]  /*5b010*/  IMAD.MOV.U32 R15, RZ, RZ, R5 ;  /* 0x000000ffff0f7224 */ /* 0x000fe200078e0005 */
[----:B--2---:R0:W-:Y:S04]  /*5b020*/  STL.64 [R1+0x45b0], R24 ;  /* 0x0045b01801007387 */ /* 0x0041e80000100a00 */
        /* <DEDUP_REMOVED lines=10> */
[----:B--2---:R-:W-:Y:S01]  /*5b0d0*/  HMMA.16816.F32.BF16 R24, R20, R8, R24 ;  /* 0x000000081418723c */ /* 0x004fe20000041818 */
[----:B------:R-:W-:-:S02]  /*5b0e0*/  IMAD.MOV.U32 R3, RZ, RZ, R8 ;  /* 0x000000ffff037224 */ /* 0x000fc400078e0008 */
[----:B------:R-:W-:Y:S01]  /*5b0f0*/  IMAD.MOV.U32 R10, RZ, RZ, R9 ;  /* 0x000000ffff0a7224 */ /* 0x000fe200078e0009 */
[----:B---3--:R-:W-:Y:S01]  /*5b100*/  STL.64 [R1+0x45a0], R6 ;  /* 0x0045a00601007387 */ /* 0x008fe20000100a00 */
        /* <DEDUP_REMOVED lines=9> */
[----:B------:R-:W-:Y:S01]  /*5b1a0*/  STL [R1+0x44c8], R15 ;  /* 0x0044c80f01007387 */ /* 0x000fe20000100800 */
[----:B------:R-:W-:Y:S02]  /*5b1b0*/  STL [R1+0x44c4], R14 ;  /* 0x0044c40e01007387 */ /* 0x000fe40000100800 */
[----:B------:R0:W-:Y:S02]  /*5b1c0*/  STL.64 [R1+0xe0], R24 ;  /* 0x0000e01801007387 */ /* 0x0001e40000100a00 */
[----:B------:R-:W-:Y:S01]  /*5b1d0*/  STL.64 [R1+0xe8], R26 ;  /* 0x0000e81a01007387 */ /* 0x000fe20000100a00 */
[----:B0-----:R-:W2:Y:S01]  /*5b1e0*/  LDL.LU.64 R24, [R1+0x45b0] ;  /* 0x0045b00001187983 */ /* 0x001ea20000300a00 */
[----:B------:R-:W3:Y:S01]  /*5b1f0*/  LDL.LU.64 R8, [R1+0x45a8] ;  /* 0x0045a80001087983 */ /* 0x000ee20000300a00 */
        /* <DEDUP_REMOVED lines=10> */
[----:B---3--:R0:W-:Y:S04]  /*5b2a0*/  STL.64 [R1+0x4508], R8 ;  /* 0x0045080801007387 */ /* 0x0081e80000100a00 */
[----:B0-----:R-:W3:Y:S01]  /*5b2b0*/  LDL.LU R8, [R1+0x70] ;  /* 0x0000700001087983 */ /* 0x001ee20000300800 */
[----:B------:R-:W3:Y:S02]  /*5b2c0*/  LDL.LU R9, [R1+0x74] ;  /* 0x0000740001097983 */ /* 0x000ee40000300800 */
[----:B------:R-:W2:Y:S02]  /*5b2d0*/  LDL.LU R10, [R1+0x78] ;  /* 0x00007800010a7983 */ /* 0x000ea40000300800 */
[----:B----4-:R-:W-:-:S02]  /*5b2e0*/  IMAD.MOV.U32 R11, RZ, RZ, R29 ;  /* 0x000000ffff0b7224 */ /* 0x010fc400078e001d */
[----:B------:R-:W4:Y:S04]  /*5b2f0*/  LDL.LU R29, [R1+0x4588] ;  /* 0x00458800011d7983 */ /* 0x000f280000300800 */
[----:B--2---:R-:W-:Y:S01]  /*5b300*/  STL.64 [R1+0x4528], R10 ;  /* 0x0045280a01007387 */ /* 0x004fe20000100a00 */
[----:B---3--:R0:W-:Y:S03]  /*5b310*/  STL.64 [R1+0x4520], R8 ;  /* 0x0045200801007387 */ /* 0x0081e60000100a00 */
[----:B0-----:R-:W2:Y:S01]  /*5b320*/  LDL.LU R8, [R1+0x80] ;  /* 0x0000800001087983 */ /* 0x001ea20000300800 */
[----:B------:R-:W2:Y:S02]  /*5b330*/  LDL.LU R9, [R1+0x84] ;  /* 0x0000840001097983 */ /* 0x000ea40000300800 */
[----:B------:R-:W3:Y:S02]  /*5b340*/  LDL.LU R10, [R1+0x88] ;  /* 0x00008800010a7983 */ /* 0x000ee40000300800 */
[----:B------:R-:W3:Y:S01]  /*5b350*/  LDL.LU R11, [R1+0x8c] ;  /* 0x00008c00010b7983 */ /* 0x000ee20000300800 */
[----:B------:R-:W-:Y:S01]  /*5b360*/  HMMA.16816.F32.BF16 R4, R20, R24, R4 ;  /* 0x000000181404723c */ /* 0x000fe20000041804 */
[----:B------:R-:W-:-:S02]  /*5b370*/  IMAD.MOV.U32 R15, RZ, RZ, R24 ;  /* 0x000000ffff0f7224 */ /* 0x000fc400078e0018 */
[----:B------:R-:W-:Y:S01]  /*5b380*/  IMAD.MOV.U32 R14, RZ, RZ, R25 ;  /* 0x000000ffff0e7224 */ /* 0x000fe200078e0019 */
[----:B---3--:R-:W-:Y:S01]  /*5b390*/  STL.64 [R1+0x4540], R10 ;  /* 0x0045400a01007387 */ /* 0x008fe20000100a00 */
[----:B--2---:R0:W-:Y:S03]  /*5b3a0*/  STL.64 [R1+0x4538], R8 ;  /* 0x0045380801007387 */ /* 0x0041e60000100a00 */
[----:B0-----:R-:W2:Y:S01]  /*5b3b0*/  LDL.LU R8, [R1+0x90] ;  /* 0x0000900001087983 */ /* 0x001ea20000300800 */
[----:B------:R-:W2:Y:S02]  /*5b3c0*/  LDL.LU R9, [R1+0x94] ;  /* 0x0000940001097983 */ /* 0x000ea40000300800 */
[----:B------:R-:W2:Y:S11]  /*5b3d0*/  LDL.LU R10, [R1+0x98] ;  /* 0x00009800010a7983 */ /* 0x000eb60000300800 */
[----:B------:R-:W-:Y:S01]  /*5b3e0*/  @!UPT UIADD3 URZ, URZ, URZ, URZ ;  /* 0x0000003f3f3ff290 */ /* 0x000fe2000fffe03f */
[----:B------:R0:W-:Y:S01]  /*5b3f0*/  STL.64 [R1+0xc0], R4 ;  /* 0x0000c00401007387 */ /* 0x0001e20000100a00 */
[----:B------:R-:W-:Y:S04]  /*5b400*/  STL.64 [R1+0xc8], R6 ;  /* 0x0000c80601007387 */ /* 0x000fe80000100a00 */
[----:B0-----:R-:W3:Y:S01]  /*5b410*/  LDL.LU.64 R4, [R1+0x4580] ;  /* 0x0045800001047983 */ /* 0x001ee20000300a00 */
[----:B------:R-:W3:Y:S02]  /*5b420*/  LDL.LU.64 R26, [R1+0x4578] ;  /* 0x00457800011a7983 */ /* 0x000ee40000300a00 */
[----:B------:R-:W3:Y:S02]  /*5b430*/  LDL.LU.64 R24, [R1+0x4570] ;  /* 0x0045700001187983 */ /* 0x000ee40000300a00 */
[C---:B---3--:R-:W-:Y:S11]  /*5b440*/  HMMA.16816.F32.BF16 R24, R20.reuse, R4, R24 ;  /* 0x000000041418723c */ /* 0x048ff60000041818 */
[----:B------:R-:W-:Y:S11]  /*5b450*/  @!UPT UIADD3 URZ, URZ, URZ, URZ ;  /* 0x0000003f3f3ff290 */ /* 0x000ff6000fffe03f */
[----:B------:R-:W-:Y:S01]  /*5b460*/  @!UPT UIADD3 URZ, URZ, URZ, URZ ;  /* 0x0000003f3f3ff290 */ /* 0x000fe2000fffe03f */
[----:B------:R0:W-:Y:S01]  /*5b470*/  STL.64 [R1+0xb0], R24 ;  /* 0x0000b01801007387 */ /* 0x0001e20000100a00 */
[----:B------:R1:W-:Y:S03]  /*5b480*/  STL.64 [R1+0xb8], R26 ;  /* 0x0000b81a01007387 */ /* 0x0003e60000100a00 */
[----:B0-----:R-:W3:Y:S01]  /*5b490*/  LDL.LU.64 R24, [R1+0x4568] ;  /* 0x0045680001187983 */ /* 0x001ee20000300a00 */
[----:B-1----:R-:W-:Y:S02]  /*5b4a0*/  IMAD.MOV.U32 R26, RZ, RZ, R4 ;  /* 0x000000ffff1a7224 */ /* 0x002fe400078e0004 */
[----:B------:R-:W-:Y:S02]  /*5b4b0*/  IMAD.MOV.U32 R27, RZ, RZ, R5 ;  /* 0x000000ffff1b7224 */ /* 0x000fe400078e0005 */
[----:B------:R-:W2:Y:S01]  /*5b4c0*/  LDL.LU.64 R4, [R1+0x4560] ;  /* 0x0045600001047983 */ /* 0x000ea20000300a00 */
[----:B----4-:R-:W-:Y:S01]  /*5b4d0*/  IMAD.MOV.U32 R11, RZ, RZ, R29 ;  /* 0x000000ffff0b7224 */ /* 0x010fe200078e001d */
[----:B--2---:R-:W-:Y:S02]  /*5b4e0*/  HMMA.16816.F32.BF16 R20, R20, R4, R16 ;  /* 0x000000041414723c */ /* 0x004fe40000041810 */
[----:B------:R-:W2:Y:S01]  /*5b4f0*/  LDL.LU.64 R16, [R1+0x4558] ;  /* 0x0045580001107983 */ /* 0x000ea20000300a00 */
[----:B------:R-:W2:Y:S02]  /*5b500*/  LDL.LU.64 R6, [R1+0x4550] ;  /* 0x0045500001067983 */ /* 0x000ea40000300a00 */
[----:B------:R-:W2:Y:S11]  /*5b510*/  LDL.LU.64 R4, [R1+0x4548] ;  /* 0x0045480001047983 */ /* 0x000eb60000300a00 */
[----:B------:R-:W-:Y:S07]  /*5b520*/  @!UPT UIADD3 URZ, URZ, URZ, URZ ;  /* 0x0000003f3f3ff290 */ /* 0x000fee000fffe03f */
[----:B------:R-:W-:Y:S01]  /*5b530*/  STL.64 [R1+0xa0], R20 ;  /* 0x0000a01401007387 */ /* 0x000fe20000100a00 */
[----:B------:R-:W-:Y:S01]  /*5b540*/  STL.64 [R1+0xa8], R22 ;  /* 0x0000a81601007387 */ /* 0x000fe20000100a00 */
        /* <DEDUP_REMOVED lines=16> */
[----:B------:R-:W4:Y:S11]  /*5b650*/  LDL.LU.64 R8, [R1+0x4508] ;  /* 0x0045080001087983 */ /* 0x000f360000300a00 */
        /* <DEDUP_REMOVED lines=16> */
[----:B------:R0:W-:Y:S02]  /*5b760*/  STL [R1+0x58], R18 ;  /* 0x0000581201007387 */ /* 0x0001e40000100800 */
[----:B------:R-:W-:Y:S02]  /*5b770*/  IMAD.MOV.U32 R29, RZ, RZ, R19 ;  /* 0x000000ffff1d7224 */ /* 0x000fe400078e0013 */
[----:B0-----:R-:W4:Y:S01]  /*5b780*/  LDL.LU.64 R18, [R1+0x44e0] ;  /* 0x0044e00001127983 */ /* 0x001f220000300a00 */
[----:B------:R-:W4:Y:S02]  /*5b790*/  LDL.LU.64 R16, [R1+0x44d8] ;  /* 0x0044d80001107983 */ /* 0x000f240000300a00 */
[----:B------:R-:W-:Y:S02]  /*5b7a0*/  IMAD.MOV.U32 R20, RZ, RZ, R28 ;  /* 0x000000ffff147224 */ /* 0x000fe400078e001c */
[----:B------:R0:W-:Y:S02]  /*5b7b0*/  STL [R1+0x3c68], R29 ;  /* 0x003c681d01007387 */ /* 0x0001e40000100800 */
[----:B------:R-:W-:Y:S01]  /*5b7c0*/  IMAD.MOV.U32 R21, RZ, RZ, R0 ;  /* 0x000000ffff157224 */ /* 0x000fe200078e0000 */
[----:B0-----:R-:W3:Y:S01]  /*5b7d0*/  LDL R29, [R1+0x9d0] ;  /* 0x0009d000011d7983 */ /* 0x001ee20000100800 */
[----:B----4-:R-:W-:Y:S11]  /*5b7e0*/  HMMA.16816.F32.BF16 R16, R4, R8, R16 ;  /* 0x000000080410723c */ /* 0x010ff60000041810 */
[----:B------:R-:W-:Y:S11]  /*5b7f0*/  @!UPT UIADD3 URZ, URZ, URZ, URZ ;  /* 0x0000003f3f3ff290 */ /* 0x000ff6000fffe03f */
[----:B------:R-:W-:Y:S02]  /*5b800*/  @!UPT UIADD3 URZ, URZ, URZ, URZ ;  /* 0x0000003f3f3ff290 */ /* 0x000fe4000fffe03f */
[----:B------:R-:W-:Y:S02]  /*5b810*/  IMAD.MOV.U32 R28, RZ, RZ, R16 ;  /* 0x000000ffff1c7224 */ /* 0x000fe400078e0010 */
[----:B------:R-:W-:Y:S01]  /*5b820*/  IMAD.MOV.U32 R25, RZ, RZ, R17 ;  /* 0x000000ffff197224 */ /* 0x000fe200078e0011 */
[----:B------:R-:W4:Y:S01]  /*5b830*/  LDL.LU R16, [R1+0x500] ;  /* 0x0005000001107983 */ /* 0x000f220000300800 */
[----:B------:R-:W-:Y:S02]  /*5b840*/  IMAD.MOV.U32 R24, RZ, RZ, R18 ;  /* 0x000000ffff187224 */ /* 0x000fe400078e0012 */
[----:B------:R-:W4:Y:S02]  /*5b850*/  LDL.LU R17, [R1+0x504] ;  /* 0x0005040001117983 */ /* 0x000f240000300800 */
[----:B------:R-:W-:Y:S01]  /*5b860*/  IMAD.MOV.U32 R0, RZ, RZ, R19 ;  /* 0x000000ffff007224 */ /* 0x000fe200078e0013 */
[----:B------:R-:W2:Y:S01]  /*5b870*/  LDL.LU R18, [R1+0x508] ;  /* 0x0005080001127983 */ /* 0x000ea20000300800 */
[----:B------:R-:W2:Y:S03]  /*5b880*/  LDL.LU R19, [R1+0x50c] ;  /* 0x00050c0001137983 */ /* 0x000ea60000300800 */
[----:B--2---:R-:W-:Y:S01]  /*5b890*/  STL.64 [R1+0x43d8], R18 ;  /* 0x0043d81201007387 */ /* 0x004fe20000100a00 */
[----:B----4-:R0:W-:Y:S02]  /*5b8a0*/  STL.64 [R1+0x43d0], R16 ;  /* 0x0043d01001007387 */ /* 0x0101e40000100a00 */
        /* <DEDUP_REMOVED lines=9> */
[----:B------:R0:W-:Y:S01]  /*5b940*/  STL [R1+0x3c80], R24 ;  /* 0x003c801801007387 */ /* 0x0001e20000100800 */
[----:B------:R1:W-:Y:S03]  /*5b950*/  STL [R1+0x3c7c], R25 ;  /* 0x003c7c1901007387 */ /* 0x0003e60000100800 */
[----:B--2---:R2:W-:Y:S01]  /*5b960*/  STL.64 [R1+0x43b8], R26 ;  /* 0x0043b81a01007387 */ /* 0x0045e20000100a00 */
[----:B------:R-:W-:Y:S02]  /*5b970*/  STL [R1+0x3c70], R0 ;  /* 0x003c700001007387 */ /* 0x000fe40000100800 */
[----:B------:R-:W-:Y:S01]  /*5b980*/  STL [R1+0x3c6c], R28 ;  /* 0x003c6c1c01007387 */ /* 0x000fe20000100800 */
[----:B----4-:R-:W-:Y:S07]  /*5b990*/  HMMA.16816.F32.BF16 R20, R4, R20, R16 ;  /* 0x000000140414723c */ /* 0x010fee0000041810 */
[----:B------:R-:W-:-:S02]  /*5b9a0*/  IMAD.MOV.U32 R16, RZ, RZ, R15 ;  /* 0x000000ffff107224 */ /* 0x000fc400078e000f */
[----:B------:R-:W-:Y:S01]  /*5b9b0*/  IMAD.MOV.U32 R17, RZ, RZ, R14 ;  /* 0x000000ffff117224 */ /* 0x000fe200078e000e */
[----:B------:R-:W4:Y:S01]  /*5b9c0*/  LDL.LU R15, [R1+0x44c8] ;  /* 0x0044c800010f7983 */ /* 0x000f220000300800 */
[----:B------:R-:W3:Y:S03]  /*5b9d0*/  LDL.LU R14, [R1+0x44c4] ;  /* 0x0044c400010e7983 */ /* 0x000ee60000300800 */
[----:B------:R2:W-:Y:S01]  /*5b9e0*/  STL.64 [R1+0x4408], R16 ;  /* 0x0044081001007387 */ /* 0x0005e20000100a00 */
[----:B0-----:R-:W3:Y:S02]  /*5b9f0*/  LDL.LU R24, [R1+0x4f0] ;  /* 0x0004f00001187983 */ /* 0x001ee40000300800 */
[----:B-1----:R-:W3:Y:S02]  /*5ba00*/  LDL.LU R25, [R1+0x4f4] ;  /* 0x0004f40001197983 */ /* 0x002ee40000300800 */
[----:B--2---:R-:W2:Y:S01]  /*5ba10*/  LDL.LU R26, [R1+0x4f8] ;  /* 0x0004f800011a7983 */ /* 0x004ea20000300800 */
[----:B------:R-:W2:Y:S01]  /*5ba20*/  LDL.LU R27, [R1+0x4fc] ;  /* 0x0004fc00011b7983 */ /* 0x000ea20000300800 */
        /* <DEDUP_REMOVED lines=35> */
[----:B------:R-:W4:Y:S04]  /*5bc60*/  LDL.LU R11, [R1+0x44a8] ;  /* 0x0044a800010b7983 */ /* 0x000f280000300800 */
        /* <DEDUP_REMOVED lines=35> */
[----:B------:R-:W-:Y:S02]  /*5bea0*/  IMAD.MOV.U32 R12, RZ, RZ, R20 ;  /* 0x000000ffff0c7224 */ /* 0x000fe400078e0014 */
[----:B------:R-:W-:Y:S01]  /*5beb0*/  IMAD.MOV.U32 R13, RZ, RZ, R21 ;  /* 0x000000ffff0d7224 */ /* 0x000fe200078e0015 */
        /* <DEDUP_REMOVED lines=8> */
[----:B----4-:R0:W-:Y:S02]  /*5bf40*/  STL.64 [R1+0x4390], R14 ;  /* 0x0043900e01007387 */ /* 0x0101e40000100a00 */
[----:B------:R-:W-:Y:S01]  /*5bf50*/  STL [R1+0x4388], R13 ;  /* 0x0043880d01007387 */ /* 0x000fe20000100800 */
[----:B0-----:R-:W3:Y:S01]  /*5bf60*/  LDL.64 R14, [R1+0x8] ;  /* 0x00000800010e7983 */ /* 0x001ee20000100a00 */
[----:B------:R-:W-:-:S02]  /*5bf70*/  IMAD.MOV.U32 R9, RZ, RZ, R22 ;  /* 0x000000ffff097224 */ /* 0x000fc400078e0016 */
[----:B------:R-:W0:Y:S01]  /*5bf80*/  LDSM.16.MT88.4 R20, [R29+0x14080] ;  /* 0x014080001d14783b */ /* 0x000e220000004200 */
[----:B---3--:R1:W-:Y:S04]  /*5bf90*/  STL.64 [R1+0x43a8], R14 ;  /* 0x0043a80e01007387 */ /* 0x0083e80000100a00 */
[----:B-1----:R-:W3:Y:S01]  /*5bfa0*/  LDL.64 R14, [R1+0x18] ;  /* 0x00001800010e7983 */ /* 0x002ee20000100a00 */
[C---:B--2---:R-:W-:Y:S03]  /*5bfb0*/  HMMA.16816.F32.BF16 R16, R4.reuse, R16, R24 ;  /* 0x000000100410723c */ /* 0x044fe60000041818 */
[----:B---3--:R1:W-:Y:S04]  /*5bfc0*/  STL.64 [R1+0x43b0], R14 ;  /* 0x0043b00e01007387 */ /* 0x0083e80000100a00 */
[----:B-1----:R-:W2:Y:S01]  /*5bfd0*/  LDL.64 R14, [R1+0x28] ;  /* 0x00002800010e7983 */ /* 0x002ea20000100a00 */
[----:B------:R-:W-:Y:S02]  /*5bfe0*/  STL [R1+0x410c], R9 ;  /* 0x00410c0901007387 */ /* 0x000fe40000100800 */
[----:B0-----:R-:W-:Y:S02]  /*5bff0*/  STL.64 [R1+0x4298], R22 ;  /* 0x0042981601007387 */ /* 0x001fe40000100a00 */
[----:B------:R0:W-:Y:S02]  /*5c000*/  STL.64 [R1+0x4290], R20 ;  /* 0x0042901401007387 */ /* 0x0001e40000100a00 */
[----:B0-----:R-:W3:Y:S01]  /*5c010*/  LDL.LU.64 R20, [R1+0x160] ;  /* 0x0001600001147983 */ /* 0x001ee20000300a00 */
[----:B------:R-:W4:Y:S03]  /*5c020*/  LDL.64 R22, [R1+0x168] ;  /* 0x0001680001167983 */ /* 0x000f260000100a00 */
[----:B----4-:R-:W-:Y:S01]  /*5c030*/  STL [R1+0x42b4], R22 ;  /* 0x0042b41601007387 */ /* 0x010fe20000100800 */
[----:B------:R-:W-:Y:S02]  /*5c040*/  STL [R1+0x42b0], R23 ;  /* 0x0042b01701007387 */ /* 0x000fe40000100800 */
[----:B------:R-:W4:Y:S02]  /*5c050*/  LDL.LU.64 R26, [R1+0x4490] ;  /* 0x00449000011a7983 */ /* 0x000f240000300a00 */
[----:B------:R-:W4:Y:S01]  /*5c060*/  LDL.LU.64 R24, [R1+0x4488] ;  /* 0x0044880001187983 */ /* 0x000f220000300a00 */
        /* <DEDUP_REMOVED lines=55> */
[----:B------:R-:W2:Y:S02]  /*5c3e0*/  LDL.LU.64 R16, [R1+0x43c0] ;  /* 0x0043c00001107983 */ /* 0x000ea40000300a00 */
[----:B------:R-:W3:Y:S11]  /*5c3f0*/  LDL.LU R20, [R1+0x4e0] ;  /* 0x0004e00001147983 */ /* 0x000ef60000300800 */
[----:B------:R-:W-:Y:S08]  /*5c400*/  @!UPT UIADD3 URZ, URZ, URZ, URZ ;  /* 0x0000003f3f3ff290 */ /* 0x000ff0000fffe03f */
[----:B------:R0:W-:Y:S01]  /*5c410*/  STL.64 [R1+0x500], R4 ;  /* 0x0005000401007387 */ /* 0x0001e20000100a00 */
[----:B------:R1:W-:Y:S02]  /*5c420*/  STL.64 [R1+0x508], R6 ;  /* 0x0005080601007387 */ /* 0x0003e40000100a00 */
[----:B------:R-:W3:Y:S02]  /*5c430*/  LDL.LU R21, [R1+0x4e4] ;  /* 0x0004e40001157983 */ /* 0x000ee40000300800 */
[----:B------:R-:W3:Y:S01]  /*5c440*/  LDL.LU R22, [R1+0x4e8] ;  /* 0x0004e80001167983 */ /* 0x000ee20000300800 */
[----:B------:R-:W3:Y:S04]  /*5c450*/  LDL.LU R23, [R1+0x4ec] ;  /* 0x0004ec0001177983 */ /* 0x000ee80000300800 */
        /* <DEDUP_REMOVED lines=10> */
[----:B------:R-:W2:Y:S11]  /*5c500*/  LDL.LU R7, [R1+0x4dc] ;  /* 0x0004dc0001077983 */ /* 0x000eb60000300800 */
[----:B------:R-:W-:Y:S02]  /*5c510*/  @!UPT UIADD3 URZ, URZ, URZ, URZ ;  /* 0x0000003f3f3ff290 */ /* 0x000fe4000fffe03f */
[----:B------:R0:W-:Y:S01]  /*5c520*/  STL.64 [R1+0x4f0], R24 ;  /* 0x0004f01801007387 */ /* 0x0001e20000100a00 */
[----:B------:R1:W-:Y:S02]  /*5c530*/  STL.64 [R1+0x4f8], R26 ;  /* 0x0004f81a01007387 */ /* 0x0003e40000100a00 */
[----:B0-----:R-:W-:Y:S01]  /*5c540*/  IMAD.MOV.U32 R25, RZ, RZ, R14 ;  /* 0x000000ffff197224 */ /* 0x001fe200078e000e */
[----:B-1----:R-:W3:Y:S01]  /*5c550*/  LDL.LU.64 R26, [R1+0x43b8] ;  /* 0x0043b800011a7983 */ /* 0x002ee20000300a00 */
[----:B------:R-:W-:Y:S02]  /*5c560*/  IMAD.MOV.U32 R24, RZ, RZ, R15 ;  /* 0x000000ffff187224 */ /* 0x000fe400078e000f */
[----:B------:R-:W4:Y:S02]  /*5c570*/  LDL.LU.64 R14, [R1+0x43b0] ;  /* 0x0043b000010e7983 */ /* 0x000f240000300a00 */
[C---:B----4-:R-:W-:Y:S01]  /*5c580*/  HMMA.16816.F32.BF16 R20, R16.reuse, R14, R20 ;  /* 0x0000000e1014723c */ /* 0x050fe20000041814 */
[----:B------:R-:W-:Y:S11]  /*5c590*/  IMAD.MOV.U32 R8, RZ, RZ, R15 ;  /* 0x000000ffff087224 */ /* 0x000ff600078e000f */
[----:B------:R-:W-:Y:S11]  /*5c5a0*/  @!UPT UIADD3 URZ, URZ, URZ, URZ ;  /* 0x0000003f3f3ff290 */ /* 0x000ff6000fffe03f */
[----:B------:R-:W-:Y:S01]  /*5c5b0*/  STL.64 [R1+0x4e0], R20 ;  /* 0x0004e01401007387 */ /* 0x000fe20000100a00 */
[----:B------:R0:W-:Y:S02]  /*5c5c0*/  STL.64 [R1+0x4e8], R22 ;  /* 0x0004e81601007387 */ /* 0x0001e40000100a00 */
[----:B0-----:R-:W-:Y:S02]  /*5c5d0*/  IMAD.MOV.U32 R23, RZ, RZ, R14 ;  /* 0x000000ffff177224 */ /* 0x001fe400078e000e */
[----:B------:R-:W2:Y:S02]  /*5c5e0*/  LDL.LU.64 R14, [R1+0x43a8] ;  /* 0x0043a800010e7983 */ /* 0x000ea40000300a00 */
[----:B--2---:R-:W-:Y:S01]  /*5c5f0*/  HMMA.16816.F32.BF16 R4, R16, R14, R4 ;  /* 0x0000000e1004723c */ /* 0x004fe20000041804 */
[----:B------:R-:W-:Y:S02]  /*5c600*/  IMAD.MOV.U32 R22, RZ, RZ, R14 ;  /* 0x000000ffff167224 */ /* 0x000fe400078e000e */
[----:B------:R-:W-:Y:S11]  /*5c610*/  IMAD.MOV.U32 R12, RZ, RZ, R15 ;  /* 0x000000ffff0c7224 */ /* 0x000ff600078e000f */
[----:B------:R-:W-:Y:S09]  /*5c620*/  @!UPT UIADD3 URZ, URZ, URZ, URZ ;  /* 0x0000003f3f3ff290 */ /* 0x000ff2000fffe03f */
[----:B------:R-:W-:Y:S01]  /*5c630*/  STL.64 [R1+0x4d0], R4 ;  /* 0x0004d00401007387 */ /* 0x000fe20000100a00 */
[----:B------:R0:W-:Y:S03]  /*5c640*/  STL.64 [R1+0x4d8], R6 ;  /* 0x0004d80601007387 */ /* 0x0001e60000100a00 */
[----:B0-----:R-:W2:Y:S01]  /*5c650*/  LDL.LU.64 R6, [R1+0x43a0] ;  /* 0x0043a00001067983 */ /* 0x001ea20000300a00 */
[----:B------:R-:W2:Y:S02]  /*5c660*/  LDL.LU.64 R4, [R1+0x4398] ;  /* 0x0043980001047983 */ /* 0x000ea40000300a00 */
[----:B------:R-:W4:Y:S02]  /*5c670*/  LDL.LU.64 R14, [R1+0x4390] ;  /* 0x00439000010e7983 */ /* 0x000f240000300a00 */
[----:B------:R-:W2:Y:S01]  /*5c680*/  LDL.LU R13, [R1+0x4388] ;  /* 0x00438800010d7983 */ /* 0x000ea20000300800 */
[----:B------:R0:W-:Y:S01]  /*5c690*/  STL.64 [R1+0x4360], R22 ;  /* 0x0043601601007387 */ /* 0x0001e20000100a00 */
[----:B------:R-:W3:Y:S02]  /*5c6a0*/  LDL.LU R20, [R1+0x4c0] ;  /* 0x0004c00001147983 */ /* 0x000ee40000300800 */
[----:B0-----:R-:W-:-:S02]  /*5c6b0*/  IMAD.MOV.U32 R23, RZ, RZ, R3 ;  /* 0x000000ffff177224 */ /* 0x001fc400078e0003 */
[----:B----4-:R-:W-:Y:S02]  /*5c6c0*/  IMAD.MOV.U32 R21, RZ, RZ, R14 ;  /* 0x000000ffff157224 */ /* 0x010fe400078e000e */
[----:B------:R-:W-:Y:S01]  /*5c6d0*/  IMAD.MOV.U32 R22, RZ, RZ, R15 ;  /* 0x000000ffff167224 */ /* 0x000fe200078e000f */
[----:B------:R-:W2:Y:S01]  /*5c6e0*/  LDL.LU R14, [R1+0x4384] ;  /* 0x00438400010e7983 */ /* 0x000ea20000300800 */
[----:B------:R-:W2:Y:S05]  /*5c6f0*/  LDL.LU R15, [R1+0x4380] ;  /* 0x00438000010f7983 */ /* 0x000eaa0000300800 */
[----:B---3--:R-:W-:Y:S11]  /*5c700*/  HMMA.16816.F32.BF16 R20, R16, R26, R20 ;  /* 0x0000001a1014723c */ /* 0x008ff60000041814 */
[----:B------:R-:W-:Y:S11]  /*5c710*/  @!UPT UIADD3 URZ, URZ, URZ, URZ ;  /* 0x0000003f3f3ff290 */ /* 0x000ff6000fffe03f */
[----:B------:R-:W-:Y:S01]  /*5c720*/  @!UPT UIADD3 URZ, URZ, URZ, URZ ;  /* 0x0000003f3f3ff290 */ /* 0x000fe2000fffe03f */
[----:B------:R-:W-:Y:S01]  /*5c730*/  STL.64 [R1+0x4c0], R20 ;  /* 0x0004c01401007387 */ /* 0x000fe20000100a00 */
[----:B------:R-:W-:Y:S02]  /*5c740*/  STL [R1+0x4c8], R22 ;  /* 0x0004c81601007387 */ /* 0x000fe40000100800 */
[----:B------:R0:W-:Y:S02]  /*5c750*/  STL.64 [R1+0x4248], R26 ;  /* 0x0042481a01007387 */ /* 0x0001e40000100a00 */
[----:B------:R-:W-:Y:S01]  /*5c760*/  STL.64 [R1+0x42b8], R24 ;  /* 0x0042b81801007387 */ /* 0x000fe20000100a00 */
[----:B0-----:R-:W3:Y:S01]  /*5c770*/  LDL.64 R26, [R1+0x188] ;  /* 0x00018800011a7983 */ /* 0x001ee20000100a00 */
[----:B------:R-:W-:-:S03]  /*5c780*/  IMAD.MOV.U32 R3, RZ, RZ, R23 ;  /* 0x000000ffff037224 */ /* 0x000fc600078e0017 */
[----:B---3--:R0:W-:Y:S04]  /*5c790*/  STL.64 [R1+0x42c8], R26 ;  /* 0x0042c81a01007387 */ /* 0x0081e80000100a00 */
[----:B0-----:R-:W3:Y:S04]  /*5c7a0*/  LDL R26, [R1+0x198] ;  /* 0x00019800011a7983 */ /* 0x001ee80000100800 */
[----:B------:R-:W3:Y:S01]  /*5c7b0*/  LDL R27, [R1+0x19c] ;  /* 0x00019c00011b7983 */ /* 0x000ee20000100800 */
[----:B--2---:R-:W-:Y:S03]  /*5c7c0*/  HMMA.16816.F32.BF16 R4, R16, R14, R4 ;  /* 0x0000000e1004723c */ /* 0x004fe60000041804 */
[----:B---3--:R0:W-:Y:S01]  /*5c7d0*/  STL.64 [R1+0x42e0], R26 ;  /* 0x0042e01a01007387 */ /* 0x0081e20000100a00 */
[----:B------:R-:W-:Y:S03]  /*5c7e0*/  STL [R1+0x3b30], R3 ;  /* 0x003b300301007387 */ /* 0x000fe60000100800 */
[----:B0-----:R-:W2:Y:S04]  /*5c7f0*/  LDL.64 R26, [R1+0x1a8] ;  /* 0x0001a800011a7983 */ /* 0x001ea80000100a00 */
[----:B--2---:R0:W-:Y:S11]  /*5c800*/  STL.64 [R1+0x42f8], R26 ;  /* 0x0042f81a01007387 */ /* 0x0041f60000100a00 */
[----:B------:R-:W-:Y:S01]  /*5c810*/  @!UPT UIADD3 URZ, URZ, URZ, URZ ;  /* 0x0000003f3f3ff290 */ /* 0x000fe2000fffe03f */
[----:B------:R-:W-:Y:S02]  /*5c820*/  STL.64 [R1+0x4b0], R4 ;  /* 0x0004b00401007387 */ /* 0x000fe40000100a00 */
[----:B------:R-:W-:Y:S01]  /*5c830*/  STL.64 [R1+0x4b8], R6 ;  /* 0x0004b80601007387 */ /* 0x000fe20000100a00 */
[----:B0-----:R-:W2:Y:S04]  /*5c840*/  LDL R26, [R1+0x1b8] ;  /* 0x0001b800011a7983 */ /* 0x001ea80000100800 */
[----:B------:R-:W2:Y:S04]  /*5c850*/  LDL R27, [R1+0x1bc] ;  /* 0x0001bc00011b7983 */ /* 0x000ea80000100800 */
[----:B--2---:R-:W-:Y:S01]  /*5c860*/  STL.64 [R1+0x4310], R26 ;  /* 0x0043101a01007387 */ /* 0x004fe20000100a00 */
[----:B------:R-:W-:Y:S02]  /*5c870*/  STL.64 [R1+0x4240], R14 ;  /* 0x0042400e01007387 */ /* 0x000fe40000100a00 */
[----:B------:R-:W-:Y:S02]  /*5c880*/  STL [R1+0x4238], R13 ;  /* 0x0042380d01007387 */ /* 0x000fe40000100800 */
[----:B------:R0:W-:Y:S02]  /*5c890*/  STL [R1+0x42c0], R12 ;  /* 0x0042c00c01007387 */ /* 0x0001e40000100800 */
[----:B0-----:R-:W2:Y:S01]  /*5c8a0*/  LDL.LU R12, [R1+0x7c0] ;  /* 0x0007c000010c7983 */ /* 0x001ea20000300800 */
[----:B------:R-:W2:Y:S02]  /*5c8b0*/  LDL.LU R13, [R1+0x7c4] ;  /* 0x0007c400010d7983 */ /* 0x000ea40000300800 */
[----:B------:R-:W3:Y:S02]  /*5c8c0*/  LDL.LU R14, [R1+0x7c8] ;  /* 0x0007c800010e7983 */ /* 0x000ee40000300800 */
[----:B------:R-:W3:Y:S01]  /*5c8d0*/  LDL.LU R15, [R1+0x7cc] ;  /* 0x0007cc00010f7983 */ /* 0x000ee20000300800 */
[----:B------:R-:W4:Y:S04]  /*5c8e0*/  LDL.64 R26, [R1+0x1c8] ;  /* 0x0001c800011a7983 */ /* 0x000f280000100a00 */
[----:B----4-:R-:W-:Y:S01]  /*5c8f0*/  STL.64 [R1+0x4328], R26 ;  /* 0x0043281a01007387 */ /* 0x010fe20000100a00 */
[----:B---3--:R0:W-:Y:S02]  /*5c900*/  STL.64 [R1+0x42d8], R14 ;  /* 0x0042d80e01007387 */ /* 0x0081e40000100a00 */
[----:B--2---:R1:W-:Y:S02]  /*5c910*/  STL.64 [R1+0x42d0], R12 ;  /* 0x0042d00c01007387 */ /* 0x0043e40000100a00 */
[----:B0-----:R-:W-:Y:S01]  /*5c920*/  IMAD.MOV.U32 R14, RZ, RZ, R10 ;  /* 0x000000ffff0e7224 */ /* 0x001fe200078e000a */
[----:B-1----:R-:W2:Y:S01]  /*5c930*/  LDL.LU R12, [R1+0x7d0] ;  /* 0x0007d000010c7983 */ /* 0x002ea20000300800 */
[----:B------:R-:W2:Y:S02]  /*5c940*/  LDL.LU R13, [R1+0x7d4] ;  /* 0x0007d400010d7983 */ /* 0x000ea40000300800 */
[----:B------:R-:W3:Y:S02]  /*5c950*/  LDL.LU R10, [R1+0x437c] ;  /* 0x00437c00010a7983 */ /* 0x000ee40000300800 */
[----:B------:R-:W-:-:S02]  /*5c960*/  IMAD.MOV.U32 R15, RZ, RZ, R11 ;  /* 0x000000ffff0f7224 */ /* 0x000fc400078e000b */
[----:B------:R-:W4:Y:S01]  /*5c970*/  LDL.LU R11, [R1+0x4378] ;  /* 0x00437800010b7983 */ /* 0x000f220000300800 */
[----:B------:R-:W2:Y:S02]  /*5c980*/  LDL R26, [R1+0x1d8] ;  /* 0x0001d800011a7983 */ /* 0x000ea40000100800 */
[----:B------:R-:W2:Y:S02]  /*5c990*/  LDL R27, [R1+0x1dc] ;  /* 0x0001dc00011b7983 */ /* 0x000ea40000100800 */
[----:B------:R-:W3:Y:S01]  /*5c9a0*/  LDL.LU R4, [R1+0x4a0] ;  /* 0x0004a00001047983 */ /* 0x000ee20000300800 */
[----:B------:R-:W3:Y:S01]  /*5c9b0*/  LDL.LU R5, [R1+0x4a4] ;  /* 0x0004a40001057983 */ /* 0x000ee20000300800 */
[----:B------:R-:W3:Y:S02]  /*5c9c0*/  LDL.LU R6, [R1+0x4a8] ;  /* 0x0004a80001067983 */ /* 0x000ee40000300800 */
[----:B------:R-:W3:Y:S01]  /*5c9d0*/  LDL.LU R7, [R1+0x4ac] ;  /* 0x0004ac0001077983 */ /* 0x000ee20000300800 */
[----:B--2---:R0:W-:Y:S04]  /*5c9e0*/  STL.64 [R1+0x4340], R26 ;  /* 0x0043401a01007387 */ /* 0x0041e80000100a00 */
[----:B0-----:R-:W2:Y:S04]  /*5c9f0*/  LDL.64 R26, [R1+0x1e8] ;  /* 0x0001e800011a7983 */ /* 0x001ea80000100a00 */
[----:B--2---:R-:W-:Y:S01]  /*5ca00*/  STL.64 [R1+0x4358], R26 ;  /* 0x0043581a01007387 */ /* 0x004fe20000100a00 */
[----:B------:R-:W-:Y:S02]  /*5ca10*/  STL.64 [R1+0x42f0], R14 ;  /* 0x0042f00e01007387 */ /* 0x000fe40000100a00 */
[----:B------:R0:W-:Y:S02]  /*5ca20*/  STL.64 [R1+0x42e8], R12 ;  /* 0x0042e80c01007387 */ /* 0x0001e40000100a00 */
        /* <DEDUP_REMOVED lines=8> */
[----:B------:R-:W3:Y:S04]  /*5cab0*/  LDL.64 R26, [R1+0x38] ;  /* 0x00003800011a7983 */ /* 0x000ee80000100a00 */
[----:B--2---:R-:W-:Y:S01]  /*5cac0*/  STL.64 [R1+0x4308], R14 ;  /* 0x0043080e01007387 */ /* 0x004fe20000100a00 */
[----:B------:R0:W-:Y:S03]  /*5cad0*/  STL.64 [R1+0x4300], R12 ;  /* 0x0043000c01007387 */ /* 0x0001e60000100a00 */
[----:B0-----:R-:W2:Y:S01]  /*5cae0*/  LDL.LU R12, [R1+0x7f0] ;  /* 0x0007f000010c7983 */ /* 0x001ea20000300800 */
[----:B------:R-:W2:Y:S02]  /*5caf0*/  LDL.LU R13, [R1+0x7f4] ;  /* 0x0007f400010d7983 */ /* 0x000ea40000300800 */
[----:B----4-:R-:W-:-:S02]  /*5cb00*/  IMAD.MOV.U32 R14, RZ, RZ, R11 ;  /* 0x000000ffff0e7224 */ /* 0x010fc400078e000b */
[----:B---3--:R-:W-:Y:S01]  /*5cb10*/  IMAD.MOV.U32 R15, RZ, RZ, R10 ;  /* 0x000000ffff0f7224 */ /* 0x008fe200078e000a */
[----:B------:R-:W3:Y:S01]  /*5cb20*/  LDL.LU R11, [R1+0x4374] ;  /* 0x00437400010b7983 */ /* 0x000ee20000300800 */
[----:B------:R-:W4:Y:S03]  /*5cb30*/  LDL.LU R10, [R1+0x4370] ;  /* 0x00437000010a7983 */ /* 0x000f260000300800 */
[----:B------:R-:W-:Y:S04]  /*5cb40*/  STL.64 [R1+0x4320], R14 ;  /* 0x0043200e01007387 */ /* 0x000fe80000100a00 */
[----:B--2---:R0:W-:Y:S04]  /*5cb50*/  STL.64 [R1+0x4318], R12 ;  /* 0x0043180c01007387 */ /* 0x0041e80000100a00 */
[----:B0-----:R-:W2:Y:S01]  /*5cb60*/  LDL.LU R12, [R1+0x800] ;  /* 0x00080000010c7983 */ /* 0x001ea20000300800 */
[----:B------:R-:W2:Y:S02]  /*5cb70*/  LDL.LU R13, [R1+0x804] ;  /* 0x00080400010d7983 */ /* 0x000ea40000300800 */
[----:B------:R-:W2:Y:S02]  /*5cb80*/  LDL.LU R14, [R1+0x808] ;  /* 0x00080800010e7983 */ /* 0x000ea40000300800 */
[----:B------:R-:W2:Y:S02]  /*5cb90*/  LDL.LU R15, [R1+0x80c] ;  /* 0x00080c00010f7983 */ /* 0x000ea40000300800 */
[----:B--2---:R4:W-:Y:S01]  /*5cba0*/  STL.64 [R1+0x4338], R14 ;  /* 0x0043380e01007387 */ /* 0x0049e20000100a00 */
[----:B------:R0:W-:Y:S02]  /*5cbb0*/  STL.64 [R1+0x4330], R12 ;  /* 0x0043300c01007387 */ /* 0x0001e40000100a00 */
[----:B----4-:R-:W-:Y:S01]  /*5cbc0*/  IMAD.MOV.U32 R14, RZ, RZ, R10 ;  /* 0x000000ffff0e7224 */ /* 0x010fe200078e000a */
[----:B0-----:R-:W2:Y:S01]  /*5cbd0*/  LDL.LU R12, [R1+0x810] ;  /* 0x00081000010c7983 */ /* 0x001ea20000300800 */
[----:B------:R-:W2:Y:S02]  /*5cbe0*/  LDL.LU R13, [R1+0x814] ;  /* 0x00081400010d7983 */ /* 0x000ea40000300800 */
[----:B------:R-:W4:Y:S02]  /*5cbf0*/  LDL.LU R10, [R1+0x436c] ;  /* 0x00436c00010a7983 */ /* 0x000f240000300800 */
[----:B---3--:R-:W-:-:S02]  /*5cc00*/  IMAD.MOV.U32 R15, RZ, RZ, R11 ;  /* 0x000000ffff0f7224 */ /* 0x008fc400078e000b */
[----:B------:R-:W4:Y:S03]  /*5cc10*/  LDL.LU R11, [R1+0x4368] ;  /* 0x00436800010b7983 */ /* 0x000f260000300800 */
[----:B------:R-:W-:Y:S01]  /*5cc20*/  STL.64 [R1+0x4350], R14 ;  /* 0x0043500e01007387 */ /* 0x000fe20000100a00 */
[C---:B------:R-:W-:Y:S08]  /*5cc30*/  HMMA.16816.F32.BF16 R20, R16.reuse, R26, R20 ;  /* 0x0000001a1014723c */ /* 0x040ff00000041814 */
[----:B----4-:R-:W-:Y:S01]  /*5cc40*/  HMMA.16816.F32.BF16 R4, R16, R10, R4 ;  /* 0x0000000a1004723c */ /* 0x010fe20000041804 */
[----:B--2---:R0:W-:Y:S04]  /*5cc50*/  STL.64 [R1+0x4348], R12 ;  /* 0x0043480c01007387 */ /* 0x0041e80000100a00 */
[----:B0-----:R-:W2:Y:S01]  /*5cc60*/  LDL.LU R12, [R1+0x820] ;  /* 0x00082000010c7983 */ /* 0x001ea20000300800 */
[----:B------:R-:W2:Y:S02]  /*5cc70*/  LDL.LU R13, [R1+0x824] ;  /* 0x00082400010d7983 */ /* 0x000ea40000300800 */
[----:B------:R-:W2:Y:S02]  /*5cc80*/  LDL.LU R14, [R1+0x828] ;  /* 0x00082800010e7983 */ /* 0x000ea40000300800 */
[----:B------:R-:W2:Y:S11]  /*5cc90*/  LDL.LU R15, [R1+0x82c] ;  /* 0x00082c00010f7983 */ /* 0x000eb60000300800 */
[----:B------:R-:W-:Y:S02]  /*5cca0*/  @!UPT UIADD3 URZ, URZ, URZ, URZ ;  /* 0x0000003f3f3ff290 */ /* 0x000fe4000fffe03f */
[----:B------:R-:W-:Y:S01]  /*5ccb0*/  STL.64 [R1+0x4a0], R4 ;  /* 0x0004a00401007387 */ /* 0x000fe20000100a00 */
[----:B------:R-:W-:Y:S02]  /*5ccc0*/  STL.64 [R1+0x4a8], R6 ;  /* 0x0004a80601007387 */ /* 0x000fe40000100a00 */
[----:B------:R-:W0:Y:S04]  /*5ccd0*/  LDSM.16.MT88.4 R4, [R29+0x14100] ;  /* 0x014100001d04783b */ /* 0x000e280000004200 */
[----:B------:R-:W-:Y:S01]  /*5cce0*/  STL [R1+0x42a8], R29 ;  /* 0x0042a81d01007387 */ /* 0x000fe20000100800 */
[----:B0-----:R0:W-:Y:S01]  /*5ccf0*/  STL.64 [R1+0x4168], R6 ;  /* 0x0041680601007387 */ /* 0x0011e20000100a00 */
[----:B------:R-:W-:Y:S03]  /*5cd00*/  STL.64 [R1+0x4160], R4 ;  /* 0x0041600401007387 */ /* 0x000fe60000100a00 */
[----:B0-----:R-:W3:Y:S04]  /*5cd10*/  LDL R6, [R1+0x178] ;  /* 0x0001780001067983 */ /* 0x001ee80000100800 */
[----:B------:R-:W3:Y:S01]  /*5cd20*/  LDL R7, [R1+0x17c] ;  /* 0x00017c0001077983 */ /* 0x000ee20000100800 */
[----:B------:R0:W-:Y:S02]  /*5cd30*/  STL.64 [R1+0x8e0], R20 ;  /* 0x0008e01401007387 */ /* 0x0001e40000100a00 */
[----:B------:R1:W-:Y:S02]  /*5cd40*/  STL.64 [R1+0x8e8], R22 ;  /* 0x0008e81601007387 */ /* 0x0003e40000100a00 */
[----:B0-----:R-:W-:Y:S01]  /*5cd50*/  IMAD.MOV.U32 R21, RZ, RZ, R26 ;  /* 0x000000ffff157224 */ /* 0x001fe200078e001a */
[----:B-1----:R-:W4:Y:S01]  /*5cd60*/  LDL.LU.64 R22, [R1+0x4360] ;  /* 0x0043600001167983 */ /* 0x002f220000300a00 */
[----:B------:R-:W-:-:S02]  /*5cd70*/  IMAD.MOV.U32 R20, RZ, RZ, R27 ;  /* 0x000000ffff147224 */ /* 0x000fc400078e001b */
        /* <DEDUP_REMOVED lines=52> */
[----:B------:R0:W-:Y:S01]  /*5d0c0*/  STL.64 [R1+0x870], R12 ;  /* 0x0008700c01007387 */ /* 0x0001e20000100a00 */
[----:B------:R1:W-:Y:S03]  /*5d0d0*/  STL.64 [R1+0x878], R14 ;  /* 0x0008780e01007387 */ /* 0x0003e60000100a00 */
[----:B0-----:R-:W2:Y:S01]  /*5d0e0*/  LDL.LU R12, [R1+0x42c0] ;  /* 0x0042c000010c7983 */ /* 0x001ea20000300800 */
[----:B------:R-:W-:Y:S02]  /*5d0f0*/  IMAD.MOV.U32 R9, RZ, RZ, R26 ;  /* 0x000000ffff097224 */ /* 0x000fe400078e001a */
[----:B------:R-:W-:Y:S02]  /*5d100*/  IMAD.MOV.U32 R5, RZ, RZ, R27 ;  /* 0x000000ffff057224 */ /* 0x000fe400078e001b */
[----:B----4-:R-:W-:Y:S01]  /*5d110*/  IMAD.MOV.U32 R26, RZ, RZ, R22 ;  /* 0x000000ffff1a7224 */ /* 0x010fe200078e0016 */
[----:B------:R-:W4:Y:S01]  /*5d120*/  LDL.LU.64 R24, [R1+0x42b8] ;  /* 0x0042b80001187983 */ /* 0x000f220000300a00 */
[----:B------:R-:W3:Y:S02]  /*5d130*/  LDL.LU R22, [R1+0x42b4] ;  /* 0x0042b40001167983 */ /* 0x000ee40000300800 */
[----:B--2---:R-:W-:-:S05]  /*5d140*/  IMAD.MOV.U32 R27, RZ, RZ, R12 ;  /* 0x000000ffff1b7224 */ /* 0x004fca00078e000c */
[----:B------:R0:W-:Y:S01]  /*5d150*/  STL.64 [R1+0x4260], R26 ;  /* 0x0042601a01007387 */ /* 0x0001e20000100a00 */
[----:B------:R-:W2:Y:S02]  /*5d160*/  LDL.LU R12, [R1+0x450] ;  /* 0x00045000010c7983 */ /* 0x000ea40000300800 */
[----:B------:R-:W2:Y:S02]  /*5d170*/  LDL.LU R13, [R1+0x454] ;  /* 0x00045400010d7983 */ /* 0x000ea40000300800 */
[----:B-1----:R-:W2:Y:S01]  /*5d180*/  LDL.LU R14, [R1+0x458] ;  /* 0x00045800010e7983 */ /* 0x002ea20000300800 */
[----:B------:R-:W2:Y:S01]  /*5d190*/  LDL.LU R15, [R1+0x45c] ;  /* 0x00045c00010f7983 */ /* 0x000ea20000300800 */
[----:B0-----:R-:W-:Y:S02]  /*5d1a0*/  IMAD.MOV.U32 R26, RZ, RZ, R23 ;  /* 0x000000ffff1a7224 */ /* 0x001fe400078e0017 */
        /* <DEDUP_REMOVED lines=10> */
[----:B----4-:R-:W-:-:S02]  /*5d250*/  IMAD.MOV.U32 R26, RZ, RZ, R25 ;  /* 0x000000ffff1a7224 */ /* 0x010fc400078e0019 */
[----:B------:R-:W-:-:S05]  /*5d260*/  IMAD.MOV.U32 R27, RZ, RZ, R24 ;  /* 0x000000ffff1b7224 */ /* 0x000fca00078e0018 */
[----:B------:R0:W-:Y:S01]  /*5d270*/  STL.64 [R1+0x42a0], R26 ;  /* 0x0042a01a01007387 */ /* 0x0001e20000100a00 */
[----:B------:R-:W4:Y:S02]  /*5d280*/  LDL.LU R24, [R1+0x490] ;  /* 0x0004900001187983 */ /* 0x000f240000300800 */
[----:B------:R-:W4:Y:S01]  /*5d290*/  LDL.LU R25, [R1+0x494] ;  /* 0x0004940001197983 */ /* 0x000f220000300800 */
[----:B0-----:R-:W4:Y:S01]  /*5d2a0*/  LDL.LU R26, [R1+0x498] ;  /* 0x00049800011a7983 */ /* 0x001f220000300800 */
[----:B------:R-:W4:Y:S03]  /*5d2b0*/  LDL.LU R27, [R1+0x49c] ;  /* 0x00049c00011b7983 */ /* 0x000f260000300800 */
        /* <DEDUP_REMOVED lines=12> */
[----:B------:R-:W-:Y:S01]  /*5d380*/  STL.64 [R1+0x4230], R10 ;  /* 0x0042300a01007387 */ /* 0x000fe20000100a00 */
[----:B---3--:R0:W-:Y:S03]  /*5d390*/  STL.64 [R1+0x4228], R8 ;  /* 0x0042280801007387 */ /* 0x0081e60000100a00 */
[----:B0-----:R-:W3:Y:S01]  /*5d3a0*/  LDL.LU R8, [R1+0x7b0] ;  /* 0x0007b00001087983 */ /* 0x001ee20000300800 */
[----:B------:R-:W3:Y:S02]  /*5d3b0*/  LDL.LU R9, [R1+0x7b4] ;  /* 0x0007b40001097983 */ /* 0x000ee40000300800 */
[----:B------:R-:W3:Y:S02]  /*5d3c0*/  LDL.LU R10, [R1+0x7b8] ;  /* 0x0007b800010a7983 */ /* 0x000ee40000300800 */
[----:B------:R-:W3:Y:S02]  /*5d3d0*/  LDL.LU R11, [R1+0x7bc] ;  /* 0x0007bc00010b7983 */ /* 0x000ee40000300800 */
[C---:B---3--:R-:W-:Y:S11]  /*5d3e0*/  HMMA.16816.F32.BF16 R8, R16.reuse, R6, R8 ;  /* 0x000000061008723c */ /* 0x048ff60000041808 */
[----:B------:R-:W-:Y:S11]  /*5d3f0*/  @!UPT UIADD3 URZ, URZ, URZ, URZ ;  /* 0x0000003f3f3ff290 */ /* 0x000ff6000fffe03f */
[----:B------:R-:W-:Y:S01]  /*5d400*/  @!UPT UIADD3 URZ, URZ, URZ, URZ ;  /* 0x0000003f3f3ff290 */ /* 0x000fe2000fffe03f */
[----:B------:R0:W-:Y:S01]  /*5d410*/  STL.64 [R1+0x860], R8 ;  /* 0x0008600801007387 */ /* 0x0001e20000100a00 */
[----:B------:R1:W-:Y:S03]  /*5d420*/  STL.64 [R1+0x868], R10 ;  /* 0x0008680a01007387 */ /* 0x0003e60000100a00 */
[----:B0-----:R-:W3:Y:S01]  /*5d430*/  LDL.LU R8, [R1+0x440] ;  /* 0x0004400001087983 */ /* 0x001ee20000300800 */
[----:B------:R-:W3:Y:S02]  /*5d440*/  LDL.LU R9, [R1+0x444] ;  /* 0x0004440001097983 */ /* 0x000ee40000300800 */
[----:B-1----:R-:W3:Y:S02]  /*5d450*/  LDL.LU R10, [R1+0x448] ;  /* 0x00044800010a7983 */ /* 0x002ee40000300800 */
[----:B------:R-:W3:Y:S01]  /*5d460*/  LDL.LU R11, [R1+0x44c] ;  /* 0x00044c00010b7983 */ /* 0x000ee20000300800 */
[----:B------:R-:W-:Y:S01]  /*5d470*/  STL.64 [R1+0x4178], R6 ;  /* 0x0041780601007387 */ /* 0x000fe20000100a00 */
[----:B------:R0:W-:Y:S03]  /*5d480*/  STL.64 [R1+0x41f0], R4 ;  /* 0x0041f00401007387 */ /* 0x0001e60000100a00 */
[----:B0-----:R-:W2:Y:S01]  /*5d490*/  LDL.LU R4, [R1+0x780] ;  /* 0x0007800001047983 */ /* 0x001ea20000300800 */
[----:B------:R-:W2:Y:S02]  /*5d4a0*/  LDL.LU R5, [R1+0x784] ;  /* 0x0007840001057983 */ /* 0x000ea40000300800 */
[----:B------:R-:W2:Y:S02]  /*5d4b0*/  LDL.LU R6, [R1+0x788] ;  /* 0x0007880001067983 */ /* 0x000ea40000300800 */
[----:B------:R-:W2:Y:S01]  /*5d4c0*/  LDL.LU R7, [R1+0x78c] ;  /* 0x00078c0001077983 */ /* 0x000ea20000300800 */
[----:B----4-:R-:W-:Y:S01]  /*5d4d0*/  HMMA.16816.F32.BF16 R16, R16, R22, R24 ;  /* 0x000000161010723c */ /* 0x010fe20000041818 */
[----:B--2---:R0:W-:Y:S01]  /*5d4e0*/  STL.64 [R1+0x4200], R6 ;  /* 0x0042000601007387 */ /* 0x0041e20000100a00 */
[----:B------:R1:W-:Y:S02]  /*5d4f0*/  STL.64 [R1+0x41f8], R4 ;  /* 0x0041f80401007387 */ /* 0x0003e40000100a00 */
[----:B0-----:R-:W-:-:S02]  /*5d500*/  IMAD.MOV.U32 R6, RZ, RZ, R29 ;  /* 0x000000ffff067224 */ /* 0x001fc400078e001d */
[----:B------:R-:W-:Y:S01]  /*5d510*/  IMAD.MOV.U32 R7, RZ, RZ, R28 ;  /* 0x000000ffff077224 */ /* 0x000fe200078e001c */
[----:B------:R-:W2:Y:S01]  /*5d520*/  LDL.LU R29, [R1+0x42a8] ;  /* 0x0042a800011d7983 */ /* 0x000ea20000300800 */
[----:B-1----:R-:W-:-:S03]  /*5d530*/  IMAD.MOV.U32 R5, RZ, RZ, R22 ;  /* 0x000000ffff057224 */ /* 0x002fc600078e0016 */
[----:B------:R0:W-:Y:S01]  /*5d540*/  STL.64 [R1+0x4210], R6 ;  /* 0x0042100601007387 */ /* 0x0001e20000100a00 */
[----:B------:R-:W4:Y:S11]  /*5d550*/  LDL.LU.64 R26, [R1+0x42a0] ;  /* 0x0042a000011a7983 */ /* 0x000f360000300a00 */
[----:B------:R1:W-:Y:S02]  /*5d560*/  STL.64 [R1+0x490], R16 ;  /* 0x0004901001007387 */ /* 0x0003e40000100a00 */
[----:B------:R-:W-:Y:S01]  /*5d570*/  IMAD.MOV.U32 R4, RZ, RZ, R23 ;  /* 0x000000ffff047224 */ /* 0x000fe200078e0017 */
[----:B------:R1:W-:Y:S01]  /*5d580*/  STL.64 [R1+0x498], R18 ;  /* 0x0004981201007387 */ /* 0x0003e20000100a00 */
[----:B------:R-:W4:Y:S02]  /*5d590*/  LDL.LU.64 R22, [R1+0x4298] ;  /* 0x0042980001167983 */ /* 0x000f240000300a00 */
[----:B0-----:R-:W-:-:S02]  /*5d5a0*/  IMAD.MOV.U32 R6, RZ, RZ, R21 ;  /* 0x000000ffff067224 */ /* 0x001fc400078e0015 */
[----:B------:R-:W-:Y:S02]  /*5d5b0*/  IMAD.MOV.U32 R7, RZ, RZ, R20 ;  /* 0x000000ffff077224 */ /* 0x000fe400078e0014 */
[----:B------:R-:W4:Y:S01]  /*5d5c0*/  LDL.LU.64 R20, [R1+0x4290] ;  /* 0x0042900001147983 */ /* 0x000f220000300a00 */
[----:B-1----:R-:W2:Y:S02]  /*5d5d0*/  LDL.LU R16, [R1+0x430] ;  /* 0x0004300001107983 */ /* 0x002ea40000300800 */
[----:B------:R-:W2:Y:S02]  /*5d5e0*/  LDL.LU R17, [R1+0x434] ;  /* 0x0004340001117983 */ /* 0x000ea40000300800 */
[----:B------:R-:W2:Y:S01]  /*5d5f0*/  LDL.LU R18, [R1+0x438] ;  /* 0x0004380001127983 */ /* 0x000ea20000300800 */
[----:B------:R-:W2:Y:S01]  /*5d600*/  LDL.LU R19, [R1+0x43c] ;  /* 0x00043c0001137983 */ /* 0x000ea20000300800 */
        /* <DEDUP_REMOVED lines=21> */
[C---:B----4-:R-:W-:Y:S11]  /*5d760*/  HMMA.16816.F32.BF16 R12, R20.reuse, R26, R12 ;  /* 0x0000001a140c723c */ /* 0x050ff6000004180c */
[----:B------:R-:W-:Y:S11]  /*5d770*/  @!UPT UIADD3 URZ, URZ, URZ, URZ ;  /* 0x0000003f3f3ff290 */ /* 0x000ff6000fffe03f */
[----:B------:R-:W-:Y:S01]  /*5d780*/  @!UPT UIADD3 URZ, URZ, URZ, URZ ;  /* 0x0000003f3f3ff290 */ /* 0x000fe2000fffe03f */
[----:B------:R-:W-:Y:S01]  /*5d790*/  STL.64 [R1+0x450], R12 ;  /* 0x0004500c01007387 */ /* 0x000fe20000100a00 */
[----:B------:R0:W-:Y:S03]  /*5d7a0*/  STL.64 [R1+0x458], R14 ;  /* 0x0004580e01007387 */ /* 0x0001e60000100a00 */
[----:B0-----:R-:W3:Y:S01]  /*5d7b0*/  LDL.LU.64 R14, [R1+0x4240] ;  /* 0x00424000010e7983 */ /* 0x001ee20000300a00 */
[----:B------:R-:W4:Y:S02]  /*5d7c0*/  LDL.LU R13, [R1+0x4238] ;  /* 0x00423800010d7983 */ /* 0x000f240000300800 */
[----:B------:R0:W-:Y:S02]  /*5d7d0*/  STL.64 [R1+0x4208], R26 ;  /* 0x0042081a01007387 */ /* 0x0001e40000100a00 */
[----:B------:R-:W2:Y:S01]  /*5d7e0*/  LDL.LU R24, [R1+0x790] ;  /* 0x0007900001187983 */ /* 0x000ea20000300800 */
[----:B------:R-:W2:Y:S04]  /*5d7f0*/  LDL.LU R25, [R1+0x794] ;  /* 0x0007940001197983 */ /* 0x000ea80000300800 */
[----:B0-----:R-:W2:Y:S01]  /*5d800*/  LDL.LU R26, [R1+0x798] ;  /* 0x00079800011a7983 */ /* 0x001ea20000300800 */
[----:B------:R-:W2:Y:S01]  /*5d810*/  LDL.LU R27, [R1+0x79c] ;  /* 0x00079c00011b7983 */ /* 0x000ea20000300800 */
[C---:B---3--:R-:W-:Y:S02]  /*5d820*/  HMMA.16816.F32.BF16 R8, R20.reuse, R14, R8 ;  /* 0x0000000e1408723c */ /* 0x048fe40000041808 */
[----:B--2---:R-:W-:Y:S01]  /*5d830*/  STL.64 [R1+0x4220], R26 ;  /* 0x0042201a01007387 */ /* 0x004fe20000100a00 */
[----:B------:R0:W-:Y:S03]  /*5d840*/  STL.64 [R1+0x4218], R24 ;  /* 0x0042181801007387 */ /* 0x0001e60000100a00 */
[----:B0-----:R-:W2:Y:S01]  /*5d850*/  LDL.LU R24, [R1+0x7a0] ;  /* 0x0007a00001187983 */ /* 0x001ea20000300800 */
[----:B------:R-:W2:Y:S02]  /*5d860*/  LDL.LU R25, [R1+0x7a4] ;  /* 0x0007a40001197983 */ /* 0x000ea40000300800 */
[----:B------:R-:W2:Y:S02]  /*5d870*/  LDL.LU R26, [R1+0x7a8] ;  /* 0x0007a800011a7983 */ /* 0x000ea40000300800 */
[----:B------:R-:W2:Y:S11]  /*5d880*/  LDL.LU R27, [R1+0x7ac] ;  /* 0x0007ac00011b7983 */ /* 0x000eb60000300800 */
[----:B------:R-:W-:Y:S01]  /*5d890*/  @!UPT UIADD3 URZ, URZ, URZ, URZ ;  /* 0x0000003f3f3ff290 */ /* 0x000fe2000fffe03f */
[----:B------:R-:W-:Y:S01]  /*5d8a0*/  STL.64 [R1+0x440], R8 ;  /* 0x0004400801007387 */ /* 0x000fe20000100a00 */
[----:B------:R0:W-:Y:S03]  /*5d8b0*/  STL.64 [R1+0x448], R10 ;  /* 0x0004480a01007387 */ /* 0x0001e60000100a00 */
[----:B0-----:R-:W3:Y:S01]  /*5d8c0*/  LDL.LU.64 R10, [R1+0x4230] ;  /* 0x00423000010a7983 */ /* 0x001ee20000300a00 */
[----:B------:R-:W2:Y:S01]  /*5d8d0*/  LDL.LU.64 R8, [R1+0x4228] ;  /* 0x0042280001087983 */ /* 0x000ea20000300a00 */
[C---:B---3--:R-:W-:Y:S02]  /*5d8e0*/  HMMA.16816.F32.BF16 R16, R20.reuse, R10, R16 ;  /* 0x0000000a1410723c */ /* 0x048fe40000041810 */
[----:B------:R-:W-:Y:S01]  /*5d8f0*/  STL.64 [R1+0x41d0], R10 ;  /* 0x0041d00a01007387 */ /* 0x000fe20000100a00 */
[----:B--2---:R-:W-:Y:S11]  /*5d900*/  STL [R1+0x41c8], R8 ;  /* 0x0041c80801007387 */ /* 0x004ff60000100800 */
[----:B------:R-:W-:Y:S09]  /*5d910*/  @!UPT UIADD3 URZ, URZ, URZ, URZ ;  /* 0x0000003f3f3ff290 */ /* 0x000ff2000fffe03f */
[----:B------:R-:W-:Y:S01]  /*5d920*/  STL.64 [R1+0x430], R16 ;  /* 0x0004301001007387 */ /* 0x000fe20000100a00 */
[----:B------:R-:W-:Y:S02]  /*5d930*/  STL.64 [R1+0x438], R18 ;  /* 0x0004381201007387 */ /* 0x000fe40000100a00 */
[----:B------:R-:W0:Y:S02]  /*5d940*/  LDSM.16.MT88.4 R16, [R29+0x14180] ;  /* 0x014180001d10783b */ /* 0x000e240000004200 */
[----:B0-----:R0:W-:Y:S02]  /*5d950*/  STL.64 [R1+0x4058], R18 ;  /* 0x0040581201007387 */ /* 0x0011e40000100a00 */
[----:B0-----:R-:W-:Y:S02]  /*5d960*/  IMAD.MOV.U32 R18, RZ, RZ, R5 ;  /* 0x000000ffff127224 */ /* 0x001fe400078e0005 */
[----:B------:R-:W-:Y:S02]  /*5d970*/  IMAD.MOV.U32 R19, RZ, RZ, R4 ;  /* 0x000000ffff137224 */ /* 0x000fe400078e0004 */
[C---:B------:R-:W-:Y:S01]  /*5d980*/  HMMA.16816.F32.BF16 R4, R20.reuse, R6, R24 ;  /* 0x000000061404723c */ /* 0x040fe20000041818 */
[----:B------:R-:W-:Y:S02]  /*5d990*/  STL.64 [R1+0x4050], R16 ;  /* 0x0040501001007387 */ /* 0x000fe40000100a00 */
[----:B------:R0:W-:Y:S02]  /*5d9a0*/  STL.64 [R1+0x4170], R18 ;  /* 0x0041701201007387 */ /* 0x0001e40000100a00 */
[----:B0-----:R-:W2:Y:S01]  /*5d9b0*/  LDL.64 R18, [R1+0x1d8] ;  /* 0x0001d80001127983 */ /* 0x001ea20000100a00 */
[----:B------:R-:W3:Y:S02]  /*5d9c0*/  LDL.LU.64 R26, [R1+0x4220] ;  /* 0x00422000011a7983 */ /* 0x000ee40000300a00 */
[----:B------:R-:W3:Y:S11]  /*5d9d0*/  LDL.LU.64 R24, [R1+0x4218] ;  /* 0x0042180001187983 */ /* 0x000ef60000300a00 */
[----:B------:R-:W-:Y:S04]  /*5d9e0*/  @!UPT UIADD3 URZ, URZ, URZ, URZ ;  /* 0x0000003f3f3ff290 */ /* 0x000fe8000fffe03f */
[----:B------:R-:W-:Y:S01]  /*5d9f0*/  STL.64 [R1+0x850], R4 ;  /* 0x0008500401007387 */ /* 0x000fe20000100a00 */
[----:B------:R0:W-:Y:S03]  /*5da00*/  STL.64 [R1+0x858], R6 ;  /* 0x0008580601007387 */ /* 0x0001e60000100a00 */
[----:B0-----:R-:W3:Y:S02]  /*5da10*/  LDL.LU.64 R6, [R1+0x4210] ;  /* 0x0042100001067983 */ /* 0x001ee40000300a00 */
[C---:B---3--:R-:W-:Y:S02]  /*5da20*/  HMMA.16816.F32.BF16 R4, R20.reuse, R6, R24 ;  /* 0x000000061404723c */ /* 0x048fe40000041818 */
[----:B------:R-:W3:Y:S11]  /*5da30*/  LDL.LU.64 R26, [R1+0x4208] ;  /* 0x00420800011a7983 */ /* 0x000ef60000300a00 */
[----:B------:R-:W-:Y:S10]  /*5da40*/  @!UPT UIADD3 URZ, URZ, URZ, URZ ;  /* 0x0000003f3f3ff290 */ /* 0x000ff4000fffe03f */
[----:B------:R-:W-:Y:S01]  /*5da50*/  STL.64 [R1+0x840], R4 ;  /* 0x0008400401007387 */ /* 0x000fe20000100a00 */
[----:B------:R0:W-:Y:S03]  /*5da60*/  STL.64 [R1+0x848], R6 ;  /* 0x0008480601007387 */ /* 0x0001e60000100a00 */
[----:B0-----:R-:W3:Y:S01]  /*5da70*/  LDL.LU.64 R6, [R1+0x4200] ;  /* 0x0042000001067983 */ /* 0x001ee20000300a00 */
[----:B------:R-:W3:Y:S02]  /*5da80*/  LDL.LU.64 R4, [R1+0x41f8] ;  /* 0x0041f80001047983 */ /* 0x000ee40000300a00 */
[----:B--2---:R-:W-:Y:S02]  /*5da90*/  IMAD.MOV.U32 R12, RZ, RZ, R18 ;  /* 0x000000ffff0c7224 */ /* 0x004fe400078e0012 */
[----:B------:R-:W-:Y:S01]  /*5daa0*/  IMAD.MOV.U32 R25, RZ, RZ, R19 ;  /* 0x000000ffff197224 */ /* 0x000fe200078e0013 */
[----:B---3--:R-:W-:Y:S11]  /*5dab0*/  HMMA.16816.F32.BF16 R4, R20, R18, R4 ;  /* 0x000000121404723c */ /* 0x008ff60000041804 */
[----:B------:R-:W-:Y:S11]  /*5dac0*/  @!UPT UIADD3 URZ, URZ, URZ, URZ ;  /* 0x0000003f3f3ff290 */ /* 0x000ff6000fffe03f */
[----:B------:R-:W-:Y:S01]  /*5dad0*/  @!UPT UIADD3 URZ, URZ, URZ, URZ ;  /* 0x0000003f3f3ff290 */ /* 0x000fe2000fffe03f */
[----:B------:R0:W-:Y:S01]  /*5dae0*/  STL.64 [R1+0x830], R4 ;  /* 0x0008300401007387 */ /* 0x0001e20000100a00 */
[----:B------:R1:W-:Y:S03]  /*5daf0*/  STL.64 [R1+0x838], R6 ;  /* 0x0008380601007387 */ /* 0x0003e60000100a00 */
[----:B0-----:R-:W2:Y:S01]  /*5db00*/  LDL.LU.64 R4, [R1+0x41f0] ;  /* 0x0041f00001047983 */ /* 0x001ea20000300a00 */
[----:B------:R-:W3:Y:S02]  /*5db10*/  LDL.LU R16, [R1+0x720] ;  /* 0x0007200001107983 */ /* 0x000ee40000300800 */
[----:B------:R-:W3:Y:S02]  /*5db20*/  LDL.LU R17, [R1+0x724] ;  /* 0x0007240001117983 */ /* 0x000ee40000300800 */
[----:B------:R-:W3:Y:S01]  /*5db30*/  LDL.LU R18, [R1+0x728] ;  /* 0x0007280001127983 */ /* 0x000ee20000300800 */
[----:B------:R-:W3:Y:S01]  /*5db40*/  LDL.LU R19, [R1+0x72c] ;  /* 0x00072c0001137983 */ /* 0x000ee20000300800 */
[----:B-1----:R-:W-:-:S02]  /*5db50*/  IMAD.MOV.U32 R6, RZ, RZ, R9 ;  /* 0x000000ffff067224 */ /* 0x002fc400078e0009 */
[----:B--2---:R-:W-:Y:S01]  /*5db60*/  IMAD.MOV.U32 R7, RZ, RZ, R5 ;  /* 0x000000ffff077224 */ /* 0x004fe200078e0005 */
[----:B---3--:R-:W-:Y:S01]  /*5db70*/  STL.64 [R1+0x4188], R18 ;  /* 0x0041881201007387 */ /* 0x008fe20000100a00 */
[----:B------:R-:W-:Y:S03]  /*5db80*/  STL.64 [R1+0x4180], R16 ;  /* 0x0041801001007387 */ /* 0x000fe60000100a00 */
[----:B------:R0:W-:Y:S02]  /*5db90*/  STL.64 [R1+0x4190], R6 ;  /* 0x0041900601007387 */ /* 0x0001e40000100a00 */
[----:B0-----:R-:W2:Y:S04]  /*5dba0*/  LDL.64 R6, [R1+0x198] ;  /* 0x0001980001067983 */ /* 0x001ea80000100a00 */
[----:B--2---:R0:W-:Y:S01]  /*5dbb0*/  STL.64 [R1+0x41a8], R6 ;  /* 0x0041a80601007387 */ /* 0x0041e20000100a00 */
[----:B------:R-:W2:Y:S02]  /*5dbc0*/  LDL.LU R16, [R1+0x730] ;  /* 0x0007300001107983 */ /* 0x000ea40000300800 */
[----:B------:R-:W2:Y:S02]  /*5dbd0*/  LDL.LU R17, [R1+0x734] ;  /* 0x0007340001117983 */ /* 0x000ea40000300800 */
[----:B------:R-:W3:Y:S01]  /*5dbe0*/  LDL.LU R18, [R1+0x738] ;  /* 0x0007380001127983 */ /* 0x000ee20000300800 */
[----:B------:R-:W3:Y:S01]  /*5dbf0*/  LDL.LU R19, [R1+0x73c] ;  /* 0x00073c0001137983 */ /* 0x000ee20000300800 */
[----:B------:R-:W2:Y:S02]  /*5dc00*/  LDL.LU R8, [R1+0x760] ;  /* 0x0007600001087983 */ /* 0x000ea40000300800 */
[----:B------:R-:W2:Y:S02]  /*5dc10*/  LDL.LU R9, [R1+0x764] ;  /* 0x0007640001097983 */ /* 0x000ea40000300800 */
[----:B------:R-:W2:Y:S01]  /*5dc20*/  LDL.LU R10, [R1+0x768] ;  /* 0x00076800010a7983 */ /* 0x000ea20000300800 */
[----:B------:R-:W2:Y:S01]  /*5dc30*/  LDL.LU R11, [R1+0x76c] ;  /* 0x00076c00010b7983 */ /* 0x000ea20000300800 */
[----:B0-----:R-:W-:-:S02]  /*5dc40*/  IMAD.MOV.U32 R6, RZ, RZ, R4 ;  /* 0x000000ffff067224 */ /* 0x001fc400078e0004 */
[----:B------:R-:W-:Y:S01]  /*5dc50*/  IMAD.MOV.U32 R7, RZ, RZ, R3 ;  /* 0x000000ffff077224 */ /* 0x000fe200078e0003 */
[----:B--2---:R-:W-:Y:S01]  /*5dc60*/  STL.64 [R1+0x41e0], R10 ;  /* 0x0041e00a01007387 */ /* 0x004fe20000100a00 */
[----:B------:R-:W-:Y:S03]  /*5dc70*/  STL.64 [R1+0x41d8], R8 ;  /* 0x0041d80801007387 */ /* 0x000fe60000100a00 */
[----:B------:R0:W-:Y:S02]  /*5dc80*/  STL.64 [R1+0x41c0], R6 ;  /* 0x0041c00601007387 */ /* 0x0001e40000100a00 */
[----:B0-----:R-:W2:Y:S04]  /*5dc90*/  LDL.64 R6, [R1+0x1b8] ;  /* 0x0001b80001067983 */ /* 0x001ea80000100a00 */
[----:B--2---:R0:W-:Y:S01]  /*5dca0*/  STL.64 [R1+0x41e8], R6 ;  /* 0x0041e80601007387 */ /* 0x0041e20000100a00 */
[----:B------:R-:W2:Y:S02]  /*5dcb0*/  LDL.LU R4, [R1+0x770] ;  /* 0x0007700001047983 */ /* 0x000ea40000300800 */
[----:B------:R-:W2:Y:S01]  /*5dcc0*/  LDL.LU R5, [R1+0x774] ;  /* 0x0007740001057983 */ /* 0x000ea20000300800 */
[----:B0-----:R-:W2:Y:S01]  /*5dcd0*/  LDL.LU R6, [R1+0x778] ;  /* 0x0007780001067983 */ /* 0x001ea20000300800 */
[----:B------:R-:W2:Y:S02]  /*5dce0*/  LDL.LU R7, [R1+0x77c] ;  /* 0x00077c0001077983 */ /* 0x000ea40000300800 */
        /* <DEDUP_REMOVED lines=12> */
[----:B------:R0:W-:Y:S01]  /*5ddb0*/  STL.64 [R1+0x4140], R26 ;  /* 0x0041401a01007387 */ /* 0x0001e20000100a00 */
[----:B------:R-:W-:Y:S03]  /*5ddc0*/  STL [R1+0x4138], R25 ;  /* 0x0041381901007387 */ /* 0x000fe60000100800 */
[----:B0-----:R-:W3:Y:S01]  /*5ddd0*/  LDL.64 R26, [R1+0x18] ;  /* 0x00001800011a7983 */ /* 0x001ee20000100a00 */
[----:B------:R-:W-:-:S02]  /*5dde0*/  IMAD.MOV.U32 R10, RZ, RZ, R2 ;  /* 0x000000ffff0a7224 */ /* 0x000fc400078e0002 */
[----:B------:R-:W-:-:S07]  /*5ddf0*/  IMAD.MOV.U32 R11, RZ, RZ, R0 ;  /* 0x000000ffff0b7224 */ /* 0x000fce00078e0000 */
[C---:B------:R-:W-:Y:S01]  /*5de00*/  HMMA.16816.F32.BF16 R8, R20.reuse, R10, R4 ;  /* 0x0000000a1408723c */ /* 0x040fe20000041804 */
[----:B---3--:R0:W-:Y:S04]  /*5de10*/  STL.64 [R1+0x4158], R26 ;  /* 0x0041581a01007387 */ /* 0x0081e80000100a00 */
[----:B0-----:R-:W3:Y:S01]  /*5de20*/  LDL.64 R26, [R1+0x28] ;  /* 0x00002800011a7983 */ /* 0x001ee20000100a00 */
[----:B------:R-:W-:Y:S02]  /*5de30*/  STL.64 [R1+0x4130], R14 ;  /* 0x0041300e01007387 */ /* 0x000fe40000100a00 */
[----:B----4-:R0:W-:Y:S02]  /*5de40*/  STL.64 [R1+0x4128], R12 ;  /* 0x0041280c01007387 */ /* 0x0101e40000100a00 */
        /* <DEDUP_REMOVED lines=10> */
[----:B------:R-:W4:Y:S01]  /*5def0*/  LDL.LU.64 R6, [R1+0x41e8] ;  /* 0x0041e80001067983 */ /* 0x000f220000300a00 */
[----:B------:R-:W-:Y:S02]  /*5df00*/  STL.64 [R1+0x820], R8 ;  /* 0x0008200801007387 */ /* 0x000fe40000100a00 */
[----:B------:R0:W-:Y:S02]  /*5df10*/  STL.64 [R1+0x828], R10 ;  /* 0x0008280a01007387 */ /* 0x0001e40000100a00 */
[----:B0-----:R-:W4:Y:S01]  /*5df20*/  LDL.LU.64 R10, [R1+0x41e0] ;  /* 0x0041e000010a7983 */ /* 0x001f220000300a00 */
[----:B------:R-:W4:Y:S02]  /*5df30*/  LDL.LU.64 R8, [R1+0x41d8] ;  /* 0x0041d80001087983 */ /* 0x000f240000300a00 */
[C---:B----4-:R-:W-:Y:S01]  /*5df40*/  HMMA.16816.F32.BF16 R8, R20.reuse, R6, R8 ;  /* 0x000000061408723c */ /* 0x050fe20000041808 */
[----:B------:R-:W-:Y:S11]  /*5df50*/  IMAD.MOV.U32 R28, RZ, RZ, R7 ;  /* 0x000000ffff1c7224 */ /* 0x000ff600078e0007 */
[----:B------:R-:W-:Y:S11]  /*5df60*/  @!UPT UIADD3 URZ, URZ, URZ, URZ ;  /* 0x0000003f3f3ff290 */ /* 0x000ff6000fffe03f */
[----:B------:R0:W-:Y:S01]  /*5df70*/  STL.64 [R1+0x810], R8 ;  /* 0x0008100801007387 */ /* 0x0001e20000100a00 */
[----:B------:R1:W-:Y:S02]  /*5df80*/  STL.64 [R1+0x818], R10 ;  /* 0x0008180a01007387 */ /* 0x0003e40000100a00 */
[----:B0-----:R-:W-:Y:S01]  /*5df90*/  IMAD.MOV.U32 R9, RZ, RZ, R6 ;  /* 0x000000ffff097224 */ /* 0x001fe200078e0006 */
[----:B-1----:R-:W4:Y:S01]  /*5dfa0*/  LDL.LU.64 R10, [R1+0x41d0] ;  /* 0x0041d000010a7983 */ /* 0x002f220000300a00 */
[----:B------:R-:W2:Y:S02]  /*5dfb0*/  LDL.LU R8, [R1+0x41c8] ;  /* 0x0041c80001087983 */ /* 0x000ea40000300800 */
[----:B------:R-:W2:Y:S02]  /*5dfc0*/  LDL.LU.64 R6, [R1+0x41c0] ;  /* 0x0041c00001067983 */ /* 0x000ea40000300a00 */
[C---:B--2---:R-:W-:Y:S01]  /*5dfd0*/  HMMA.16816.F32.BF16 R4, R20.reuse, R6, R16 ;  /* 0x000000061404723c */ /* 0x044fe20000041810 */
[----:B----4-:R-:W-:Y:S01]  /*5dfe0*/  STL.64 [R1+0x4118], R10 ;  /* 0x0041180a01007387 */ /* 0x010fe20000100a00 */
[----:B------:R0:W-:Y:S03]  /*5dff0*/  STL.64 [R1+0x4110], R8 ;  /* 0x0041100801007387 */ /* 0x0001e60000100a00 */
[----:B0-----:R-:W2:Y:S01]  /*5e000*/  LDL.LU R8, [R1+0x420] ;  /* 0x0004200001087983 */ /* 0x001ea20000300800 */
[----:B------:R-:W2:Y:S02]  /*5e010*/  LDL.LU R9, [R1+0x424] ;  /* 0x0004240001097983 */ /* 0x000ea40000300800 */
[----:B------:R-:W2:Y:S02]  /*5e020*/  LDL.LU R10, [R1+0x428] ;  /* 0x00042800010a7983 */ /* 0x000ea40000300800 */
[----:B------:R-:W2:Y:S01]  /*5e030*/  LDL.LU R11, [R1+0x42c] ;  /* 0x00042c00010b7983 */ /* 0x000ea20000300800 */
[----:B------:R-:W4:Y:S01]  /*5e040*/  LDL.LU.64 R18, [R1+0x41b8] ;  /* 0x0041b80001127983 */ /* 0x000f220000300a00 */
[----:B------:R-:W4:Y:S11]  /*5e050*/  LDL.LU.64 R16, [R1+0x41b0] ;  /* 0x0041b00001107983 */ /* 0x000f360000300a00 */
[----:B------:R-:W-:Y:S01]  /*5e060*/  STL.64 [R1+0x800], R4 ;  /* 0x0008000401007387 */ /* 0x000fe20000100a00 */
[----:B------:R0:W-:Y:S03]  /*5e070*/  STL.64 [R1+0x808], R6 ;  /* 0x0008080601007387 */ /* 0x0001e60000100a00 */
[----:B0-----:R-:W4:Y:S02]  /*5e080*/  LDL.LU.64 R6, [R1+0x41a8] ;  /* 0x0041a80001067983 */ /* 0x001f240000300a00 */
        /* <DEDUP_REMOVED lines=17> */
[----:B------:R-:W2:Y:S11]  /*5e1a0*/  LDL.LU.64 R18, [R1+0x4170] ;  /* 0x0041700001127983 */ /* 0x000eb60000300a00 */
[----:B------:R-:W-:Y:S10]  /*5e1b0*/  @!UPT UIADD3 URZ, URZ, URZ, URZ ;  /* 0x0000003f3f3ff290 */ /* 0x000ff4000fffe03f */
[----:B------:R-:W-:Y:S01]  /*5e1c0*/  STL.64 [R1+0x7d0], R4 ;  /* 0x0007d00401007387 */ /* 0x000fe20000100a00 */
[----:B------:R0:W-:Y:S03]  /*5e1d0*/  STL.64 [R1+0x7d8], R6 ;  /* 0x0007d80601007387 */ /* 0x0001e60000100a00 */
[----:B0-----:R-:W4:Y:S01]  /*5e1e0*/  LDL.LU.64 R6, [R1+0x4168] ;  /* 0x0041680001067983 */ /* 0x001f220000300a00 */
[----:B------:R-:W4:Y:S01]  /*5e1f0*/  LDL.LU.64 R4, [R1+0x4160] ;  /* 0x0041600001047983 */ /* 0x000f220000300a00 */
[----:B--2---:R-:W-:Y:S02]  /*5e200*/  HMMA.16816.F32.BF16 R8, R20, R18, R8 ;  /* 0x000000121408723c */ /* 0x004fe40000041808 */
[----:B------:R-:W2:Y:S11]  /*5e210*/  LDL.64 R22, [R1+0x8] ;  /* 0x0000080001167983 */ /* 0x000eb60000100a00 */
[----:B------:R-:W-:Y:S10]  /*5e220*/  @!UPT UIADD3 URZ, URZ, URZ, URZ ;  /* 0x0000003f3f3ff290 */ /* 0x000ff4000fffe03f */
[----:B------:R0:W-:Y:S01]  /*5e230*/  STL.64 [R1+0x420], R8 ;  /* 0x0004200801007387 */ /* 0x0001e20000100a00 */
[----:B------:R1:W-:Y:S03]  /*5e240*/  STL.64 [R1+0x428], R10 ;  /* 0x0004280a01007387 */ /* 0x0003e60000100a00 */
[----:B0-----:R-:W2:Y:S01]  /*5e250*/  LDL.LU R8, [R1+0x3d0] ;  /* 0x0003d00001087983 */ /* 0x001ea20000300800 */
[----:B------:R-:W2:Y:S02]  /*5e260*/  LDL.LU R9, [R1+0x3d4] ;  /* 0x0003d40001097983 */ /* 0x000ea40000300800 */
[----:B-1----:R-:W2:Y:S02]  /*5e270*/  LDL.LU R10, [R1+0x3d8] ;  /* 0x0003d800010a7983 */ /* 0x002ea40000300800 */
[----:B------:R-:W2:Y:S01]  /*5e280*/  LDL.LU R11, [R1+0x3dc] ;  /* 0x0003dc00010b7983 */ /* 0x000ea20000300800 */
[----:B------:R0:W-:Y:S01]  /*5e290*/  STL.64 [R1+0x4068], R18 ;  /* 0x0040681201007387 */ /* 0x0001e20000100a00 */
[----:B------:R-:W4:Y:S02]  /*5e2a0*/  LDL.LU R16, [R1+0x410] ;  /* 0x0004100001107983 */ /* 0x000f240000300800 */
[----:B------:R-:W4:Y:S01]  /*5e2b0*/  LDL.LU R17, [R1+0x414] ;  /* 0x0004140001117983 */ /* 0x000f220000300800 */
[----:B0-----:R-:W4:Y:S01]  /*5e2c0*/  LDL.LU R18, [R1+0x418] ;  /* 0x0004180001127983 */ /* 0x001f220000300800 */
[----:B------:R-:W4:Y:S02]  /*5e2d0*/  LDL.LU R19, [R1+0x41c] ;  /* 0x00041c0001137983 */ /* 0x000f240000300800 */
[----:B---3--:R-:W-:Y:S01]  /*5e2e0*/  IMAD.MOV.U32 R3, RZ, RZ, R27 ;  /* 0x000000ffff037224 */ /* 0x008fe200078e001b */
[C---:B----4-:R-:W-:Y:S11]  /*5e2f0*/  HMMA.16816.F32.BF16 R16, R4.reuse, R26, R16 ;  /* 0x0000001a0410723c */ /* 0x050ff60000041810 */
[----:B------:R-:W-:Y:S11]  /*5e300*/  @!UPT UIADD3 URZ, URZ, URZ, URZ ;  /* 0x0000003f3f3ff290 */ /* 0x000ff6000fffe03f */
[----:B------:R-:W-:Y:S01]  /*5e310*/  @!UPT UIADD3 URZ, URZ, URZ, URZ ;  /* 0x0000003f3f3ff290 */ /* 0x000fe2000fffe03f */
[----:B------:R0:W-:Y:S01]  /*5e320*/  STL.64 [R1+0x410], R16 ;  /* 0x0004101001007387 */ /* 0x0001e20000100a00 */
[----:B------:R-:W-:Y:S02]  /*5e330*/  STL.64 [R1+0x418], R18 ;  /* 0x0004181201007387 */ /* 0x000fe40000100a00 */
[----:B0-----:R-:W-:Y:S02]  /*5e340*/  IMAD.MOV.U32 R16, RZ, RZ, R26 ;  /* 0x000000ffff107224 */ /* 0x001fe400078e001a */
[----:B------:R-:W3:Y:S02]  /*5e350*/  LDL.LU.64 R26, [R1+0x4158] ;  /* 0x00415800011a7983 */ /* 0x000ee40000300a00 */
[----:B---3--:R-:W-:Y:S11]  /*5e360*/  HMMA.16816.F32.BF16 R12, R4, R26, R12 ;  /* 0x0000001a040c723c */ /* 0x008ff6000004180c */
        /* <DEDUP_REMOVED lines=9> */
[----:B------:R-:W4:Y:S02]  /*5e400*/  LDL.LU R25, [R1+0x4138] ;  /* 0x0041380001197983 */ /* 0x000f240000300800 */
[----:B--2---:R-:W-:-:S02]  /*5e410*/  IMAD.MOV.U32 R19, RZ, RZ, R23 ;  /* 0x000000ffff137224 */ /* 0x004fc400078e0017 */
[----:B------:R-:W-:Y:S01]  /*5e420*/  IMAD.MOV.U32 R24, RZ, RZ, R22 ;  /* 0x000000ffff187224 */ /* 0x000fe200078e0016 */
[----:B---3--:R-:W-:Y:S11]  /*5e430*/  HMMA.16816.F32.BF16 R12, R4, R22, R12 ;  /* 0x00000016040c723c */ /* 0x008ff6000004180c */
[----:B------:R-:W-:Y:S11]  /*5e440*/  @!UPT UIADD3 URZ, URZ, URZ, URZ ;  /* 0x0000003f3f3ff290 */ /* 0x000ff6000fffe03f */
[----:B------:R-:W-:Y:S01]  /*5e450*/  @!UPT UIADD3 URZ, URZ, URZ, URZ ;  /* 0x0000003f3f3ff290 */ /* 0x000fe2000fffe03f */
[----:B------:R-:W-:Y:S01]  /*5e460*/  STL.64 [R1+0x3f0], R12 ;  /* 0x0003f00c01007387 */ /* 0x000fe20000100a00 */
[----:B------:R0:W-:Y:S03]  /*5e470*/  STL.64 [R1+0x3f8], R14 ;  /* 0x0003f80e01007387 */ /* 0x0001e60000100a00 */
[----:B0-----:R-:W2:Y:S01]  /*5e480*/  LDL.LU.64 R14, [R1+0x4130] ;  /* 0x00413000010e7983 */ /* 0x001ea20000300a00 */
[----:B------:R-:W3:Y:S02]  /*5e490*/  LDL.LU.64 R12, [R1+0x4128] ;  /* 0x00412800010c7983 */ /* 0x000ee40000300a00 */
[----:B------:R-:W2:Y:S02]  /*5e4a0*/  LDL.LU R20, [R1+0x3c0] ;  /* 0x0003c00001147983 */ /* 0x000ea40000300800 */
[----:B------:R-:W2:Y:S01]  /*5e4b0*/  LDL.LU R21, [R1+0x3c4] ;  /* 0x0003c40001157983 */ /* 0x000ea20000300800 */
[----:B------:R-:W2:Y:S01]  /*5e4c0*/  LDL.LU R22, [R1+0x3c8] ;  /* 0x0003c80001167983 */ /* 0x000ea20000300800 */
[----:B------:R-:W2:Y:S02]  /*5e4d0*/  LDL.LU R23, [R1+0x3cc] ;  /* 0x0003cc0001177983 */ /* 0x000ea40000300800 */
[----:B------:R0:W-:Y:S02]  /*5e4e0*/  STL.64 [R1+0x40d0], R18 ;  /* 0x0040d01201007387 */ /* 0x0001e40000100a00 */
[----:B------:R-:W-:Y:S01]  /*5e4f0*/  STL.64 [R1+0x40c8], R16 ;  /* 0x0040c81001007387 */ /* 0x000fe20000100a00 */
[----:B0-----:R-:W2:Y:S04]  /*5e500*/  LDL.64 R18, [R1+0x1c8] ;  /* 0x0001c80001127983 */ /* 0x001ea80000100a00 */
[----:B--2---:R3:W-:Y:S02]  /*5e510*/  STL.64 [R1+0x40d8], R18 ;  /* 0x0040d81201007387 */ /* 0x0047e40000100a00 */
[----:B---3--:R-:W-:-:S02]  /*5e520*/  IMAD.MOV.U32 R18, RZ, RZ, R12 ;  /* 0x000000ffff127224 */ /* 0x008fc400078e000c */
[----:B----4-:R-:W-:Y:S01]  /*5e530*/  IMAD.MOV.U32 R19, RZ, RZ, R25 ;  /* 0x000000ffff137224 */ /* 0x010fe200078e0019 */
[----:B------:R-:W2:Y:S04]  /*5e540*/  LDL.LU R12, [R1+0x4120] ;  /* 0x00412000010c7983 */ /* 0x000ea80000300800 */
[----:B------:R0:W-:Y:S04]  /*5e550*/  STL.64 [R1+0x40e8], R18 ;  /* 0x0040e81201007387 */ /* 0x0001e80000100a00 */
[----:B0-----:R-:W3:Y:S04]  /*5e560*/  LDL.64 R18, [R1+0x1e8] ;  /* 0x0001e80001127983 */ /* 0x001ee80000100a00 */
[----:B---3--:R0:W-:Y:S01]  /*5e570*/  STL.64 [R1+0x4100], R18 ;  /* 0x0041001201007387 */ /* 0x0081e20000100a00 */
[----:B------:R-:W3:Y:S02]  /*5e580*/  LDL.LU R16, [R1+0x3e0] ;  /* 0x0003e00001107983 */ /* 0x000ee40000300800 */
[----:B------:R-:W3:Y:S01]  /*5e590*/  LDL.LU R17, [R1+0x3e4] ;  /* 0x0003e40001117983 */ /* 0x000ee20000300800 */
[----:B0-----:R-:W3:Y:S01]  /*5e5a0*/  LDL.LU R18, [R1+0x3e8] ;  /* 0x0003e80001127983 */ /* 0x001ee20000300800 */
[----:B------:R-:W3:Y:S01]  /*5e5b0*/  LDL.LU R19, [R1+0x3ec] ;  /* 0x0003ec0001137983 */ /* 0x000ee20000300800 */
[C---:B------:R-:W-:Y:S08]  /*5e5c0*/  HMMA.16816.F32.BF16 R8, R4.reuse, R14, R8 ;  /* 0x0000000e0408723c */ /* 0x040ff00000041808 */
[----:B---3--:R-:W-:Y:S11]  /*5e5d0*/  HMMA.16816.F32.BF16 R16, R4, R26, R16 ;  /* 0x0000001a0410723c */ /* 0x008ff60000041810 */
[----:B------:R-:W-:Y:S11]  /*5e5e0*/  @!UPT UIADD3 URZ, URZ, URZ, URZ ;  /* 0x0000003f3f3ff290 */ /* 0x000ff6000fffe03f */
[----:B------:R-:W-:Y:S01]  /*5e5f0*/  @!UPT UIADD3 URZ, URZ, URZ, URZ ;  /* 0x0000003f3f3ff290 */ /* 0x000fe2000fffe03f */
[----:B------:R-:W-:Y:S01]  /*5e600*/  STL.64 [R1+0x3e0], R16 ;  /* 0x0003e01001007387 */ /* 0x000fe20000100a00 */
[----:B------:R0:W-:Y:S03]  /*5e610*/  STL.64 [R1+0x3e8], R18 ;  /* 0x0003e81201007387 */ /* 0x0001e60000100a00 */
[----:B0-----:R-:W3:Y:S01]  /*5e620*/  LDL.64 R18, [R1+0x38] ;  /* 0x0000380001127983 */ /* 0x001ee20000100a00 */
[----:B------:R-:W-:Y:S02]  /*5e630*/  STL [R1+0x404c], R26 ;  /* 0x00404c1a01007387 */ /* 0x000fe40000100800 */
[----:B------:R-:W-:Y:S02]  /*5e640*/  STL [R1+0x4048], R27 ;  /* 0x0040481b01007387 */ /* 0x000fe40000100800 */
[----:B------:R0:W-:Y:S02]  /*5e650*/  STL [R1+0x4108], R24 ;  /* 0x0041081801007387 */ /* 0x0001e40000100800 */
[----:B0-----:R-:W3:Y:S01]  /*5e660*/  LDL.LU R24, [R1+0x710] ;  /* 0x0007100001187983 */ /* 0x001ee20000300800 */
[----:B------:R-:W3:Y:S02]  /*5e670*/  LDL.LU R25, [R1+0x714] ;  /* 0x0007140001197983 */ /* 0x000ee40000300800 */
[----:B------:R-:W3:Y:S02]  /*5e680*/  LDL.LU R26, [R1+0x718] ;  /* 0x00071800011a7983 */ /* 0x000ee40000300800 */
[----:B------:R-:W3:Y:S01]  /*5e690*/  LDL.LU R27, [R1+0x71c] ;  /* 0x00071c00011b7983 */ /* 0x000ee20000300800 */
[----:B------:R-:W-:Y:S01]  /*5e6a0*/  STL.64 [R1+0x3d0], R8 ;  /* 0x0003d00801007387 */ /* 0x000fe20000100a00 */
[----:B------:R0:W-:Y:S03]  /*5e6b0*/  STL.64 [R1+0x3d8], R10 ;  /* 0x0003d80a01007387 */ /* 0x0001e60000100a00 */
[----:B0-----:R-:W4:Y:S01]  /*5e6c0*/  LDL.LU.64 R10, [R1+0x4118] ;  /* 0x00411800010a7983 */ /* 0x001f220000300a00 */
[----:B------:R-:W3:Y:S02]  /*5e6d0*/  LDL.LU.64 R8, [R1+0x4110] ;  /* 0x0041100001087983 */ /* 0x000ee40000300a00 */
[----:B------:R0:W-:Y:S02]  /*5e6e0*/  STL.64 [R1+0x3ff0], R14 ;  /* 0x003ff00e01007387 */ /* 0x0001e40000100a00 */
[----:B--2---:R1:W-:Y:S02]  /*5e6f0*/  STL.64 [R1+0x3fe8], R12 ;  /* 0x003fe80c01007387 */ /* 0x0043e40000100a00 */
[----:B0-----:R-:W-:-:S02]  /*5e700*/  IMAD.MOV.U32 R15, RZ, RZ, R28 ;  /* 0x000000ffff0f7224 */ /* 0x001fc400078e001c */
[----:B---3--:R-:W-:Y:S02]  /*5e710*/  IMAD.MOV.U32 R14, RZ, RZ, R9 ;  /* 0x000000ffff0e7224 */ /* 0x008fe400078e0009 */
[----:B------:R-:W2:Y:S03]  /*5e720*/  LDL.LU R9, [R1+0x410c] ;  /* 0x00410c0001097983 */ /* 0x000ea60000300800 */
[----:B------:R0:W-:Y:S02]  /*5e730*/  STL.64 [R1+0x40e0], R14 ;  /* 0x0040e00e01007387 */ /* 0x0001e40000100a00 */
[----:B-1----:R-:W3:Y:S02]  /*5e740*/  LDL.LU R12, [R1+0x6f0] ;  /* 0x0006f000010c7983 */ /* 0x002ee40000300800 */
[----:B------:R-:W3:Y:S01]  /*5e750*/  LDL.LU R13, [R1+0x6f4] ;  /* 0x0006f400010d7983 */ /* 0x000ee20000300800 */
[----:B0-----:R-:W2:Y:S01]  /*5e760*/  LDL.LU R14, [R1+0x6f8] ;  /* 0x0006f800010e7983 */ /* 0x001ea20000300800 */
[----:B------:R-:W2:Y:S01]  /*5e770*/  LDL.LU R15, [R1+0x6fc] ;  /* 0x0006fc00010f7983 */ /* 0x000ea20000300800 */
[C---:B----4-:R-:W-:Y:S08]  /*5e780*/  HMMA.16816.F32.BF16 R20, R4.reuse, R10, R20 ;  /* 0x0000000a0414723c */ /* 0x050ff00000041814 */
[----:B------:R-:W-:Y:S01]  /*5e790*/  HMMA.16816.F32.BF16 R24, R4, R18, R24 ;  /* 0x000000120418723c */ /* 0x000fe20000041818 */
[----:B------:R-:W-:Y:S01]  /*5e7a0*/  IMAD.MOV.U32 R28, RZ, RZ, R18 ;  /* 0x000000ffff1c7224 */ /* 0x000fe200078e0012 */
[----:B--2---:R-:W-:Y:S01]  /*5e7b0*/  STL.64 [R1+0x40f8], R14 ;  /* 0x0040f80e01007387 */ /* 0x004fe20000100a00 */
[----:B---3--:R0:W-:Y:S03]  /*5e7c0*/  STL.64 [R1+0x40f0], R12 ;  /* 0x0040f00c01007387 */ /* 0x0081e60000100a00 */
[----:B0-----:R-:W2:Y:S01]  /*5e7d0*/  LDL.LU R12, [R1+0x700] ;  /* 0x00070000010c7983 */ /* 0x001ea20000300800 */
[----:B------:R-:W2:Y:S02]  /*5e7e0*/  LDL.LU R13, [R1+0x704] ;  /* 0x00070400010d7983 */ /* 0x000ea40000300800 */
[----:B------:R-:W2:Y:S02]  /*5e7f0*/  LDL.LU R14, [R1+0x708] ;  /* 0x00070800010e7983 */ /* 0x000ea40000300800 */
[----:B------:R-:W2:Y:S01]  /*5e800*/  LDL.LU R15, [R1+0x70c] ;  /* 0x00070c00010f7983 */ /* 0x000ea20000300800 */
[----:B------:R-:W-:Y:S01]  /*5e810*/  STL.64 [R1+0x3fe0], R10 ;  /* 0x003fe00a01007387 */ /* 0x000fe20000100a00 */
[----:B------:R0:W-:Y:S02]  /*5e820*/  STL.64 [R1+0x3fd8], R8 ;  /* 0x003fd80801007387 */ /* 0x0001e40000100a00 */
[----:B------:R-:W-:Y:S02]  /*5e830*/  STL.64 [R1+0x3c0], R20 ;  /* 0x0003c01401007387 */ /* 0x000fe40000100a00 */
[----:B------:R-:W-:Y:S02]  /*5e840*/  STL.64 [R1+0x3c8], R22 ;  /* 0x0003c81601007387 */ /* 0x000fe40000100a00 */
[----:B------:R-:W1:Y:S04]  /*5e850*/  LDSM.16.MT88.4 R20, [R29+0x14200] ;  /* 0x014200001d14783b */ /* 0x000e680000004200 */
[----:B0-----:R-:W3:Y:S01]  /*5e860*/  LDL.LU R8, [R1+0x6d0] ;  /* 0x0006d00001087983 */ /* 0x001ee20000300800 */
[----:B------:R-:W3:Y:S02]  /*5e870*/  LDL.LU R9, [R1+0x6d4] ;  /* 0x0006d40001097983 */ /* 0x000ee40000300800 */
[----:B------:R-:W3:Y:S02]  /*5e880*/  LDL.LU R10, [R1+0x6d8] ;  /* 0x0006d800010a7983 */ /* 0x000ee40000300800 */
[----:B------:R-:W3:Y:S01]  /*5e890*/  LDL.LU R11, [R1+0x6dc] ;  /* 0x0006dc00010b7983 */ /* 0x000ee20000300800 */
[----:B-1----:R-:W-:Y:S01]  /*5e8a0*/  STL.64 [R1+0x3f38], R22 ;  /* 0x003f381601007387 */ /* 0x002fe20000100a00 */
[----:B------:R0:W-:Y:S03]  /*5e8b0*/  STL.64 [R1+0x3f30], R20 ;  /* 0x003f301401007387 */ /* 0x0001e60000100a00 */
[----:B0-----:R-:W4:Y:S01]  /*5e8c0*/  LDL.LU R20, [R1+0x6e0] ;  /* 0x0006e00001147983 */ /* 0x001f220000300800 */
[----:B------:R-:W4:Y:S02]  /*5e8d0*/  LDL.LU R21, [R1+0x6e4] ;  /* 0x0006e40001157983 */ /* 0x000f240000300800 */
[----:B------:R-:W4:Y:S02]  /*5e8e0*/  LDL.LU R22, [R1+0x6e8] ;  /* 0x0006e80001167983 */ /* 0x000f240000300800 */
[----:B------:R-:W4:Y:S01]  /*5e8f0*/  LDL.LU R23, [R1+0x6ec] ;  /* 0x0006ec0001177983 */ /* 0x000f220000300800 */
[----:B------:R0:W-:Y:S01]  /*5e900*/  STL.64 [R1+0x7c0], R24 ;  /* 0x0007c01801007387 */ /* 0x0001e20000100a00 */
[----:B------:R1:W-:Y:S03]  /*5e910*/  STL.64 [R1+0x7c8], R26 ;  /* 0x0007c81a01007387 */ /* 0x0003e60000100a00 */
[----:B0-----:R-:W2:Y:S01]  /*5e920*/  LDL.LU R24, [R1+0x4108] ;  /* 0x0041080001187983 */ /* 0x001ea20000300800 */
[----:B------:R-:W-:-:S02]  /*5e930*/  IMAD.MOV.U32 R25, RZ, RZ, R19 ;  /* 0x000000ffff197224 */ /* 0x000fc400078e0013 */
[----:B------:R-:W2:Y:S02]  /*5e940*/  LDL.LU.64 R18, [R1+0x4100] ;  /* 0x0041000001127983 */ /* 0x000ea40000300a00 */
[C---:B--2---:R-:W-:Y:S01]  /*5e950*/  HMMA.16816.F32.BF16 R12, R4.reuse, R18, R12 ;  /* 0x00000012040c723c */ /* 0x044fe2000004180c */
[----:B-1----:R-:W-:Y:S02]  /*5e960*/  IMAD.MOV.U32 R26, RZ, RZ, R18 ;  /* 0x000000ffff1a7224 */ /* 0x002fe400078e0012 */
        /* <DEDUP_REMOVED lines=8> */
[----:B------:R-:W-:Y:S01]  /*5e9f0*/  STL [R1+0x4090], R25 ;  /* 0x0040901901007387 */ /* 0x000fe20000100800 */
[C---:B--2---:R-:W-:Y:S03]  /*5ea00*/  HMMA.16816.F32.BF16 R16, R4.reuse, R18, R12 ;  /* 0x000000120410723c */ /* 0x044fe6000004180c */
[----:B------:R-:W3:Y:S11]  /*5ea10*/  LDL.LU.64 R14, [R1+0x40e0] ;  /* 0x0040e000010e7983 */ /* 0x000ef60000300a00 */
[----:B------:R-:W-:Y:S09]  /*5ea20*/  @!UPT UIADD3 URZ, URZ, URZ, URZ ;  /* 0x0000003f3f3ff290 */ /* 0x000ff2000fffe03f */
[----:B------:R-:W-:Y:S01]  /*5ea30*/  STL.64 [R1+0x7a0], R16 ;  /* 0x0007a01001007387 */ /* 0x000fe20000100a00 */
[----:B------:R0:W-:Y:S03]  /*5ea40*/  STL.64 [R1+0x7a8], R18 ;  /* 0x0007a81201007387 */ /* 0x0001e60000100a00 */
[----:B0-----:R-:W4:Y:S01]  /*5ea50*/  LDL.LU.64 R18, [R1+0x40d8] ;  /* 0x0040d80001127983 */ /* 0x001f220000300a00 */
[C---:B---3--:R-:W-:Y:S08]  /*5ea60*/  HMMA.16816.F32.BF16 R8, R4.reuse, R14, R8 ;  /* 0x0000000e0408723c */ /* 0x048ff00000041808 */
[----:B----4-:R-:W-:Y:S11]  /*5ea70*/  HMMA.16816.F32.BF16 R20, R4, R18, R20 ;  /* 0x000000120414723c */ /* 0x010ff60000041814 */
[----:B------:R-:W-:Y:S11]  /*5ea80*/  @!UPT UIADD3 URZ, URZ, URZ, URZ ;  /* 0x0000003f3f3ff290 */ /* 0x000ff6000fffe03f */
[----:B------:R-:W-:Y:S01]  /*5ea90*/  @!UPT UIADD3 URZ, URZ, URZ, URZ ;  /* 0x0000003f3f3ff290 */ /* 0x000fe2000fffe03f */
[----:B------:R0:W-:Y:S01]  /*5eaa0*/  STL.64 [R1+0x790], R20 ;  /* 0x0007901401007387 */ /* 0x0001e20000100a00 */
[----:B------:R1:W-:Y:S02]  /*5eab0*/  STL.64 [R1+0x798], R22 ;  /* 0x0007981601007387 */ /* 0x0003e40000100a00 */
[----:B0-----:R-:W-:Y:S02]  /*5eac0*/  IMAD.MOV.U32 R21, RZ, RZ, R19 ;  /* 0x000000ffff157224 */ /* 0x001fe400078e0013 */
[----:B-1----:R-:W-:Y:S02]  /*5ead0*/  IMAD.MOV.U32 R22, RZ, RZ, R18 ;  /* 0x000000ffff167224 */ /* 0x002fe400078e0012 */
[----:B------:R-:W2:Y:S01]  /*5eae0*/  LDL.LU.64 R18, [R1+0x40d0] ;  /* 0x0040d00001127983 */ /* 0x000ea20000300a00 */
[----:B------:R-:W3:Y:S02]  /*5eaf0*/  LDL.LU.64 R16, [R1+0x40c8] ;  /* 0x0040c80001107983 */ /* 0x000ee40000300a00 */
[----:B------:R-:W-:Y:S02]  /*5eb00*/  STL [R1+0x40c4], R22 ;  /* 0x0040c41601007387 */ /* 0x000fe40000100800 */
[----:B------:R-:W-:Y:S01]  /*5eb10*/  STL [R1+0x40c0], R21 ;  /* 0x0040c01501007387 */ /* 0x000fe20000100800 */
[----:B------:R-:W4:Y:S01]  /*5eb20*/  LDL.LU R12, [R1+0x370] ;  /* 0x00037000010c7983 */ /* 0x000f220000300800 */
[----:B------:R-:W-:Y:S02]  /*5eb30*/  STL.64 [R1+0x780], R8 ;  /* 0x0007800801007387 */ /* 0x000fe40000100a00 */
[----:B------:R-:W-:Y:S02]  /*5eb40*/  STL.64 [R1+0x788], R10 ;  /* 0x0007880a01007387 */ /* 0x000fe40000100a00 */
[----:B------:R-:W4:Y:S01]  /*5eb50*/  LDL.LU R13, [R1+0x374] ;  /* 0x00037400010d7983 */ /* 0x000f220000300800 */
[----:B------:R-:W2:Y:S01]  /*5eb60*/  LDL.LU R14, [R1+0x378] ;  /* 0x00037800010e7983 */ /* 0x000ea20000300800 */
[----:B------:R-:W2:Y:S03]  /*5eb70*/  LDL.LU R15, [R1+0x37c] ;  /* 0x00037c00010f7983 */ /* 0x000ea60000300800 */
[----:B--2---:R0:W-:Y:S01]  /*5eb80*/  STL.64 [R1+0x4000], R14 ;  /* 0x0040000e01007387 */ /* 0x0041e20000100a00 */
[----:B----4-:R-:W-:Y:S02]  /*5eb90*/  STL.64 [R1+0x3ff8], R12 ;  /* 0x003ff80c01007387 */ /* 0x010fe40000100a00 */
[----:B0-----:R-:W-:-:S02]  /*5eba0*/  IMAD.MOV.U32 R14, RZ, RZ, R24 ;  /* 0x000000ffff0e7224 */ /* 0x001fc400078e0018 */
[----:B------:R-:W-:-:S05]  /*5ebb0*/  IMAD.MOV.U32 R15, RZ, RZ, R19 ;  /* 0x000000ffff0f7224 */ /* 0x000fca00078e0013 */
[----:B------:R0:W-:Y:S01]  /*5ebc0*/  STL.64 [R1+0x4018], R14 ;  /* 0x0040180e01007387 */ /* 0x0001e20000100a00 */
[----:B------:R-:W2:Y:S02]  /*5ebd0*/  LDL.LU R8, [R1+0x360] ;  /* 0x0003600001087983 */ /* 0x000ea40000300800 */
[----:B------:R-:W2:Y:S02]  /*5ebe0*/  LDL.LU R9, [R1+0x364] ;  /* 0x0003640001097983 */ /* 0x000ea40000300800 */
[----:B------:R-:W4:Y:S01]  /*5ebf0*/  LDL.LU R10, [R1+0x368] ;  /* 0x00036800010a7983 */ /* 0x000f220000300800 */
[----:B------:R-:W4:Y:S01]  /*5ec00*/  LDL.LU R11, [R1+0x36c] ;  /* 0x00036c00010b7983 */ /* 0x000f220000300800 */
[----:B0-----:R-:W-:Y:S02]  /*5ec10*/  IMAD.MOV.U32 R14, RZ, RZ, R18 ;  /* 0x000000ffff0e7224 */ /* 0x001fe400078e0012 */
[----:B---3--:R-:W-:-:S05]  /*5ec20*/  IMAD.MOV.U32 R15, RZ, RZ, R17 ;  /* 0x000000ffff0f7224 */ /* 0x008fca00078e0011 */
[----:B------:R-:W-:Y:S04]  /*5ec30*/  STL.64 [R1+0x4030], R14 ;  /* 0x0040300e01007387 */ /* 0x000fe80000100a00 */
[----:B----4-:R-:W-:Y:S01]  /*5ec40*/  STL.64 [R1+0x4010], R10 ;  /* 0x0040100a01007387 */ /* 0x010fe20000100a00 */
[----:B--2---:R0:W-:Y:S03]  /*5ec50*/  STL.64 [R1+0x4008], R8 ;  /* 0x0040080801007387 */ /* 0x0041e60000100a00 */
[----:B0-----:R-:W2:Y:S01]  /*5ec60*/  LDL.LU R8, [R1+0x380] ;  /* 0x0003800001087983 */ /* 0x001ea20000300800 */
[----:B------:R-:W2:Y:S02]  /*5ec70*/  LDL.LU R9, [R1+0x384] ;  /* 0x0003840001097983 */ /* 0x000ea40000300800 */
[----:B------:R-:W3:Y:S02]  /*5ec80*/  LDL.LU R10, [R1+0x388] ;  /* 0x00038800010a7983 */ /* 0x000ee40000300800 */
[----:B------:R-:W3:Y:S01]  /*5ec90*/  LDL.LU R11, [R1+0x38c] ;  /* 0x00038c00010b7983 */ /* 0x000ee20000300800 */
[----:B------:R-:W4:Y:S01]  /*5eca0*/  LDL.LU R24, [R1+0x6a0] ;  /* 0x0006a00001187983 */ /* 0x000f220000300800 */
[----:B------:R-:W4:Y:S02]  /*5ecb0*/  LDL.LU R25, [R1+0x6a4] ;  /* 0x0006a40001197983 */ /* 0x000f240000300800 */
[----:B------:R-:W2:Y:S02]  /*5ecc0*/  LDL.LU R26, [R1+0x6a8] ;  /* 0x0006a800011a7983 */ /* 0x000ea40000300800 */
[----:B------:R-:W2:Y:S02]  /*5ecd0*/  LDL.LU R27, [R1+0x6ac] ;  /* 0x0006ac00011b7983 */ /* 0x000ea40000300800 */
[----:B------:R-:W-:-:S02]  /*5ece0*/  IMAD.MOV.U32 R14, RZ, RZ, R16 ;  /* 0x000000ffff0e7224 */ /* 0x000fc400078e0010 */
[----:B------:R-:W-:Y:S01]  /*5ecf0*/  IMAD.MOV.U32 R15, RZ, RZ, R3 ;  /* 0x000000ffff0f7224 */ /* 0x000fe200078e0003 */
[----:B--2---:R0:W-:Y:S01]  /*5ed00*/  STL.64 [R1+0x40a8], R26 ;  /* 0x0040a81a01007387 */ /* 0x0041e20000100a00 */
[----:B----4-:R-:W-:Y:S02]  /*5ed10*/  STL.64 [R1+0x40a0], R24 ;  /* 0x0040a01801007387 */ /* 0x010fe40000100a00 */
[----:B------:R-:W2:Y:S02]  /*5ed20*/  LDL.LU R20, [R1+0x6c0] ;  /* 0x0006c00001147983 */ /* 0x000ea40000300800 */
[----:B------:R-:W2:Y:S01]  /*5ed30*/  LDL.LU R21, [R1+0x6c4] ;  /* 0x0006c40001157983 */ /* 0x000ea20000300800 */
[----:B------:R-:W2:Y:S01]  /*5ed40*/  LDL.LU R22, [R1+0x6c8] ;  /* 0x0006c80001167983 */ /* 0x000ea20000300800 */
[----:B------:R-:W2:Y:S02]  /*5ed50*/  LDL.LU R23, [R1+0x6cc] ;  /* 0x0006cc0001177983 */ /* 0x000ea40000300800 */
[----:B0-----:R-:W-:-:S02]  /*5ed60*/  IMAD.MOV.U32 R26, RZ, RZ, R2 ;  /* 0x000000ffff1a7224 */ /* 0x001fc400078e0002 */
[----:B------:R-:W-:-:S05]  /*5ed70*/  IMAD.MOV.U32 R27, RZ, RZ, R0 ;  /* 0x000000ffff1b7224 */ /* 0x000fca00078e0000 */
[----:B------:R0:W-:Y:S04]  /*5ed80*/  STL.64 [R1+0x40b8], R26 ;  /* 0x0040b81a01007387 */ /* 0x0001e80000100a00 */
        /* <DEDUP_REMOVED lines=11> */
[----:B------:R-:W4:Y:S02]  /*5ee40*/  LDL.LU R15, [R1+0x69c] ;  /* 0x00069c00010f7983 */ /* 0x000f240000300800 */
[----:B----4-:R0:W-:Y:S01]  /*5ee50*/  STL.64 [R1+0x4088], R14 ;  /* 0x0040880e01007387 */ /* 0x0101e20000100a00 */
[----:B--2---:R1:W-:Y:S03]  /*5ee60*/  STL.64 [R1+0x4080], R12 ;  /* 0x0040800c01007387 */ /* 0x0043e60000100a00 */
[----:B0-----:R-:W2:Y:S01]  /*5ee70*/  LDL.64 R14, [R1+0x188] ;  /* 0x00018800010e7983 */ /* 0x001ea20000100a00 */
[C---:B------:R-:W-:Y:S03]  /*5ee80*/  HMMA.16816.F32.BF16 R20, R4.reuse, R26, R20 ;  /* 0x0000001a0414723c */ /* 0x040fe60000041814 */
[----:B--2---:R0:W-:Y:S01]  /*5ee90*/  STL.64 [R1+0x40b0], R14 ;  /* 0x0040b00e01007387 */ /* 0x0041e20000100a00 */
[----:B-1----:R-:W2:Y:S02]  /*5eea0*/  LDL.LU R12, [R1+0x6b0] ;  /* 0x0006b000010c7983 */ /* 0x002ea40000300800 */
[----:B------:R-:W2:Y:S01]  /*5eeb0*/  LDL.LU R13, [R1+0x6b4] ;  /* 0x0006b400010d7983 */ /* 0x000ea20000300800 */
[----:B0-----:R-:W2:Y:S01]  /*5eec0*/  LDL.LU R14, [R1+0x6b8] ;  /* 0x0006b800010e7983 */ /* 0x001ea20000300800 */
[----:B------:R-:W2:Y:S02]  /*5eed0*/  LDL.LU R15, [R1+0x6bc] ;  /* 0x0006bc00010f7983 */ /* 0x000ea40000300800 */
[----:B------:R-:W4:Y:S02]  /*5eee0*/  LDL.64 R18, [R1+0x178] ;  /* 0x0001780001127983 */ /* 0x000f240000100a00 */
[----:B---3--:R-:W-:Y:S01]  /*5eef0*/  STL.64 [R1+0x4028], R10 ;  /* 0x0040280a01007387 */ /* 0x008fe20000100a00 */
[----:B------:R0:W-:Y:S04]  /*5ef00*/  STL.64 [R1+0x4020], R8 ;  /* 0x0040200801007387 */ /* 0x0001e80000100a00 */
[----:B0-----:R-:W3:Y:S01]  /*5ef10*/  LDL.LU R8, [R1+0x390] ;  /* 0x0003900001087983 */ /* 0x001ee20000300800 */
[----:B------:R-:W3:Y:S02]  /*5ef20*/  LDL.LU R9, [R1+0x394] ;  /* 0x0003940001097983 */ /* 0x000ee40000300800 */
[----:B------:R-:W2:Y:S02]  /*5ef30*/  LDL.LU R10, [R1+0x398] ;  /* 0x00039800010a7983 */ /* 0x000ea40000300800 */
[----:B------:R-:W2:Y:S02]  /*5ef40*/  LDL.LU R11, [R1+0x39c] ;  /* 0x00039c00010b7983 */ /* 0x000ea40000300800 */
[----:B------:R-:W-:Y:S01]  /*5ef50*/  IMAD.MOV.U32 R3, RZ, RZ, R27 ;  /* 0x000000ffff037224 */ /* 0x000fe200078e001b */
[----:B--2---:R-:W-:Y:S01]  /*5ef60*/  STL.64 [R1+0x4040], R10 ;  /* 0x0040400a01007387 */ /* 0x004fe20000100a00 */
[----:B---3--:R0:W-:Y:S03]  /*5ef70*/  STL.64 [R1+0x4038], R8 ;  /* 0x0040380801007387 */ /* 0x0081e60000100a00 */
[----:B0-----:R-:W2:Y:S01]  /*5ef80*/  LDL.LU R8, [R1+0x3a0] ;  /* 0x0003a00001087983 */ /* 0x001ea20000300800 */
[----:B------:R-:W2:Y:S02]  /*5ef90*/  LDL.LU R9, [R1+0x3a4] ;  /* 0x0003a40001097983 */ /* 0x000ea40000300800 */
[----:B------:R-:W2:Y:S02]  /*5efa0*/  LDL.LU R10, [R1+0x3a8] ;  /* 0x0003a800010a7983 */ /* 0x000ea40000300800 */
[----:B------:R-:W2:Y:S01]  /*5efb0*/  LDL.LU R11, [R1+0x3ac] ;  /* 0x0003ac00010b7983 */ /* 0x000ea20000300800 */
[----:B------:R0:W-:Y:S01]  /*5efc0*/  STL.64 [R1+0x770], R20 ;  /* 0x0007701401007387 */ /* 0x0001e20000100a00 */
[----:B------:R1:W-:Y:S02]  /*5efd0*/  STL.64 [R1+0x778], R22 ;  /* 0x0007781601007387 */ /* 0x0003e40000100a00 */
[----:B0-----:R-:W-:Y:S01]  /*5efe0*/  IMAD.MOV.U32 R20, RZ, RZ, R26 ;  /* 0x000000ffff147224 */ /* 0x001fe200078e001a */
[----:B-1----:R-:W3:Y:S01]  /*5eff0*/  LDL.LU R22, [R1+0x40c4] ;  /* 0x0040c40001167983 */ /* 0x002ee20000300800 */
[----:B------:R-:W2:Y:S02]  /*5f000*/  LDL.LU R21, [R1+0x40c0] ;  /* 0x0040c00001157983 */ /* 0x000ea40000300800 */
[----:B------:R-:W2:Y:S02]  /*5f010*/  LDL.LU.64 R26, [R1+0x40b8] ;  /* 0x0040b800011a7983 */ /* 0x000ea40000300a00 */
[C---:B--2---:R-:W-:Y:S01]  /*5f020*/  HMMA.16816.F32.BF16 R24, R4.reuse, R26, R12 ;  /* 0x0000001a0418723c */ /* 0x044fe2000004180c */
[----:B------:R-:W2:Y:S11]  /*5f030*/  LDL.LU.64 R14, [R1+0x40b0] ;  /* 0x0040b000010e7983 */ /* 0x000eb60000300a00 */
[----:B------:R-:W-:Y:S11]  /*5f040*/  @!UPT UIADD3 URZ, URZ, URZ, URZ ;  /* 0x0000003f3f3ff290 */ /* 0x000ff6000fffe03f */
[----:B------:R-:W-:Y:S01]  /*5f050*/  STL.64 [R1+0x760], R24 ;  /* 0x0007601801007387 */ /* 0x000fe20000100a00 */
[----:B------:R0:W-:Y:S03]  /*5f060*/  STL.64 [R1+0x768], R26 ;  /* 0x0007681a01007387 */ /* 0x0001e60000100a00 */
[----:B0-----:R-:W3:Y:S01]  /*5f070*/  LDL.LU.64 R26, [R1+0x40a8] ;  /* 0x0040a800011a7983 */ /* 0x001ee20000300a00 */
[----:B------:R-:W3:Y:S02]  /*5f080*/  LDL.LU.64 R24, [R1+0x40a0] ;  /* 0x0040a00001187983 */ /* 0x000ee40000300a00 */
[----:B--2---:R-:W-:Y:S01]  /*5f090*/  IMAD.MOV.U32 R23, RZ, RZ, R15 ;  /* 0x000000ffff177224 */ /* 0x004fe200078e000f */
[----:B---3--:R-:W-:Y:S11]  /*5f0a0*/  HMMA.16816.F32.BF16 R24, R4, R14, R24 ;  /* 0x0000000e0418723c */ /* 0x008ff60000041818 */
        /* <DEDUP_REMOVED lines=8> */
[----:B------:R-:W2:Y:S01]  /*5f130*/  LDL.LU.64 R12, [R1+0x4080] ;  /* 0x00408000010c7983 */ /* 0x000ea20000300a00 */
[----:B------:R-:W-:Y:S01]  /*5f140*/  STL.64 [R1+0x3fc0], R22 ;  /* 0x003fc01601007387 */ /* 0x000fe20000100a00 */
[----:B------:R0:W-:Y:S03]  /*5f150*/  STL.64 [R1+0x3fb8], R20 ;  /* 0x003fb81401007387 */ /* 0x0001e60000100a00 */
[----:B0-----:R-:W3:Y:S01]  /*5f160*/  LDL.LU R20, [R1+0x340] ;  /* 0x0003400001147983 */ /* 0x001ee20000300800 */
[----:B------:R-:W3:Y:S02]  /*5f170*/  LDL.LU R21, [R1+0x344] ;  /* 0x0003440001157983 */ /* 0x000ee40000300800 */
[----:B------:R-:W3:Y:S02]  /*5f180*/  LDL.LU R22, [R1+0x348] ;  /* 0x0003480001167983 */ /* 0x000ee40000300800 */
[----:B------:R-:W3:Y:S02]  /*5f190*/  LDL.LU R23, [R1+0x34c] ;  /* 0x00034c0001177983 */ /* 0x000ee40000300800 */
[----:B----4-:R-:W-:-:S02]  /*5f1a0*/  IMAD.MOV.U32 R2, RZ, RZ, R18 ;  /* 0x000000ffff027224 */ /* 0x010fc400078e0012 */
[----:B------:R-:W-:Y:S01]  /*5f1b0*/  IMAD.MOV.U32 R0, RZ, RZ, R19 ;  /* 0x000000ffff007224 */ /* 0x000fe200078e0013 */
[C---:B--2---:R-:W-:Y:S01]  /*5f1c0*/  HMMA.16816.F32.BF16 R12, R4.reuse, R18, R12 ;  /* 0x00000012040c723c */ /* 0x044fe2000004180c */
[----:B---3--:R-:W-:Y:S01]  /*5f1d0*/  STL.64 [R1+0x3fd0], R22 ;  /* 0x003fd01601007387 */ /* 0x008fe20000100a00 */
        /* <DEDUP_REMOVED lines=16> */
[----:B------:R-:W-:Y:S01]  /*5f2e0*/  STL.64 [R1+0x3b0], R4 ;  /* 0x0003b00401007387 */ /* 0x000fe20000100a00 */
[----:B------:R0:W-:Y:S02]  /*5f2f0*/  STL.64 [R1+0x3b8], R6 ;  /* 0x0003b80601007387 */ /* 0x0001e40000100a00 */
[----:B0-----:R-:W-:Y:S02]  /*5f300*/  IMAD.MOV.U32 R6, RZ, RZ, R26 ;  /* 0x000000ffff067224 */ /* 0x001fe400078e001a */
[----:B------:R-:W-:Y:S01]  /*5f310*/  IMAD.MOV.U32 R7, RZ, RZ, R27 ;  /* 0x000000ffff077224 */ /* 0x000fe200078e001b */
[----:B------:R-:W4:Y:S01]  /*5f320*/  LDL.LU R26, [R1+0x404c] ;  /* 0x00404c00011a7983 */ /* 0x000f220000300800 */
[----:B------:R-:W4:Y:S01]  /*5f330*/  LDL.LU R27, [R1+0x4048] ;  /* 0x00404800011b7983 */ /* 0x000f220000300800 */
[C---:B---3--:R-:W-:Y:S02]  /*5f340*/  HMMA.16816.F32.BF16 R12, R16.reuse, R14, R8 ;  /* 0x0000000e100c723c */ /* 0x048fe40000041808 */
[----:B------:R-:W3:Y:S01]  /*5f350*/  LDL.LU.64 R10, [R1+0x4040] ;  /* 0x00404000010a7983 */ /* 0x000ee20000300a00 */
[----:B------:R-:W3:Y:S11]  /*5f360*/  LDL.LU.64 R8, [R1+0x4038] ;  /* 0x0040380001087983 */ /* 0x000ef60000300a00 */
[----:B------:R-:W-:Y:S09]  /*5f370*/  @!UPT UIADD3 URZ, URZ, URZ, URZ ;  /* 0x0000003f3f3ff290 */ /* 0x000ff2000fffe03f */
        /* <DEDUP_REMOVED lines=33> */
[----:B------:R-:W-:Y:S02]  /*5f590*/  STL.64 [R1+0x3ef8], R14 ;  /* 0x003ef80e01007387 */ /* 0x000fe40000100a00 */
[----:B----4-:R0:W-:Y:S02]  /*5f5a0*/  STL.64 [R1+0x3ef0], R12 ;  /* 0x003ef00c01007387 */ /* 0x0101e40000100a00 */
[----:B0-----:R-:W4:Y:S01]  /*5f5b0*/  LDL.LU R12, [R1+0x330] ;  /* 0x00033000010c7983 */ /* 0x001f220000300800 */
[----:B------:R-:W4:Y:S02]  /*5f5c0*/  LDL.LU R13, [R1+0x334] ;  /* 0x00033400010d7983 */ /* 0x000f240000300800 */
[----:B------:R-:W4:Y:S02]  /*5f5d0*/  LDL.LU R14, [R1+0x338] ;  /* 0x00033800010e7983 */ /* 0x000f240000300800 */
[----:B------:R-:W4:Y:S01]  /*5f5e0*/  LDL.LU R15, [R1+0x33c] ;  /* 0x00033c00010f7983 */ /* 0x000f220000300800 */
        /* <DEDUP_REMOVED lines=8> */
[----:B---3--:R2:W-:Y:S02]  /*5f670*/  STL.64 [R1+0x3f00], R8 ;  /* 0x003f000801007387 */ /* 0x0085e40000100a00 */
[----:B0-----:R-:W-:-:S02]  /*5f680*/  IMAD.MOV.U32 R10, RZ, RZ, R28 ;  /* 0x000000ffff0a7224 */ /* 0x001fc400078e001c */
[----:B------:R-:W-:-:S07]  /*5f690*/  IMAD.MOV.U32 R11, RZ, RZ, R25 ;  /* 0x000000ffff0b7224 */ /* 0x000fce00078e0019 */
[C---:B--2---:R-:W-:Y:S01]  /*5f6a0*/  HMMA.16816.F32.BF16 R8, R16.reuse, R10, R20 ;  /* 0x0000000a1008723c */ /* 0x044fe20000041814 */
[----:B------:R-:W2:Y:S01]  /*5f6b0*/  LDL.LU.64 R22, [R1+0x3fc0] ;  /* 0x003fc00001167983 */ /* 0x000ea20000300a00 */
[----:B------:R-:W3:Y:S11]  /*5f6c0*/  LDL.LU.64 R20, [R1+0x3fb8] ;  /* 0x003fb80001147983 */ /* 0x000ef60000300a00 */
[----:B------:R-:W-:Y:S10]  /*5f6d0*/  @!UPT UIADD3 URZ, URZ, URZ, URZ ;  /* 0x0000003f3f3ff290 */ /* 0x000ff4000fffe03f */
[----:B------:R-:W-:Y:S01]  /*5f6e0*/  STL.64 [R1+0xa00], R8 ;  /* 0x000a000801007387 */ /* 0x000fe20000100a00 */
[----:B------:R4:W-:Y:S02]  /*5f6f0*/  STL.64 [R1+0xa08], R10 ;  /* 0x000a080a01007387 */ /* 0x0009e40000100a00 */
[----:B----4-:R-:W-:Y:S07]  /*5f700*/  HMMA.16816.F32.BF16 R8, R16, R6, R12 ;  /* 0x000000061008723c */ /* 0x010fee000004180c */
[----:B------:R-:W-:Y:S11]  /*5f710*/  IMAD.MOV.U32 R6, RZ, RZ, R24 ;  /* 0x000000ffff067224 */ /* 0x000ff600078e0018 */
[----:B------:R-:W-:Y:S05]  /*5f720*/  @!UPT UIADD3 URZ, URZ, URZ, URZ ;  /* 0x0000003f3f3ff290 */ /* 0x000fea000fffe03f */
[----:B------:R0:W-:Y:S01]  /*5f730*/  STL.64 [R1+0x9f0], R8 ;  /* 0x0009f00801007387 */ /* 0x0001e20000100a00 */
[----:B------:R1:W-:Y:S02]  /*5f740*/  STL.64 [R1+0x9f8], R10 ;  /* 0x0009f80a01007387 */ /* 0x0003e40000100a00 */
[----:B--2---:R-:W-:Y:S02]  /*5f750*/  IMAD.MOV.U32 R7, RZ, RZ, R23 ;  /* 0x000000ffff077224 */ /* 0x004fe400078e0017 */
[----:B------:R-:W-:Y:S02]  /*5f760*/  IMAD.MOV.U32 R26, RZ, RZ, R22 ;  /* 0x000000ffff1a7224 */ /* 0x000fe400078e0016 */
[----:B---3--:R-:W-:Y:S01]  /*5f770*/  IMAD.MOV.U32 R27, RZ, RZ, R21 ;  /* 0x000000ffff1b7224 */ /* 0x008fe200078e0015 */
[----:B------:R-:W-:Y:S01]  /*5f780*/  STL.64 [R1+0x3f58], R6 ;  /* 0x003f580601007387 */ /* 0x000fe20000100a00 */
[----:B------:R-:W2:Y:S02]  /*5f790*/  LDL.LU R12, [R1+0x2d0] ;  /* 0x0002d000010c7983 */ /* 0x000ea40000300800 */
[----:B------:R-:W2:Y:S02]  /*5f7a0*/  LDL.LU R13, [R1+0x2d4] ;  /* 0x0002d400010d7983 */ /* 0x000ea40000300800 */
[----:B------:R-:W3:Y:S01]  /*5f7b0*/  LDL.LU R14, [R1+0x2d8] ;  /* 0x0002d800010e7983 */ /* 0x000ee20000300800 */
[----:B------:R-:W3:Y:S01]  /*5f7c0*/  LDL.LU R15, [R1+0x2dc] ;  /* 0x0002dc00010f7983 */ /* 0x000ee20000300800 */
[----:B------:R-:W-:Y:S02]  /*5f7d0*/  STL.64 [R1+0x3fa0], R26 ;  /* 0x003fa01a01007387 */ /* 0x000fe40000100a00 */
[----:B0-----:R-:W4:Y:S02]  /*5f7e0*/  LDL.LU R8, [R1+0x310] ;  /* 0x0003100001087983 */ /* 0x001f240000300800 */
[----:B------:R-:W4:Y:S01]  /*5f7f0*/  LDL.LU R9, [R1+0x314] ;  /* 0x0003140001097983 */ /* 0x000f220000300800 */
[----:B-1----:R-:W2:Y:S01]  /*5f800*/  LDL.LU R10, [R1+0x318] ;  /* 0x00031800010a7983 */ /* 0x002ea20000300800 */
[----:B------:R-:W2:Y:S03]  /*5f810*/  LDL.LU R11, [R1+0x31c] ;  /* 0x00031c00010b7983 */ /* 0x000ea60000300800 */
[----:B--2---:R-:W-:Y:S01]  /*5f820*/  STL.64 [R1+0x3fb0], R10 ;  /* 0x003fb00a01007387 */ /* 0x004fe20000100a00 */
[----:B----4-:R0:W-:Y:S03]  /*5f830*/  STL.64 [R1+0x3fa8], R8 ;  /* 0x003fa80801007387 */ /* 0x0101e60000100a00 */
[----:B0-----:R-:W2:Y:S01]  /*5f840*/  LDL.LU R8, [R1+0x320] ;  /* 0x0003200001087983 */ /* 0x001ea20000300800 */
        /* <DEDUP_REMOVED lines=8> */
[----:B------:R-:W4:Y:S02]  /*5f8d0*/  LDL.LU R14, [R1+0x2e8] ;  /* 0x0002e800010e7983 */ /* 0x000f240000300800 */
[----:B------:R-:W4:Y:S02]  /*5f8e0*/  LDL.LU R15, [R1+0x2ec] ;  /* 0x0002ec00010f7983 */ /* 0x000f240000300800 */
[----:B----4-:R0:W-:Y:S01]  /*5f8f0*/  STL.64 [R1+0x3f78], R14 ;  /* 0x003f780e01007387 */ /* 0x0101e20000100a00 */
[----:B---3--:R-:W-:Y:S02]  /*5f900*/  STL.64 [R1+0x3f70], R12 ;  /* 0x003f700c01007387 */ /* 0x008fe40000100a00 */
[----:B0-----:R-:W-:-:S02]  /*5f910*/  IMAD.MOV.U32 R14, RZ, RZ, R20 ;  /* 0x000000ffff0e7224 */ /* 0x001fc400078e0014 */
[----:B------:R-:W-:-:S05]  /*5f920*/  IMAD.MOV.U32 R15, RZ, RZ, R3 ;  /* 0x000000ffff0f7224 */ /* 0x000fca00078e0003 */
[----:B------:R0:W-:Y:S01]  /*5f930*/  STL.64 [R1+0x3f88], R14 ;  /* 0x003f880e01007387 */ /* 0x0001e20000100a00 */
[----:B------:R-:W3:Y:S03]  /*5f940*/  LDL.64 R6, [R1+0x198] ;  /* 0x0001980001067983 */ /* 0x000ee60000100a00 */
[----:B0-----:R-:W4:Y:S04]  /*5f950*/  LDL.64 R14, [R1+0x1b8] ;  /* 0x0001b800010e7983 */ /* 0x001f280000100a00 */
[----:B---3--:R0:W-:Y:S01]  /*5f960*/  STL.64 [R1+0x3f80], R6 ;  /* 0x003f800601007387 */ /* 0x0081e20000100a00 */
[----:B------:R-:W3:Y:S02]  /*5f970*/  LDL.LU R4, [R1+0x2f0] ;  /* 0x0002f00001047983 */ /* 0x000ee40000300800 */
[----:B------:R-:W3:Y:S01]  /*5f980*/  LDL.LU R5, [R1+0x2f4] ;  /* 0x0002f40001057983 */ /* 0x000ee20000300800 */
[----:B0-----:R-:W3:Y:S01]  /*5f990*/  LDL.LU R6, [R1+0x2f8] ;  /* 0x0002f80001067983 */ /* 0x001ee20000300800 */
[----:B------:R-:W3:Y:S01]  /*5f9a0*/  LDL.LU R7, [R1+0x2fc] ;  /* 0x0002fc0001077983 */ /* 0x000ee20000300800 */
[C---:B--2---:R-:W-:Y:S02]  /*5f9b0*/  HMMA.16816.F32.BF16 R8, R16.reuse, R26, R8 ;  /* 0x0000001a1008723c */ /* 0x044fe40000041808 */
[----:B---3--:R-:W-:Y:S01]  /*5f9c0*/  STL.64 [R1+0x3f98], R6 ;  /* 0x003f980601007387 */ /* 0x008fe20000100a00 */
[----:B------:R0:W-:Y:S03]  /*5f9d0*/  STL.64 [R1+0x3f90], R4 ;  /* 0x003f900401007387 */ /* 0x0001e60000100a00 */
[----:B0-----:R-:W4:Y:S01]  /*5f9e0*/  LDL.LU R4, [R1+0x300] ;  /* 0x0003000001047983 */ /* 0x001f220000300800 */
[----:B------:R-:W4:Y:S02]  /*5f9f0*/  LDL.LU R5, [R1+0x304] ;  /* 0x0003040001057983 */ /* 0x000f240000300800 */
[----:B------:R-:W4:Y:S02]  /*5fa00*/  LDL.LU R6, [R1+0x308] ;  /* 0x0003080001067983 */ /* 0x000f240000300800 */
[----:B------:R-:W4:Y:S01]  /*5fa10*/  LDL.LU R7, [R1+0x30c] ;  /* 0x00030c0001077983 */ /* 0x000f220000300800 */
[----:B------:R-:W2:Y:S01]  /*5fa20*/  LDL.LU R20, [R1+0x2c0] ;  /* 0x0002c00001147983 */ /* 0x000ea20000300800 */
[----:B------:R-:W2:Y:S02]  /*5fa30*/  LDL.LU R21, [R1+0x2c4] ;  /* 0x0002c40001157983 */ /* 0x000ea40000300800 */
[----:B------:R-:W3:Y:S02]  /*5fa40*/  LDL.LU R22, [R1+0x2c8] ;  /* 0x0002c80001167983 */ /* 0x000ee40000300800 */
[----:B------:R-:W3:Y:S02]  /*5fa50*/  LDL.LU R23, [R1+0x2cc] ;  /* 0x0002cc0001177983 */ /* 0x000ee40000300800 */
[----:B------:R-:W-:Y:S01]  /*5fa60*/  IMAD.MOV.U32 R3, RZ, RZ, R27 ;  /* 0x000000ffff037224 */ /* 0x000fe200078e001b */
[----:B---3--:R-:W-:Y:S01]  /*5fa70*/  STL.64 [R1+0x3f48], R22 ;  /* 0x003f481601007387 */ /* 0x008fe20000100a00 */
[----:B--2---:R-:W-:Y:S02]  /*5fa80*/  STL.64 [R1+0x3f40], R20 ;  /* 0x003f401401007387 */ /* 0x004fe40000100a00 */
[----:B------:R-:W-:Y:S02]  /*5fa90*/  STL.64 [R1+0x9e0], R8 ;  /* 0x0009e00801007387 */ /* 0x000fe40000100a00 */
[----:B------:R0:W-:Y:S02]  /*5faa0*/  STL.64 [R1+0x9e8], R10 ;  /* 0x0009e80a01007387 */ /* 0x0001e40000100a00 */
[----:B0-----:R-:W2:Y:S01]  /*5fab0*/  LDL.LU.64 R10, [R1+0x3fb0] ;  /* 0x003fb000010a7983 */ /* 0x001ea20000300a00 */
[----:B------:R-:W2:Y:S02]  /*5fac0*/  LDL.LU.64 R8, [R1+0x3fa8] ;  /* 0x003fa80001087983 */ /* 0x000ea40000300a00 */
[----:B------:R-:W2:Y:S02]  /*5fad0*/  LDL.LU.64 R26, [R1+0x3fa0] ;  /* 0x003fa000011a7983 */ /* 0x000ea40000300a00 */
[----:B------:R-:W3:Y:S01]  /*5fae0*/  LDL.LU R24, [R1+0x2a0] ;  /* 0x0002a00001187983 */ /* 0x000ee20000300800 */
[C---:B--2---:R-:W-:Y:S11]  /*5faf0*/  HMMA.16816.F32.BF16 R8, R16.reuse, R26, R8 ;  /* 0x0000001a1008723c */ /* 0x044ff60000041808 */
[----:B------:R-:W-:Y:S11]  /*5fb00*/  @!UPT UIADD3 URZ, URZ, URZ, URZ ;  /* 0x0000003f3f3ff290 */ /* 0x000ff6000fffe03f */
[----:B------:R-:W-:Y:S01]  /*5fb10*/  @!UPT UIADD3 URZ, URZ, URZ, URZ ;  /* 0x0000003f3f3ff290 */ /* 0x000fe2000fffe03f */
[----:B------:R-:W-:Y:S01]  /*5fb20*/  STL.64 [R1+0x730], R8 ;  /* 0x0007300801007387 */ /* 0x000fe20000100a00 */
[----:B------:R-:W-:Y:S02]  /*5fb30*/  STL.64 [R1+0x738], R10 ;  /* 0x0007380a01007387 */ /* 0x000fe40000100a00 */
[----:B------:R-:W3:Y:S02]  /*5fb40*/  LDL.LU R25, [R1+0x2a4] ;  /* 0x0002a40001197983 */ /* 0x000ee40000300800 */
[----:B------:R-:W2:Y:S01]  /*5fb50*/  LDL.LU R26, [R1+0x2a8] ;  /* 0x0002a800011a7983 */ /* 0x000ea20000300800 */
[----:B------:R-:W2:Y:S04]  /*5fb60*/  LDL.LU R27, [R1+0x2ac] ;  /* 0x0002ac00011b7983 */ /* 0x000ea80000300800 */
[----:B--2---:R0:W-:Y:S01]  /*5fb70*/  STL.64 [R1+0x3f28], R26 ;  /* 0x003f281a01007387 */ /* 0x0041e20000100a00 */
[----:B---3--:R1:W-:Y:S03]  /*5fb80*/  STL.64 [R1+0x3f20], R24 ;  /* 0x003f201801007387 */ /* 0x0083e60000100a00 */
[----:B0-----:R-:W2:Y:S01]  /*5fb90*/  LDL.64 R26, [R1+0x28] ;  /* 0x00002800011a7983 */ /* 0x001ea20000100a00 */
[----:B----4-:R-:W-:Y:S03]  /*5fba0*/  HMMA.16816.F32.BF16 R4, R16, R14, R4 ;  /* 0x0000000e1004723c */ /* 0x010fe60000041804 */
[----:B--2---:R0:W-:Y:S01]  /*5fbb0*/  STL.64 [R1+0x3f50], R26 ;  /* 0x003f501a01007387 */ /* 0x0041e20000100a00 */
[----:B-1----:R-:W2:Y:S02]  /*5fbc0*/  LDL.LU R24, [R1+0x680] ;  /* 0x0006800001187983 */ /* 0x002ea40000300800 */
[----:B------:R-:W2:Y:S01]  /*5fbd0*/  LDL.LU R25, [R1+0x684] ;  /* 0x0006840001197983 */ /* 0x000ea20000300800 */
[----:B0-----:R-:W2:Y:S01]  /*5fbe0*/  LDL.LU R26, [R1+0x688] ;  /* 0x00068800011a7983 */ /* 0x001ea20000300800 */
[----:B------:R-:W2:Y:S02]  /*5fbf0*/  LDL.LU R27, [R1+0x68c] ;  /* 0x00068c00011b7983 */ /* 0x000ea40000300800 */
[----:B------:R-:W3:Y:S02]  /*5fc00*/  LDL.64 R10, [R1+0x8] ;  /* 0x00000800010a7983 */ /* 0x000ee40000100a00 */
[----:B------:R-:W-:-:S02]  /*5fc10*/  IMAD.MOV.U32 R22, RZ, RZ, R2 ;  /* 0x000000ffff167224 */ /* 0x000fc400078e0002 */
[----:B------:R-:W-:Y:S02]  /*5fc20*/  IMAD.MOV.U32 R23, RZ, RZ, R0 ;  /* 0x000000ffff177224 */ /* 0x000fe400078e0000 */
[----:B------:R-:W-:Y:S02]  /*5fc30*/  IMAD.MOV.U32 R2, RZ, RZ, R14 ;  /* 0x000000ffff027224 */ /* 0x000fe400078e000e */
[----:B------:R-:W-:Y:S01]  /*5fc40*/  IMAD.MOV.U32 R0, RZ, RZ, R15 ;  /* 0x000000ffff007224 */ /* 0x000fe200078e000f */
[----:B---3--:R0:W-:Y:S04]  /*5fc50*/  STL.64 [R1+0x3f10], R10 ;  /* 0x003f100a01007387 */ /* 0x0081e80000100a00 */
[----:B0-----:R-:W3:Y:S01]  /*5fc60*/  LDL.64 R10, [R1+0x18] ;  /* 0x00001800010a7983 */ /* 0x001ee20000100a00 */
[----:B------:R-:W-:Y:S02]  /*5fc70*/  STL.64 [R1+0x720], R4 ;  /* 0x0007200401007387 */ /* 0x000fe40000100a00 */
[----:B------:R0:W-:Y:S02]  /*5fc80*/  STL.64 [R1+0x728], R6 ;  /* 0x0007280601007387 */ /* 0x0001e40000100a00 */
[----:B0-----:R-:W4:Y:S01]  /*5fc90*/  LDL.LU.64 R6, [R1+0x3f98] ;  /* 0x003f980001067983 */ /* 0x001f220000300a00 */
[----:B------:R-:W4:Y:S02]  /*5fca0*/  LDL.LU.64 R4, [R1+0x3f90] ;  /* 0x003f900001047983 */ /* 0x000f240000300a00 */
[----:B------:R-:W4:Y:S02]  /*5fcb0*/  LDL.LU.64 R14, [R1+0x3f88] ;  /* 0x003f8800010e7983 */ /* 0x000f240000300a00 */
[C---:B----4-:R-:W-:Y:S01]  /*5fcc0*/  HMMA.16816.F32.BF16 R12, R16.reuse, R14, R4 ;  /* 0x0000000e100c723c */ /* 0x050fe20000041804 */
[----:B------:R-:W4:Y:S11]  /*5fcd0*/  LDL.LU.64 R6, [R1+0x3f80] ;  /* 0x003f800001067983 */ /* 0x000f360000300a00 */
[----:B------:R-:W-:Y:S11]  /*5fce0*/  @!UPT UIADD3 URZ, URZ, URZ, URZ ;  /* 0x0000003f3f3ff290 */ /* 0x000ff6000fffe03f */
[----:B------:R-:W-:Y:S01]  /*5fcf0*/  STL.64 [R1+0x710], R12 ;  /* 0x0007100c01007387 */ /* 0x000fe20000100a00 */
[----:B------:R0:W-:Y:S03]  /*5fd00*/  STL.64 [R1+0x718], R14 ;  /* 0x0007180e01007387 */ /* 0x0001e60000100a00 */
[----:B0-----:R-:W2:Y:S01]  /*5fd10*/  LDL.LU.64 R14, [R1+0x3f78] ;  /* 0x003f7800010e7983 */ /* 0x001ea20000300a00 */
[----:B------:R-:W2:Y:S02]  /*5fd20*/  LDL.LU.64 R12, [R1+0x3f70] ;  /* 0x003f7000010c7983 */ /* 0x000ea40000300a00 */
[----:B----4-:R-:W-:Y:S01]  /*5fd30*/  IMAD.MOV.U32 R28, RZ, RZ, R7 ;  /* 0x000000ffff1c7224 */ /* 0x010fe200078e0007 */
[C---:B--2---:R-:W-:Y:S11]  /*5fd40*/  HMMA.16816.F32.BF16 R12, R16.reuse, R6, R12 ;  /* 0x00000006100c723c */ /* 0x044ff6000004180c */
[----:B------:R-:W-:Y:S11]  /*5fd50*/  @!UPT UIADD3 URZ, URZ, URZ, URZ ;  /* 0x0000003f3f3ff290 */ /* 0x000ff6000fffe03f */
[----:B------:R-:W-:Y:S01]  /*5fd60*/  @!UPT UIADD3 URZ, URZ, URZ, URZ ;  /* 0x0000003f3f3ff290 */ /* 0x000fe2000fffe03f */
[----:B------:R-:W-:Y:S01]  /*5fd70*/  STL.64 [R1+0x700], R12 ;  /* 0x0007000c01007387 */ /* 0x000fe20000100a00 */
[----:B------:R0:W-:Y:S03]  /*5fd80*/  STL.64 [R1+0x708], R14 ;  /* 0x0007080e01007387 */ /* 0x0001e60000100a00 */
[----:B0-----:R-:W2:Y:S01]  /*5fd90*/  LDL.LU.64 R14, [R1+0x3f68] ;  /* 0x003f6800010e7983 */ /* 0x001ea20000300a00 */
[----:B------:R-:W2:Y:S02]  /*5fda0*/  LDL.LU.64 R12, [R1+0x3f60] ;  /* 0x003f6000010c7983 */ /* 0x000ea40000300a00 */
[----:B------:R-:W2:Y:S01]  /*5fdb0*/  LDL.LU.64 R6, [R1+0x3f58] ;  /* 0x003f580001067983 */ /* 0x000ea20000300a00 */
[C---:B------:R-:W-:Y:S08]  /*5fdc0*/  HMMA.16816.F32.BF16 R20, R16.reuse, R22, R24 ;  /* 0x000000161014723c */ /* 0x040ff00000041818 */
[C---:B--2---:R-:W-:Y:S01]  /*5fdd0*/  HMMA.16816.F32.BF16 R4, R16.reuse, R6, R12 ;  /* 0x000000061004723c */ /* 0x044fe2000004180c */
[----:B------:R-:W2:Y:S11]  /*5fde0*/  LDL.LU R12, [R1+0x280] ;  /* 0x00028000010c7983 */ /* 0x000eb60000300800 */
[----:B------:R-:W-:Y:S11]  /*5fdf0*/  @!UPT UIADD3 URZ, URZ, URZ, URZ ;  /* 0x0000003f3f3ff290 */ /* 0x000ff6000fffe03f */
[----:B------:R-:W-:Y:S01]  /*5fe00*/  STL.64 [R1+0x6f0], R4 ;  /* 0x0006f00401007387 */ /* 0x000fe20000100a00 */
[----:B------:R-:W-:Y:S02]  /*5fe10*/  STL.64 [R1+0x6f8], R6 ;  /* 0x0006f80601007387 */ /* 0x000fe40000100a00 */
[----:B------:R-:W0:Y:S04]  /*5fe20*/  LDSM.16.MT88.4 R4, [R29+0x14280] ;  /* 0x014280001d04783b */ /* 0x000e280000004200 */
[----:B------:R-:W2:Y:S01]  /*5fe30*/  LDL.LU R13, [R1+0x284] ;  /* 0x00028400010d7983 */ /* 0x000ea20000300800 */
[----:B------:R-:W2:Y:S01]  /*5fe40*/  LDL.LU R14, [R1+0x288] ;  /* 0x00028800010e7983 */ /* 0x000ea20000300800 */
[----:B------:R-:W2:Y:S03]  /*5fe50*/  LDL.LU R15, [R1+0x28c] ;  /* 0x00028c00010f7983 */ /* 0x000ea60000300800 */
[----:B0-----:R0:W-:Y:S01]  /*5fe60*/  STL.64 [R1+0x3e50], R6 ;  /* 0x003e500601007387 */ /* 0x0011e20000100a00 */
[----:B------:R-:W-:Y:S03]  /*5fe70*/  STL.64 [R1+0x3e48], R4 ;  /* 0x003e480401007387 */ /* 0x000fe60000100a00 */
[----:B0-----:R-:W4:Y:S04]  /*5fe80*/  LDL R6, [R1+0x168] ;  /* 0x0001680001067983 */ /* 0x001f280000100800 */
[----:B------:R-:W4:Y:S01]  /*5fe90*/  LDL R7, [R1+0x16c] ;  /* 0x00016c0001077983 */ /* 0x000f220000100800 */
[----:B------:R-:W2:Y:S02]  /*5fea0*/  LDL.LU.64 R26, [R1+0x3f50] ;  /* 0x003f5000011a7983 */ /* 0x000ea40000300a00 */
[----:B------:R-:W-:Y:S02]  /*5feb0*/  STL.64 [R1+0x6e0], R20 ;  /* 0x0006e01401007387 */ /* 0x000fe40000100a00 */
[----:B------:R0:W-:Y:S02]  /*5fec0*/  STL.64 [R1+0x6e8], R22 ;  /* 0x0006e81601007387 */ /* 0x0001e40000100a00 */
        /* <DEDUP_REMOVED lines=10> */
[----:B-1----:R-:W4:Y:S02]  /*5ff70*/  LDL.LU R18, [R1+0x298] ;  /* 0x0002980001127983 */ /* 0x002f240000300800 */
[----:B------:R-:W4:Y:S01]  /*5ff80*/  LDL.LU R19, [R1+0x29c] ;  /* 0x00029c0001137983 */ /* 0x000f220000300800 */
[----:B------:R0:W-:Y:S01]  /*5ff90*/  STL.64 [R1+0x3e60], R6 ;  /* 0x003e600601007387 */ /* 0x0001e20000100a00 */
[----:B------:R-:W2:Y:S02]  /*5ffa0*/  LDL.LU R4, [R1+0x2b0] ;  /* 0x0002b00001047983 */ /* 0x000ea40000300800 */
[----:B------:R-:W2:Y:S01]  /*5ffb0*/  LDL.LU R5, [R1+0x2b4] ;  /* 0x0002b40001057983 */ /* 0x000ea20000300800 */
[----:B0-----:R-:W2:Y:S01]  /*5ffc0*/  LDL.LU R6, [R1+0x2b8] ;  /* 0x0002b80001067983 */ /* 0x001ea20000300800 */
[----:B------:R-:W2:Y:S02]  /*5ffd0*/  LDL.LU R7, [R1+0x2bc] ;  /* 0x0002bc0001077983 */ /* 0x000ea40000300800 */
[C---:B--2---:R-:W-:Y:S11]  /*5ffe0*/  HMMA.16816.F32.BF16 R4, R20.reuse, R26, R4 ;  /* 0x0000001a1404723c */ /* 0x044ff60000041804 */
[----:B------:R-:W-:Y:S11]  /*5fff0*/  @!UPT UIADD3 URZ, URZ, URZ, URZ ;  /* 0x0000003f3f3ff290 */ /* 0x000ff6000fffe03f */
[----:B------:R-:W-:Y:S01]  /*60000*/  @!UPT UIADD3 URZ, URZ, URZ, URZ ;  /* 0x0000003f3f3ff290 */ /* 0x000fe2000fffe03f */
[----:B------:R0:W-:Y:S01]  /*60010*/  STL.64 [R1+0x330], R4 ;  /* 0x0003300401007387 */ /* 0x0001e20000100a00 */
[----:B------:R-:W-:Y:S02]  /*60020*/  STL.64 [R1+0x338], R6 ;  /* 0x0003380601007387 */ /* 0x000fe40000100a00 */
[----:B0-----:R-:W-:Y:S02]  /*60030*/  IMAD.MOV.U32 R5, RZ, RZ, R26 ;  /* 0x000000ffff057224 */ /* 0x001fe400078e001a */
[----:B------:R-:W-:Y:S02]  /*60040*/  IMAD.MOV.U32 R4, RZ, RZ, R27 ;  /* 0x000000ffff047224 */ /* 0x000fe400078e001b */
[----:B------:R-:W3:Y:S01]  /*60050*/  LDL.LU.64 R26, [R1+0x3f28] ;  /* 0x003f2800011a7983 */ /* 0x000ee20000300a00 */
[----:B------:R-:W3:Y:S02]  /*60060*/  LDL.LU.64 R24, [R1+0x3f20] ;  /* 0x003f200001187983 */ /* 0x000ee40000300a00 */
[----:B------:R0:W-:Y:S02]  /*60070*/  STL.64 [R1+0x3eb0], R4 ;  /* 0x003eb00401007387 */ /* 0x0001e40000100a00 */
[----:B0-----:R-:W2:Y:S01]  /*60080*/  LDL.LU R4, [R1+0x270] ;  /* 0x0002700001047983 */ /* 0x001ea20000300800 */
[----:B------:R-:W2:Y:S02]  /*60090*/  LDL.LU R5, [R1+0x274] ;  /* 0x0002740001057983 */ /* 0x000ea40000300800 */
[----:B------:R-:W2:Y:S02]  /*600a0*/  LDL.LU R6, [R1+0x278] ;  /* 0x0002780001067983 */ /* 0x000ea40000300800 */
[----:B------:R-:W2:Y:S01]  /*600b0*/  LDL.LU R7, [R1+0x27c] ;  /* 0x00027c0001077983 */ /* 0x000ea20000300800 */
[C---:B---3--:R-:W-:Y:S11]  /*600c0*/  HMMA.16816.F32.BF16 R24, R20.reuse, R10, R24 ;  /* 0x0000000a1418723c */ /* 0x048ff60000041818 */
[----:B------:R-:W-:Y:S11]  /*600d0*/  @!UPT UIADD3 URZ, URZ, URZ, URZ ;  /* 0x0000003f3f3ff290 */ /* 0x000ff6000fffe03f */
[----:B------:R-:W-:Y:S01]  /*600e0*/  @!UPT UIADD3 URZ, URZ, URZ, URZ ;  /* 0x0000003f3f3ff290 */ /* 0x000fe2000fffe03f */
[----:B------:R0:W-:Y:S01]  /*600f0*/  STL.64 [R1+0x320], R24 ;  /* 0x0003201801007387 */ /* 0x0001e20000100a00 */
[----:B------:R1:W-:Y:S02]  /*60100*/  STL.64 [R1+0x328], R26 ;  /* 0x0003281a01007387 */ /* 0x0003e40000100a00 */
[----:B0-----:R-:W-:Y:S01]  /*60110*/  IMAD.MOV.U32 R25, RZ, RZ, R10 ;  /* 0x000000ffff197224 */ /* 0x001fe200078e000a */
[----:B-1----:R-:W3:Y:S01]  /*60120*/  LDL.LU.64 R26, [R1+0x3f18] ;  /* 0x003f1800011a7983 */ /* 0x002ee20000300a00 */
[----:B------:R-:W-:Y:S02]  /*60130*/  IMAD.MOV.U32 R24, RZ, RZ, R11 ;  /* 0x000000ffff187224 */ /* 0x000fe400078e000b */
[----:B------:R-:W4:Y:S02]  /*60140*/  LDL.LU.64 R10, [R1+0x3f10] ;  /* 0x003f1000010a7983 */ /* 0x000f240000300a00 */
[C---:B----4-:R-:W-:Y:S11]  /*60150*/  HMMA.16816.F32.BF16 R16, R20.reuse, R10, R16 ;  /* 0x0000000a1410723c */ /* 0x050ff60000041810 */
[----:B------:R-:W-:Y:S11]  /*60160*/  @!UPT UIADD3 URZ, URZ, URZ, URZ ;  /* 0x0000003f3f3ff290 */ /* 0x000ff6000fffe03f */
[----:B------:R-:W-:Y:S01]  /*60170*/  @!UPT UIADD3 URZ, URZ, URZ, URZ ;  /* 0x0000003f3f3ff290 */ /* 0x000fe2000fffe03f */
[----:B------:R0:W-:Y:S01]  /*60180*/  STL.64 [R1+0x310], R16 ;  /* 0x0003101001007387 */ /* 0x0001e20000100a00 */
[----:B------:R-:W-:Y:S02]  /*60190*/  STL.64 [R1+0x318], R18 ;  /* 0x0003181201007387 */ /* 0x000fe40000100a00 */
[----:B0-----:R-:W-:Y:S02]  /*601a0*/  IMAD.MOV.U32 R17, RZ, RZ, R10 ;  /* 0x000000ffff117224 */ /* 0x001fe400078e000a */
[----:B------:R-:W-:Y:S02]  /*601b0*/  IMAD.MOV.U32 R16, RZ, RZ, R11 ;  /* 0x000000ffff107224 */ /* 0x000fe400078e000b */
[----:B------:R-:W4:Y:S01]  /*601c0*/  LDL.LU.64 R10, [R1+0x3f08] ;  /* 0x003f0800010a7983 */ /* 0x000f220000300a00 */
[----:B------:R-:W2:Y:S02]  /*601d0*/  LDL.LU.64 R8, [R1+0x3f00] ;  /* 0x003f000001087983 */ /* 0x000ea40000300a00 */
[----:B------:R0:W-:Y:S02]  /*601e0*/  STL.64 [R1+0x3ed8], R16 ;  /* 0x003ed81001007387 */ /* 0x0001e40000100a00 */
[----:B0-----:R-:W2:Y:S01]  /*601f0*/  LDL.LU R16, [R1+0x250] ;  /* 0x0002500001107983 */ /* 0x001ea20000300800 */
[----:B------:R-:W2:Y:S02]  /*60200*/  LDL.LU R17, [R1+0x254] ;  /* 0x0002540001117983 */ /* 0x000ea40000300800 */
[----:B------:R-:W2:Y:S02]  /*60210*/  LDL.LU R18, [R1+0x258] ;  /* 0x0002580001127983 */ /* 0x000ea40000300800 */
[----:B------:R-:W2:Y:S01]  /*60220*/  LDL.LU R19, [R1+0x25c] ;  /* 0x00025c0001137983 */ /* 0x000ea20000300800 */
[C---:B---3--:R-:W-:Y:S01]  /*60230*/  HMMA.16816.F32.BF16 R12, R20.reuse, R26, R12 ;  /* 0x0000001a140c723c */ /* 0x048fe2000004180c */
[----:B--2---:R-:W-:Y:S01]  /*60240*/  STL.64 [R1+0x3ee8], R18 ;  /* 0x003ee81201007387 */ /* 0x004fe20000100a00 */
[----:B------:R0:W-:Y:S03]  /*60250*/  STL.64 [R1+0x3ee0], R16 ;  /* 0x003ee01001007387 */ /* 0x0001e60000100a00 */
[----:B0-----:R-:W4:Y:S01]  /*60260*/  LDL.LU R16, [R1+0x260] ;  /* 0x0002600001107983 */ /* 0x001f220000300800 */
[----:B------:R-:W4:Y:S02]  /*60270*/  LDL.LU R17, [R1+0x264] ;  /* 0x0002640001117983 */ /* 0x000f240000300800 */
[----:B------:R-:W4:Y:S02]  /*60280*/  LDL.LU R18, [R1+0x268] ;  /* 0x0002680001127983 */ /* 0x000f240000300800 */
[----:B------:R-:W4:Y:S11]  /*60290*/  LDL.LU R19, [R1+0x26c] ;  /* 0x00026c0001137983 */ /* 0x000f360000300800 */
[----:B------:R-:W-:Y:S02]  /*602a0*/  @!UPT UIADD3 URZ, URZ, URZ, URZ ;  /* 0x0000003f3f3ff290 */ /* 0x000fe4000fffe03f */
[----:B------:R-:W-:Y:S01]  /*602b0*/  STL.64 [R1+0x300], R12 ;  /* 0x0003000c01007387 */ /* 0x000fe20000100a00 */
[----:B------:R0:W-:Y:S03]  /*602c0*/  STL.64 [R1+0x308], R14 ;  /* 0x0003080e01007387 */ /* 0x0001e60000100a00 */
[----:B0-----:R-:W2:Y:S01]  /*602d0*/  LDL.LU.64 R14, [R1+0x3ef8] ;  /* 0x003ef800010e7983 */ /* 0x001ea20000300a00 */
[----:B------:R-:W3:Y:S02]  /*602e0*/  LDL.LU.64 R12, [R1+0x3ef0] ;  /* 0x003ef000010c7983 */ /* 0x000ee40000300a00 */
[----:B------:R-:W-:Y:S01]  /*602f0*/  STL.64 [R1+0x3e78], R26 ;  /* 0x003e781a01007387 */ /* 0x000fe20000100a00 */
[C---:B--2---:R-:W-:Y:S11]  /*60300*/  HMMA.16816.F32.BF16 R4, R20.reuse, R14, R4 ;  /* 0x0000000e1404723c */ /* 0x044ff60000041804 */
[----:B------:R-:W-:Y:S11]  /*60310*/  @!UPT UIADD3 URZ, URZ, URZ, URZ ;  /* 0x0000003f3f3ff290 */ /* 0x000ff6000fffe03f */
[----:B------:R-:W-:Y:S01]  /*60320*/  @!UPT UIADD3 URZ, URZ, URZ, URZ ;  /* 0x0000003f3f3ff290 */ /* 0x000fe2000fffe03f */
[----:B------:R0:W-:Y:S01]  /*60330*/  STL.64 [R1+0x2f0], R4 ;  /* 0x0002f00401007387 */ /* 0x0001e20000100a00 */
[----:B------:R1:W-:Y:S03]  /*60340*/  STL.64 [R1+0x2f8], R6 ;  /* 0x0002f80601007387 */ /* 0x0003e60000100a00 */
[----:B0-----:R-:W2:Y:S01]  /*60350*/  LDL.LU R4, [R1+0x650] ;  /* 0x0006500001047983 */ /* 0x001ea20000300800 */
[----:B------:R-:W2:Y:S02]  /*60360*/  LDL.LU R5, [R1+0x654] ;  /* 0x0006540001057983 */ /* 0x000ea40000300800 */
[----:B-1----:R-:W2:Y:S02]  /*60370*/  LDL.LU R6, [R1+0x658] ;  /* 0x0006580001067983 */ /* 0x002ea40000300800 */
[----:B------:R-:W2:Y:S01]  /*60380*/  LDL.LU R7, [R1+0x65c] ;  /* 0x00065c0001077983 */ /* 0x000ea20000300800 */
[C---:B----4-:R-:W-:Y:S01]  /*60390*/  HMMA.16816.F32.BF16 R16, R20.reuse, R10, R16 ;  /* 0x0000000a1410723c */ /* 0x050fe20000041810 */
[----:B--2---:R-:W-:Y:S01]  /*603a0*/  STL.64 [R1+0x3ec0], R6 ;  /* 0x003ec00601007387 */ /* 0x004fe20000100a00 */
[----:B------:R0:W-:Y:S03]  /*603b0*/  STL.64 [R1+0x3eb8], R4 ;  /* 0x003eb80401007387 */ /* 0x0001e60000100a00 */
[----:B0-----:R-:W2:Y:S01]  /*603c0*/  LDL.LU R4, [R1+0x660] ;  /* 0x0006600001047983 */ /* 0x001ea20000300800 */
[----:B------:R-:W2:Y:S02]  /*603d0*/  LDL.LU R5, [R1+0x664] ;  /* 0x0006640001057983 */ /* 0x000ea40000300800 */
[----:B------:R-:W4:Y:S02]  /*603e0*/  LDL.LU R6, [R1+0x668] ;  /* 0x0006680001067983 */ /* 0x000f240000300800 */
[----:B------:R-:W4:Y:S02]  /*603f0*/  LDL.LU R7, [R1+0x66c] ;  /* 0x00066c0001077983 */ /* 0x000f240000300800 */
[----:B----4-:R0:W-:Y:S01]  /*60400*/  STL.64 [R1+0x3ed0], R6 ;  /* 0x003ed00601007387 */ /* 0x0101e20000100a00 */
[----:B--2---:R-:W-:Y:S03]  /*60410*/  STL.64 [R1+0x3ec8], R4 ;  /* 0x003ec80401007387 */ /* 0x004fe60000100a00 */
[----:B0-----:R-:W2:Y:S01]  /*60420*/  LDL.64 R6, [R1+0x1e8] ;  /* 0x0001e80001067983 */ /* 0x001ea20000100a00 */
[----:B------:R0:W-:Y:S02]  /*60430*/  STL.64 [R1+0x3e00], R14 ;  /* 0x003e000e01007387 */ /* 0x0001e40000100a00 */
[----:B---3--:R-:W-:Y:S01]  /*60440*/  STL.64 [R1+0x3df8], R12 ;  /* 0x003df80c01007387 */ /* 0x008fe20000100a00 */
[----:B0-----:R-:W3:Y:S03]  /*60450*/  LDL.64 R14, [R1+0x38] ;  /* 0x00003800010e7983 */ /* 0x001ee60000100a00 */
[----:B------:R-:W-:Y:S02]  /*60460*/  STL.64 [R1+0x2e0], R16 ;  /* 0x0002e01001007387 */ /* 0x000fe40000100a00 */
[----:B------:R0:W-:Y:S02]  /*60470*/  STL.64 [R1+0x2e8], R18 ;  /* 0x0002e81201007387 */ /* 0x0001e40000100a00 */
[----:B0-----:R-:W3:Y:S01]  /*60480*/  LDL.LU.64 R18, [R1+0x3ee8] ;  /* 0x003ee80001127983 */ /* 0x001ee20000300a00 */
[----:B------:R-:W3:Y:S02]  /*60490*/  LDL.LU.64 R16, [R1+0x3ee0] ;  /* 0x003ee00001107983 */ /* 0x000ee40000300a00 */
[----:B------:R-:W-:Y:S02]  /*604a0*/  STL.64 [R1+0x3df0], R10 ;  /* 0x003df00a01007387 */ /* 0x000fe40000100a00 */
[----:B------:R0:W-:Y:S02]  /*604b0*/  STL.64 [R1+0x3de8], R8 ;  /* 0x003de80801007387 */ /* 0x0001e40000100a00 */
[----:B0-----:R-:W2:Y:S01]  /*604c0*/  LDL.LU R8, [R1+0x670] ;  /* 0x0006700001087983 */ /* 0x001ea20000300800 */
[----:B------:R-:W2:Y:S02]  /*604d0*/  LDL.LU R9, [R1+0x674] ;  /* 0x0006740001097983 */ /* 0x000ea40000300800 */
[----:B------:R-:W2:Y:S02]  /*604e0*/  LDL.LU R10, [R1+0x678] ;  /* 0x00067800010a7983 */ /* 0x000ea40000300800 */
[----:B------:R-:W2:Y:S01]  /*604f0*/  LDL.LU R11, [R1+0x67c] ;  /* 0x00067c00010b7983 */ /* 0x000ea20000300800 */
[----:B---3--:R-:W-:Y:S11]  /*60500*/  HMMA.16816.F32.BF16 R16, R20, R14, R16 ;  /* 0x0000000e1410723c */ /* 0x008ff60000041810 */
[----:B------:R-:W-:Y:S11]  /*60510*/  @!UPT UIADD3 URZ, URZ, URZ, URZ ;  /* 0x0000003f3f3ff290 */ /* 0x000ff6000fffe03f */
[----:B------:R-:W-:Y:S01]  /*60520*/  @!UPT UIADD3 URZ, URZ, URZ, URZ ;  /* 0x0000003f3f3ff290 */ /* 0x000fe2000fffe03f */
[----:B------:R0:W-:Y:S01]  /*60530*/  STL.64 [R1+0x6d0], R16 ;  /* 0x0006d01001007387 */ /* 0x0001e20000100a00 */
[----:B------:R-:W-:Y:S03]  /*60540*/  STL.64 [R1+0x6d8], R18 ;  /* 0x0006d81201007387 */ /* 0x000fe60000100a00 */
[----:B0-----:R-:W3:Y:S01]  /*60550*/  LDL.LU.64 R16, [R1+0x3ed8] ;  /* 0x003ed80001107983 */ /* 0x001ee20000300a00 */
[----:B------:R-:W-:Y:S02]  /*60560*/  IMAD.MOV.U32 R26, RZ, RZ, R2 ;  /* 0x000000ffff1a7224 */ /* 0x000fe400078e0002 */
[----:B------:R-:W-:Y:S02]  /*60570*/  IMAD.MOV.U32 R27, RZ, RZ, R0 ;  /* 0x000000ffff1b7224 */ /* 0x000fe400078e0000 */
[----:B------:R-:W-:Y:S02]  /*60580*/  IMAD.MOV.U32 R2, RZ, RZ, R14 ;  /* 0x000000ffff027224 */ /* 0x000fe400078e000e */
[----:B------:R-:W-:-:S02]  /*60590*/  IMAD.MOV.U32 R0, RZ, RZ, R15 ;  /* 0x000000ffff007224 */ /* 0x000fc400078e000f */
[----:B---3--:R-:W-:Y:S02]  /*605a0*/  IMAD.MOV.U32 R14, RZ, RZ, R17 ;  /* 0x000000ffff0e7224 */ /* 0x008fe400078e0011 */
[----:B------:R-:W-:Y:S02]  /*605b0*/  IMAD.MOV.U32 R15, RZ, RZ, R16 ;  /* 0x000000ffff0f7224 */ /* 0x000fe400078e0010 */
[----:B------:R-:W0:Y:S04]  /*605c0*/  LDSM.16.MT88.4 R16, [R29+0x14300] ;  /* 0x014300001d10783b */ /* 0x000e280000004200 */
[----:B------:R1:W-:Y:S04]  /*605d0*/  STL.64 [R1+0x3e18], R14 ;  /* 0x003e180e01007387 */ /* 0x0003e80000100a00 */
[----:B-1----:R-:W3:Y:S04]  /*605e0*/  LDL R14, [R1+0x1d8] ;  /* 0x0001d800010e7983 */ /* 0x002ee80000100800 */
[----:B0-----:R0:W-:Y:S01]  /*605f0*/  STL.64 [R1+0x3d28], R18 ;  /* 0x003d281201007387 */ /* 0x0011e20000100a00 */
[----:B------:R-:W-:Y:S03]  /*60600*/  STL.64 [R1+0x3d20], R16 ;  /* 0x003d201001007387 */ /* 0x000fe60000100a00 */
[----:B0-----:R-:W4:Y:S01]  /*60610*/  LDL.64 R18, [R1+0x178] ;  /* 0x0001780001127983 */ /* 0x001f220000100a00 */
[----:B--2---:R-:W-:Y:S01]  /*60620*/  HMMA.16816.F32.BF16 R8, R20, R6, R8 ;  /* 0x000000061408723c */ /* 0x004fe20000041808 */
[----:B------:R-:W-:-:S02]  /*60630*/  IMAD.MOV.U32 R15, RZ, RZ, R3 ;  /* 0x000000ffff0f7224 */ /* 0x000fc400078e0003 */
[----:B------:R-:W-:Y:S01]  /*60640*/  IMAD.MOV.U32 R3, RZ, RZ, R7 ;  /* 0x000000ffff037224 */ /* 0x000fe200078e0007 */
[----:B----4-:R0:W-:Y:S04]  /*60650*/  STL.64 [R1+0x3ea8], R18 ;  /* 0x003ea81201007387 */ /* 0x0101e80000100a00 */
[----:B0-----:R-:W2:Y:S11]  /*60660*/  LDL.64 R18, [R1+0x1c8] ;  /* 0x0001c80001127983 */ /* 0x001eb60000100a00 */
[----:B------:R-:W-:Y:S04]  /*60670*/  @!UPT UIADD3 URZ, URZ, URZ, URZ ;  /* 0x0000003f3f3ff290 */ /* 0x000fe8000fffe03f */
[----:B------:R0:W-:Y:S02]  /*60680*/  STL.64 [R1+0x6c0], R8 ;  /* 0x0006c00801007387 */ /* 0x0001e40000100a00 */
[----:B------:R-:W-:Y:S02]  /*60690*/  STL.64 [R1+0x6c8], R10 ;  /* 0x0006c80a01007387 */ /* 0x000fe40000100a00 */
[----:B0-----:R-:W-:Y:S02]  /*606a0*/  IMAD.MOV.U32 R8, RZ, RZ, R6 ;  /* 0x000000ffff087224 */ /* 0x001fe400078e0006 */
[----:B------:R-:W3:Y:S01]  /*606b0*/  LDL.LU.64 R6, [R1+0x3ed0] ;  /* 0x003ed00001067983 */ /* 0x000ee20000300a00 */
[----:B------:R-:W3:Y:S02]  /*606c0*/  LDL.LU.64 R4, [R1+0x3ec8] ;  /* 0x003ec80001047983 */ /* 0x000ee40000300a00 */
[----:B---3--:R-:W-:Y:S01]  /*606d0*/  HMMA.16816.F32.BF16 R12, R20, R14, R4 ;  /* 0x0000000e140c723c */ /* 0x008fe20000041804 */
        /* <DEDUP_REMOVED lines=8> */
[----:B------:R-:W3:Y:S02]  /*60760*/  LDL.LU R12, [R1+0x640] ;  /* 0x00064000010c7983 */ /* 0x000ee40000300800 */
[----:B------:R-:W3:Y:S01]  /*60770*/  LDL.LU R13, [R1+0x644] ;  /* 0x00064400010d7983 */ /* 0x000ee20000300800 */
[----:B0-----:R-:W3:Y:S01]  /*60780*/  LDL.LU R14, [R1+0x648] ;  /* 0x00064800010e7983 */ /* 0x001ee20000300800 */
[----:B------:R-:W3:Y:S01]  /*60790*/  LDL.LU R15, [R1+0x64c] ;  /* 0x00064c00010f7983 */ /* 0x000ee20000300800 */
        /* <DEDUP_REMOVED lines=8> */
[----:B------:R-:W4:Y:S01]  /*60820*/  LDL.LU R16, [R1+0x630] ;  /* 0x0006300001107983 */ /* 0x000f220000300800 */
[----:B------:R-:W4:Y:S01]  /*60830*/  LDL.LU R17, [R1+0x634] ;  /* 0x0006340001117983 */ /* 0x000f220000300800 */
[----:B------:R-:W4:Y:S02]  /*60840*/  LDL.LU R18, [R1+0x638] ;  /* 0x0006380001127983 */ /* 0x000f240000300800 */
[----:B------:R-:W4:Y:S01]  /*60850*/  LDL.LU R19, [R1+0x63c] ;  /* 0x00063c0001137983 */ /* 0x000f220000300800 */
[C---:B---3--:R-:W-:Y:S01]  /*60860*/  HMMA.16816.F32.BF16 R24, R20.reuse, R26, R12 ;  /* 0x0000001a1418723c */ /* 0x048fe2000004180c */
[----:B------:R0:W-:Y:S01]  /*60870*/  STL [R1+0x3ea0], R10 ;  /* 0x003ea00a01007387 */ /* 0x0001e20000100800 */
[----:B------:R-:W-:Y:S03]  /*60880*/  STL.64 [R1+0x3e98], R8 ;  /* 0x003e980801007387 */ /* 0x000fe60000100a00 */
[----:B0-----:R-:W4:Y:S11]  /*60890*/  LDL.64 R10, [R1+0x1a8] ;  /* 0x0001a800010a7983 */ /* 0x001f360000100a00 */
[----:B------:R-:W-:Y:S07]  /*608a0*/  @!UPT UIADD3 URZ, URZ, URZ, URZ ;  /* 0x0000003f3f3ff290 */ /* 0x000fee000fffe03f */
[----:B------:R0:W-:Y:S01]  /*608b0*/  STL.64 [R1+0x690], R24 ;  /* 0x0006901801007387 */ /* 0x0001e20000100a00 */
[----:B------:R1:W-:Y:S02]  /*608c0*/  STL.64 [R1+0x698], R26 ;  /* 0x0006981a01007387 */ /* 0x0003e40000100a00 */
[----:B--2---:R-:W-:Y:S02]  /*608d0*/  IMAD.MOV.U32 R15, RZ, RZ, R4 ;  /* 0x000000ffff0f7224 */ /* 0x004fe400078e0004 */
[----:B------:R-:W-:Y:S01]  /*608e0*/  IMAD.MOV.U32 R14, RZ, RZ, R5 ;  /* 0x000000ffff0e7224 */ /* 0x000fe200078e0005 */
[----:B------:R-:W2:Y:S01]  /*608f0*/  LDL.LU R4, [R1+0x600] ;  /* 0x0006000001047983 */ /* 0x000ea20000300800 */
[----:B------:R-:W2:Y:S02]  /*60900*/  LDL.LU R5, [R1+0x604] ;  /* 0x0006040001057983 */ /* 0x000ea40000300800 */
[----:B------:R-:W3:Y:S02]  /*60910*/  LDL.LU R6, [R1+0x608] ;  /* 0x0006080001067983 */ /* 0x000ee40000300800 */
[----:B------:R-:W3:Y:S01]  /*60920*/  LDL.LU R7, [R1+0x60c] ;  /* 0x00060c0001077983 */ /* 0x000ee20000300800 */
[----:B0-----:R-:W2:Y:S01]  /*60930*/  LDL.LU R24, [R1+0x610] ;  /* 0x0006100001187983 */ /* 0x001ea20000300800 */
[----:B------:R-:W2:Y:S02]  /*60940*/  LDL.LU R25, [R1+0x614] ;  /* 0x0006140001197983 */ /* 0x000ea40000300800 */
[----:B-1----:R-:W2:Y:S02]  /*60950*/  LDL.LU R26, [R1+0x618] ;  /* 0x00061800011a7983 */ /* 0x002ea40000300800 */
[----:B------:R-:W2:Y:S02]  /*60960*/  LDL.LU R27, [R1+0x61c] ;  /* 0x00061c00011b7983 */ /* 0x000ea40000300800 */
[----:B--2---:R0:W-:Y:S01]  /*60970*/  STL.64 [R1+0x3e88], R26 ;  /* 0x003e881a01007387 */ /* 0x0041e20000100a00 */
[----:B------:R-:W-:Y:S03]  /*60980*/  STL.64 [R1+0x3e80], R24 ;  /* 0x003e801801007387 */ /* 0x000fe60000100a00 */
[----:B0-----:R-:W2:Y:S01]  /*60990*/  LDL R26, [R1+0x198] ;  /* 0x00019800011a7983 */ /* 0x001ea20000100800 */
[----:B---3--:R0:W-:Y:S02]  /*609a0*/  STL.64 [R1+0x3e70], R6 ;  /* 0x003e700601007387 */ /* 0x0081e40000100a00 */
[----:B------:R1:W-:Y:S01]  /*609b0*/  STL.64 [R1+0x3e68], R4 ;  /* 0x003e680401007387 */ /* 0x0003e20000100a00 */
[----:B0-----:R-:W3:Y:S01]  /*609c0*/  LDL.64 R6, [R1+0x188] ;  /* 0x0001880001067983 */ /* 0x001ee20000100a00 */
[----:B----4-:R-:W-:Y:S03]  /*609d0*/  HMMA.16816.F32.BF16 R16, R20, R10, R16 ;  /* 0x0000000a1410723c */ /* 0x010fe60000041810 */
[----:B---3--:R0:W-:Y:S01]  /*609e0*/  STL.64 [R1+0x3e90], R6 ;  /* 0x003e900601007387 */ /* 0x0081e20000100a00 */
[----:B-1----:R-:W2:Y:S02]  /*609f0*/  LDL.LU R4, [R1+0x620] ;  /* 0x0006200001047983 */ /* 0x002ea40000300800 */
[----:B------:R-:W2:Y:S01]  /*60a00*/  LDL.LU R5, [R1+0x624] ;  /* 0x0006240001057983 */ /* 0x000ea20000300800 */
[----:B0-----:R-:W2:Y:S01]  /*60a10*/  LDL.LU R6, [R1+0x628] ;  /* 0x0006280001067983 */ /* 0x001ea20000300800 */
[----:B------:R-:W2:Y:S02]  /*60a20*/  LDL.LU R7, [R1+0x62c] ;  /* 0x00062c0001077983 */ /* 0x000ea40000300800 */
[----:B------:R0:W-:Y:S02]  /*60a30*/  STL.64 [R1+0x3e58], R14 ;  /* 0x003e580e01007387 */ /* 0x0001e40000100a00 */
[----:B------:R-:W3:Y:S01]  /*60a40*/  LDL.LU R12, [R1+0x240] ;  /* 0x00024000010c7983 */ /* 0x000ee20000300800 */
[----:B------:R-:W3:Y:S04]  /*60a50*/  LDL.LU R13, [R1+0x244] ;  /* 0x00024400010d7983 */ /* 0x000ee80000300800 */
[----:B0-----:R-:W3:Y:S01]  /*60a60*/  LDL.LU R14, [R1+0x248] ;  /* 0x00024800010e7983 */ /* 0x001ee20000300800 */
[----:B------:R-:W3:Y:S05]  /*60a70*/  LDL.LU R15, [R1+0x24c] ;  /* 0x00024c00010f7983 */ /* 0x000eea0000300800 */
[----:B------:R0:W-:Y:S02]  /*60a80*/  STL.64 [R1+0x680], R16 ;  /* 0x0006801001007387 */ /* 0x0001e40000100a00 */
[----:B------:R1:W-:Y:S02]  /*60a90*/  STL.64 [R1+0x688], R18 ;  /* 0x0006881201007387 */ /* 0x0003e40000100a00 */
[----:B0-----:R-:W-:Y:S01]  /*60aa0*/  IMAD.MOV.U32 R16, RZ, RZ, R10 ;  /* 0x000000ffff107224 */ /* 0x001fe200078e000a */
[----:B-1----:R-:W4:Y:S01]  /*60ab0*/  LDL.LU.64 R18, [R1+0x3ea8] ;  /* 0x003ea80001127983 */ /* 0x002f220000300a00 */
[----:B------:R-:W2:Y:S02]  /*60ac0*/  LDL.LU R10, [R1+0x3ea0] ;  /* 0x003ea000010a7983 */ /* 0x000ea40000300800 */
[----:B------:R-:W3:Y:S01]  /*60ad0*/  LDL.LU.64 R8, [R1+0x3e98] ;  /* 0x003e980001087983 */ /* 0x000ee20000300a00 */
[----:B--2---:R-:W-:Y:S01]  /*60ae0*/  STL.64 [R1+0x3e10], R10 ;  /* 0x003e100a01007387 */ /* 0x004fe20000100a00 */
[----:B---3--:R0:W-:Y:S03]  /*60af0*/  STL.64 [R1+0x3e08], R8 ;  /* 0x003e080801007387 */ /* 0x0081e60000100a00 */
[----:B0-----:R-:W2:Y:S01]  /*60b00*/  LDL.LU R8, [R1+0x5d0] ;  /* 0x0005d00001087983 */ /* 0x001ea20000300800 */
[----:B------:R-:W2:Y:S02]  /*60b10*/  LDL.LU R9, [R1+0x5d4] ;  /* 0x0005d40001097983 */ /* 0x000ea40000300800 */
[----:B------:R-:W3:Y:S02]  /*60b20*/  LDL.LU R10, [R1+0x5d8] ;  /* 0x0005d800010a7983 */ /* 0x000ee40000300800 */
[----:B------:R-:W3:Y:S02]  /*60b30*/  LDL.LU R11, [R1+0x5dc] ;  /* 0x0005dc00010b7983 */ /* 0x000ee40000300800 */
[----:B------:R-:W-:-:S07]  /*60b40*/  IMAD.MOV.U32 R27, RZ, RZ, R28 ;  /* 0x000000ffff1b7224 */ /* 0x000fce00078e001c */
[C---:B------:R-:W-:Y:S01]  /*60b50*/  HMMA.16816.F32.BF16 R24, R20.reuse, R26, R4 ;  /* 0x0000001a1418723c */ /* 0x040fe20000041804 */
        /* <DEDUP_REMOVED lines=12> */
[----:B------:R-:W3:Y:S01]  /*60c20*/  LDL.LU.64 R6, [R1+0x3e90] ;  /* 0x003e900001067983 */ /* 0x000ee20000300a00 */
        /* <DEDUP_REMOVED lines=11> */
[----:B------:R-:W4:Y:S02]  /*60ce0*/  LDL.LU.64 R6, [R1+0x3e70] ;  /* 0x003e700001067983 */ /* 0x000f240000300a00 */
[----:B------:R-:W4:Y:S02]  /*60cf0*/  LDL.LU.64 R4, [R1+0x3e68] ;  /* 0x003e680001047983 */ /* 0x000f240000300a00 */
[C---:B----4-:R-:W-:Y:S11]  /*60d00*/  HMMA.16816.F32.BF16 R4, R20.reuse, R18, R4 ;  /* 0x000000121404723c */ /* 0x050ff60000041804 */
[----:B------:R-:W-:Y:S11]  /*60d10*/  @!UPT UIADD3 URZ, URZ, URZ, URZ ;  /* 0x0000003f3f3ff290 */ /* 0x000ff6000fffe03f */
[----:B------:R-:W-:Y:S01]  /*60d20*/  @!UPT UIADD3 URZ, URZ, URZ, URZ ;  /* 0x0000003f3f3ff290 */ /* 0x000fe2000fffe03f */
[----:B------:R-:W-:Y:S01]  /*60d30*/  STL.64 [R1+0x650], R4 ;  /* 0x0006500401007387 */ /* 0x000fe20000100a00 */
[----:B------:R0:W-:Y:S03]  /*60d40*/  STL.64 [R1+0x658], R6 ;  /* 0x0006580601007387 */ /* 0x0001e60000100a00 */
[----:B0-----:R-:W4:Y:S01]  /*60d50*/  LDL.LU.64 R6, [R1+0x3e60] ;  /* 0x003e600001067983 */ /* 0x001f220000300a00 */
[----:B------:R-:W-:Y:S01]  /*60d60*/  STL.64 [R1+0x3d30], R18 ;  /* 0x003d301201007387 */ /* 0x000fe20000100a00 */
[----:B----4-:R-:W-:Y:S02]  /*60d70*/  HMMA.16816.F32.BF16 R20, R20, R6, R12 ;  /* 0x000000061414723c */ /* 0x010fe4000004180c */
        /* <DEDUP_REMOVED lines=8> */
[----:B------:R1:W-:Y:S02]  /*60e00*/  STL.64 [R1+0x3bc0], R20 ;  /* 0x003bc01401007387 */ /* 0x0003e40000100a00 */
[----:B0-----:R-:W4:Y:S01]  /*60e10*/  LDL.LU.64 R22, [R1+0x168] ;  /* 0x0001680001167983 */ /* 0x001f220000300a00 */
[C---:B--2---:R-:W-:Y:S03]  /*60e20*/  HMMA.16816.F32.BF16 R12, R4.reuse, R14, R8 ;  /* 0x0000000e040c723c */ /* 0x044fe60000041808 */
[----:B----4-:R0:W-:Y:S01]  /*60e30*/  STL.64 [R1+0x3d78], R22 ;  /* 0x003d781601007387 */ /* 0x0101e20000100a00 */
[----:B-1----:R-:W3:Y:S02]  /*60e40*/  LDL.LU R20, [R1+0x5c0] ;  /* 0x0005c00001147983 */ /* 0x002ee40000300800 */
[----:B------:R-:W3:Y:S01]  /*60e50*/  LDL.LU R21, [R1+0x5c4] ;  /* 0x0005c40001157983 */ /* 0x000ee20000300800 */
[----:B0-----:R-:W3:Y:S01]  /*60e60*/  LDL.LU R22, [R1+0x5c8] ;  /* 0x0005c80001167983 */ /* 0x001ee20000300800 */
[----:B------:R-:W3:Y:S02]  /*60e70*/  LDL.LU R23, [R1+0x5cc] ;  /* 0x0005cc0001177983 */ /* 0x000ee40000300800 */
[----:B------:R-:W2:Y:S02]  /*60e80*/  LDL.LU.64 R10, [R1+0x3e40] ;  /* 0x003e4000010a7983 */ /* 0x000ea40000300a00 */
[----:B------:R-:W2:Y:S11]  /*60e90*/  LDL.LU.64 R8, [R1+0x3e38] ;  /* 0x003e380001087983 */ /* 0x000eb60000300a00 */
        /* <DEDUP_REMOVED lines=10> */
[----:B---3--:R-:W-:Y:S01]  /*60f40*/  HMMA.16816.F32.BF16 R20, R4, R26, R20 ;  /* 0x0000001a0414723c */ /* 0x008fe20000041814 */
[----:B------:R-:W-:Y:S02]  /*60f50*/  IMAD.MOV.U32 R18, RZ, RZ, R24 ;  /* 0x000000ffff127224 */ /* 0x000fe400078e0018 */
[----:B------:R-:W-:-:S05]  /*60f60*/  IMAD.MOV.U32 R19, RZ, RZ, R17 ;  /* 0x000000ffff137224 */ /* 0x000fca00078e0011 */
[----:B--2---:R-:W-:Y:S01]  /*60f70*/  HMMA.16816.F32.BF16 R12, R4, R14, R8 ;  /* 0x0000000e040c723c */ /* 0x004fe20000041808 */
[----:B------:R-:W2:Y:S01]  /*60f80*/  LDL.LU.64 R10, [R1+0x3e10] ;  /* 0x003e1000010a7983 */ /* 0x000ea20000300a00 */
[----:B------:R-:W3:Y:S11]  /*60f90*/  LDL.LU.64 R8, [R1+0x3e08] ;  /* 0x003e080001087983 */ /* 0x000ef60000300a00 */
[----:B------:R-:W-:Y:S10]  /*60fa0*/  @!UPT UIADD3 URZ, URZ, URZ, URZ ;  /* 0x0000003f3f3ff290 */ /* 0x000ff4000fffe03f */
[----:B------:R-:W-:Y:S01]  /*60fb0*/  STL.64 [R1+0x2a0], R12 ;  /* 0x0002a00c01007387 */ /* 0x000fe20000100a00 */
[----:B------:R0:W-:Y:S03]  /*60fc0*/  STL.64 [R1+0x2a8], R14 ;  /* 0x0002a80e01007387 */ /* 0x0001e60000100a00 */
[----:B0-----:R-:W4:Y:S01]  /*60fd0*/  LDL.LU.64 R14, [R1+0x3e00] ;  /* 0x003e0000010e7983 */ /* 0x001f220000300a00 */
[----:B------:R-:W2:Y:S02]  /*60fe0*/  LDL.LU.64 R12, [R1+0x3df8] ;  /* 0x003df800010c7983 */ /* 0x000ea40000300a00 */
[----:B------:R-:W-:Y:S02]  /*60ff0*/  STL.64 [R1+0x290], R20 ;  /* 0x0002901401007387 */ /* 0x000fe40000100a00 */
[----:B------:R-:W-:Y:S01]  /*61000*/  STL.64 [R1+0x298], R22 ;  /* 0x0002981601007387 */ /* 0x000fe20000100a00 */
[----:B------:R0:W-:Y:S04]  /*61010*/  STL.64 [R1+0x3d48], R18 ;  /* 0x003d481201007387 */ /* 0x0001e80000100a00 */
[----:B0-----:R-:W2:Y:S04]  /*61020*/  LDL.64 R18, [R1+0x198] ;  /* 0x0001980001127983 */ /* 0x001ea80000100a00 */
[----:B--2---:R0:W-:Y:S01]  /*61030*/  STL.64 [R1+0x3d60], R18 ;  /* 0x003d601201007387 */ /* 0x0041e20000100a00 */
[----:B------:R1:W-:Y:S02]  /*61040*/  STL.64 [R1+0x3cf8], R26 ;  /* 0x003cf81a01007387 */ /* 0x0003e40000100a00 */
[----:B------:R-:W2:Y:S02]  /*61050*/  LDL.LU R24, [R1+0x230] ;  /* 0x0002300001187983 */ /* 0x000ea40000300800 */
[----:B------:R-:W2:Y:S02]  /*61060*/  LDL.LU R25, [R1+0x234] ;  /* 0x0002340001197983 */ /* 0x000ea40000300800 */
[----:B0-----:R-:W-:-:S02]  /*61070*/  IMAD.MOV.U32 R18, RZ, RZ, R16 ;  /* 0x000000ffff127224 */ /* 0x001fc400078e0010 */
[----:B------:R-:W-:Y:S01]  /*61080*/  IMAD.MOV.U32 R19, RZ, RZ, R11 ;  /* 0x000000ffff137224 */ /* 0x000fe200078e000b */
[----:B-1----:R-:W2:Y:S01]  /*61090*/  LDL.LU R26, [R1+0x238] ;  /* 0x00023800011a7983 */ /* 0x002ea20000300800 */
[----:B------:R-:W2:Y:S03]  /*610a0*/  LDL.LU R27, [R1+0x23c] ;  /* 0x00023c00011b7983 */ /* 0x000ea60000300800 */
[----:B------:R0:W-:Y:S01]  /*610b0*/  STL.64 [R1+0x3d80], R18 ;  /* 0x003d801201007387 */ /* 0x0001e20000100a00 */
[----:B------:R-:W2:Y:S02]  /*610c0*/  LDL.LU R20, [R1+0x550] ;  /* 0x0005500001147983 */ /* 0x000ea40000300800 */
[----:B------:R-:W2:Y:S02]  /*610d0*/  LDL.LU R21, [R1+0x554] ;  /* 0x0005540001157983 */ /* 0x000ea40000300800 */
[----:B------:R-:W2:Y:S01]  /*610e0*/  LDL.LU R22, [R1+0x558] ;  /* 0x0005580001167983 */ /* 0x000ea20000300800 */
[----:B------:R-:W2:Y:S01]  /*610f0*/  LDL.LU R23, [R1+0x55c] ;  /* 0x00055c0001177983 */ /* 0x000ea20000300800 */
[----:B0-----:R-:W-:-:S02]  /*61100*/  IMAD.MOV.U32 R18, RZ, RZ, R10 ;  /* 0x000000ffff127224 */ /* 0x001fc400078e000a */
[----:B---3--:R-:W-:Y:S01]  /*61110*/  IMAD.MOV.U32 R19, RZ, RZ, R9 ;  /* 0x000000ffff137224 */ /* 0x008fe200078e0009 */
[----:B--2---:R-:W-:Y:S01]  /*61120*/  STL.64 [R1+0x3d90], R22 ;  /* 0x003d901601007387 */ /* 0x004fe20000100a00 */
        /* <DEDUP_REMOVED lines=16> */
[----:B------:R0:W-:Y:S01]  /*61230*/  STL.64 [R1+0x3dc8], R22 ;  /* 0x003dc81601007387 */ /* 0x0001e20000100a00 */
[----:B------:R-:W4:Y:S02]  /*61240*/  LDL.LU R8, [R1+0x5b0] ;  /* 0x0005b00001087983 */ /* 0x000f240000300800 */
[----:B------:R-:W4:Y:S02]  /*61250*/  LDL.LU R9, [R1+0x5b4] ;  /* 0x0005b40001097983 */ /* 0x000f240000300800 */
[----:B------:R-:W4:Y:S01]  /*61260*/  LDL.LU R10, [R1+0x5b8] ;  /* 0x0005b800010a7983 */ /* 0x000f220000300800 */
[----:B------:R-:W4:Y:S01]  /*61270*/  LDL.LU R11, [R1+0x5bc] ;  /* 0x0005bc00010b7983 */ /* 0x000f220000300800 */
[----:B0-----:R-:W-:Y:S02]  /*61280*/  IMAD.MOV.U32 R22, RZ, RZ, R2 ;  /* 0x000000ffff167224 */ /* 0x001fe400078e0002 */
[----:B------:R-:W-:-:S05]  /*61290*/  IMAD.MOV.U32 R23, RZ, RZ, R0 ;  /* 0x000000ffff177224 */ /* 0x000fca00078e0000 */
[----:B------:R-:W-:Y:S01]  /*612a0*/  STL.64 [R1+0x3de0], R22 ;  /* 0x003de01601007387 */ /* 0x000fe20000100a00 */
[----:B------:R-:W2:Y:S03]  /*612b0*/  LDL.64 R18, [R1+0x1d8] ;  /* 0x0001d80001127983 */ /* 0x000ea60000100a00 */
[----:B--2---:R0:W-:Y:S01]  /*612c0*/  STL.64 [R1+0x3dc0], R18 ;  /* 0x003dc01201007387 */ /* 0x0041e20000100a00 */
[----:B------:R-:W2:Y:S02]  /*612d0*/  LDL.LU R16, [R1+0x580] ;  /* 0x0005800001107983 */ /* 0x000ea40000300800 */
[----:B------:R-:W2:Y:S01]  /*612e0*/  LDL.LU R17, [R1+0x584] ;  /* 0x0005840001117983 */ /* 0x000ea20000300800 */
[----:B0-----:R-:W3:Y:S01]  /*612f0*/  LDL.LU R18, [R1+0x588] ;  /* 0x0005880001127983 */ /* 0x001ee20000300800 */
[----:B------:R-:W3:Y:S02]  /*61300*/  LDL.LU R19, [R1+0x58c] ;  /* 0x00058c0001137983 */ /* 0x000ee40000300800 */
[----:B------:R-:W2:Y:S02]  /*61310*/  LDL.LU R20, [R1+0x5a0] ;  /* 0x0005a00001147983 */ /* 0x000ea40000300800 */
[----:B------:R-:W4:Y:S01]  /*61320*/  LDL.LU R21, [R1+0x5a4] ;  /* 0x0005a40001157983 */ /* 0x000f220000300800 */
[----:B------:R-:W4:Y:S01]  /*61330*/  LDL.LU R22, [R1+0x5a8] ;  /* 0x0005a80001167983 */ /* 0x000f220000300800 */
[----:B------:R-:W4:Y:S03]  /*61340*/  LDL.LU R23, [R1+0x5ac] ;  /* 0x0005ac0001177983 */ /* 0x000f260000300800 */
        /* <DEDUP_REMOVED lines=29> */
[----:B------:R-:W-:Y:S02]  /*61520*/  STL.64 [R1+0x3ce0], R14 ;  /* 0x003ce00e01007387 */ /* 0x000fe40000100a00 */
        /* <DEDUP_REMOVED lines=8> */
[----:B------:R-:W-:Y:S01]  /*615b0*/  STL.64 [R1+0x270], R20 ;  /* 0x0002701401007387 */ /* 0x000fe20000100a00 */
[----:B------:R0:W-:Y:S03]  /*615c0*/  STL.64 [R1+0x278], R22 ;  /* 0x0002781601007387 */ /* 0x0001e60000100a00 */
[----:B0-----:R-:W3:Y:S01]  /*615d0*/  LDL.LU.64 R22, [R1+0x3de0] ;  /* 0x003de00001167983 */ /* 0x001ee20000300a00 */
[----:B------:R0:W-:Y:S02]  /*615e0*/  STL.64 [R1+0x3cd0], R10 ;  /* 0x003cd00a01007387 */ /* 0x0001e40000100a00 */
[----:B----4-:R-:W-:Y:S01]  /*615f0*/  STL.64 [R1+0x3cc8], R8 ;  /* 0x003cc80801007387 */ /* 0x010fe20000100a00 */
[----:B0-----:R-:W4:Y:S01]  /*61600*/  LDL.64 R10, [R1+0x1b8] ;  /* 0x0001b800010a7983 */ /* 0x001f220000100a00 */
[C---:B---3--:R-:W-:Y:S03]  /*61610*/  HMMA.16816.F32.BF16 R20, R4.reuse, R22, R16 ;  /* 0x000000160414723c */ /* 0x048fe60000041810 */
[----:B------:R-:W3:Y:S01]  /*61620*/  LDL.LU.64 R18, [R1+0x3dd8] ;  /* 0x003dd80001127983 */ /* 0x000ee20000300a00 */
[----:B------:R-:W3:Y:S11]  /*61630*/  LDL.LU.64 R16, [R1+0x3dd0] ;  /* 0x003dd00001107983 */ /* 0x000ef60000300a00 */
[----:B------:R-:W-:Y:S08]  /*61640*/  @!UPT UIADD3 URZ, URZ, URZ, URZ ;  /* 0x0000003f3f3ff290 */ /* 0x000ff0000fffe03f */
        /* <DEDUP_REMOVED lines=9> */
[----:B------:R-:W2:Y:S02]  /*616e0*/  LDL.LU.64 R20, [R1+0x3db0] ;  /* 0x003db00001147983 */ /* 0x000ea40000300a00 */
[----:B---3--:R-:W-:Y:S02]  /*616f0*/  IMAD.MOV.U32 R2, RZ, RZ, R18 ;  /* 0x000000ffff027224 */ /* 0x008fe400078e0012 */
        /* <DEDUP_REMOVED lines=16> */
[C---:B----4-:R-:W-:Y:S08]  /*61800*/  HMMA.16816.F32.BF16 R20, R4.reuse, R10, R20 ;  /* 0x0000000a0414723c */ /* 0x050ff00000041814 */
[C---:B--2---:R-:W-:Y:S11]  /*61810*/  HMMA.16816.F32.BF16 R16, R4.reuse, R18, R24 ;  /* 0x000000120410723c */ /* 0x044ff60000041818 */
[----:B------:R-:W-:Y:S04]  /*61820*/  @!UPT UIADD3 URZ, URZ, URZ, URZ ;  /* 0x0000003f3f3ff290 */ /* 0x000fe8000fffe03f */
[----:B------:R0:W-:Y:S01]  /*61830*/  STL.64 [R1+0x600], R20 ;  /* 0x0006001401007387 */ /* 0x0001e20000100a00 */
[----:B------:R1:W-:Y:S02]  /*61840*/  STL.64 [R1+0x608], R22 ;  /* 0x0006081601007387 */ /* 0x0003e40000100a00 */
[----:B0-----:R-:W-:Y:S02]  /*61850*/  IMAD.MOV.U32 R20, RZ, RZ, R11 ;  /* 0x000000ffff147224 */ /* 0x001fe400078e000b */
[----:B------:R-:W-:Y:S01]  /*61860*/  IMAD.MOV.U32 R21, RZ, RZ, R10 ;  /* 0x000000ffff157224 */ /* 0x000fe200078e000a */
[----:B-1----:R-:W2:Y:S01]  /*61870*/  LDL.LU.64 R22, [R1+0x3d78] ;  /* 0x003d780001167983 */ /* 0x002ea20000300a00 */
[----:B------:R-:W3:Y:S02]  /*61880*/  LDL.LU.64 R10, [R1+0x28] ;  /* 0x00002800010a7983 */ /* 0x000ee40000300a00 */
[----:B------:R-:W-:Y:S01]  /*61890*/  STL [R1+0x3c78], R20 ;  /* 0x003c781401007387 */ /* 0x000fe20000100800 */
[----:B------:R-:W-:Y:S01]  /*618a0*/  STL [R1+0x3c74], R21 ;  /* 0x003c741501007387 */ /* 0x000fe20000100800 */
[----:B------:R-:W4:Y:S02]  /*618b0*/  LDL.LU.64 R26, [R1+0x3d70] ;  /* 0x003d7000011a7983 */ /* 0x000f240000300a00 */
[----:B------:R-:W4:Y:S01]  /*618c0*/  LDL.LU.64 R24, [R1+0x3d68] ;  /* 0x003d680001187983 */ /* 0x000f220000300a00 */
        /* <DEDUP_REMOVED lines=13> */
[----:B------:R-:W2:Y:S01]  /*619a0*/  LDL.LU.64 R26, [R1+0x3d40] ;  /* 0x003d4000011a7983 */ /* 0x000ea20000300a00 */
[----:B------:R-:W2:Y:S11]  /*619b0*/  LDL.LU.64 R24, [R1+0x3d38] ;  /* 0x003d380001187983 */ /* 0x000eb60000300a00 */
[----:B------:R-:W-:Y:S10]  /*619c0*/  @!UPT UIADD3 URZ, URZ, URZ, URZ ;  /* 0x0000003f3f3ff290 */ /* 0x000ff4000fffe03f */
[----:B------:R-:W-:Y:S01]  /*619d0*/  STL.64 [R1+0x5d0], R16 ;  /* 0x0005d01001007387 */ /* 0x000fe20000100a00 */
[----:B------:R0:W-:Y:S03]  /*619e0*/  STL.64 [R1+0x5d8], R18 ;  /* 0x0005d81201007387 */ /* 0x0001e60000100a00 */
[----:B0-----:R-:W4:Y:S02]  /*619f0*/  LDL.LU.64 R18, [R1+0x3d30] ;  /* 0x003d300001127983 */ /* 0x001f240000300a00 */
[C---:B----4-:R-:W-:Y:S08]  /*61a00*/  HMMA.16816.F32.BF16 R12, R4.reuse, R18, R12 ;  /* 0x00000012040c723c */ /* 0x050ff0000004180c */
[----:B--2---:R-:W-:Y:S01]  /*61a10*/  HMMA.16816.F32.BF16 R4, R4, R22, R24 ;  /* 0x000000160404723c */ /* 0x004fe20000041818 */
[----:B------:R-:W-:-:S02]  /*61a20*/  IMAD.MOV.U32 R21, RZ, RZ, R18 ;  /* 0x000000ffff157224 */ /* 0x000fc400078e0012 */
[----:B------:R-:W-:Y:S11]  /*61a30*/  IMAD.MOV.U32 R0, RZ, RZ, R19 ;  /* 0x000000ffff007224 */ /* 0x000ff600078e0013 */
[----:B------:R-:W-:Y:S01]  /*61a40*/  @!UPT UIADD3 URZ, URZ, URZ, URZ ;  /* 0x0000003f3f3ff290 */ /* 0x000fe2000fffe03f */
[----:B------:R0:W-:Y:S01]  /*61a50*/  STL.64 [R1+0x5c0], R12 ;  /* 0x0005c00c01007387 */ /* 0x0001e20000100a00 */
[----:B------:R1:W-:Y:S02]  /*61a60*/  STL.64 [R1+0x5c8], R14 ;  /* 0x0005c80e01007387 */ /* 0x0003e40000100a00 */
[----:B------:R-:W3:Y:S02]  /*61a70*/  LDL.LU.64 R18, [R1+0x3d28] ;  /* 0x003d280001127983 */ /* 0x000ee40000300a00 */
[----:B------:R-:W3:Y:S01]  /*61a80*/  LDL.LU.64 R16, [R1+0x3d20] ;  /* 0x003d200001107983 */ /* 0x000ee20000300a00 */
[----:B0-----:R-:W2:Y:S02]  /*61a90*/  LDL.LU R12, [R1+0x1f0] ;  /* 0x0001f000010c7983 */ /* 0x001ea40000300800 */
[----:B------:R-:W-:Y:S02]  /*61aa0*/  STL.64 [R1+0x260], R4 ;  /* 0x0002600401007387 */ /* 0x000fe40000100a00 */
[----:B------:R-:W-:Y:S02]  /*61ab0*/  STL.64 [R1+0x268], R6 ;  /* 0x0002680601007387 */ /* 0x000fe40000100a00 */
[----:B------:R-:W2:Y:S01]  /*61ac0*/  LDL.LU R13, [R1+0x1f4] ;  /* 0x0001f400010d7983 */ /* 0x000ea20000300800 */
[----:B-1----:R-:W4:Y:S01]  /*61ad0*/  LDL.LU R14, [R1+0x1f8] ;  /* 0x0001f800010e7983 */ /* 0x002f220000300800 */
[----:B------:R-:W4:Y:S02]  /*61ae0*/  LDL.LU R15, [R1+0x1fc] ;  /* 0x0001fc00010f7983 */ /* 0x000f240000300800 */
[----:B------:R-:W2:Y:S02]  /*61af0*/  LDL.LU R24, [R1+0x200] ;  /* 0x0002000001187983 */ /* 0x000ea40000300800 */
[----:B------:R-:W2:Y:S01]  /*61b00*/  LDL.LU R25, [R1+0x204] ;  /* 0x0002040001197983 */ /* 0x000ea20000300800 */
[----:B------:R-:W2:Y:S01]  /*61b10*/  LDL.LU R26, [R1+0x208] ;  /* 0x00020800011a7983 */ /* 0x000ea20000300800 */
[----:B------:R-:W2:Y:S03]  /*61b20*/  LDL.LU R27, [R1+0x20c] ;  /* 0x00020c00011b7983 */ /* 0x000ea60000300800 */
[----:B--2---:R0:W-:Y:S01]  /*61b30*/  STL.64 [R1+0x3d08], R26 ;  /* 0x003d081a01007387 */ /* 0x0041e20000100a00 */
[----:B------:R1:W-:Y:S03]  /*61b40*/  STL.64 [R1+0x3d00], R24 ;  /* 0x003d001801007387 */ /* 0x0003e60000100a00 */
[----:B0-----:R-:W2:Y:S04]  /*61b50*/  LDL.LU.64 R26, [R1+0x18] ;  /* 0x00001800011a7983 */ /* 0x001ea80000300a00 */
[----:B--2---:R0:W-:Y:S01]  /*61b60*/  STL.64 [R1+0x3d18], R26 ;  /* 0x003d181a01007387 */ /* 0x0041e20000100a00 */
[----:B-1----:R-:W3:Y:S02]  /*61b70*/  LDL.LU R24, [R1+0x220] ;  /* 0x0002200001187983 */ /* 0x002ee40000300800 */
[----:B------:R-:W3:Y:S01]  /*61b80*/  LDL.LU R25, [R1+0x224] ;  /* 0x0002240001197983 */ /* 0x000ee20000300800 */
[----:B0-----:R-:W3:Y:S01]  /*61b90*/  LDL.LU R26, [R1+0x228] ;  /* 0x00022800011a7983 */ /* 0x001ee20000300800 */
[----:B------:R-:W3:Y:S02]  /*61ba0*/  LDL.LU R27, [R1+0x22c] ;  /* 0x00022c00011b7983 */ /* 0x000ee40000300800 */
[----:B----4-:R0:W-:Y:S02]  /*61bb0*/  STL.64 [R1+0x3cf0], R14 ;  /* 0x003cf00e01007387 */ /* 0x0101e40000100a00 */
[----:B------:R1:W-:Y:S01]  /*61bc0*/  STL.64 [R1+0x3ce8], R12 ;  /* 0x003ce80c01007387 */ /* 0x0003e20000100a00 */
[----:B0-----:R-:W2:Y:S04]  /*61bd0*/  LDL.LU.64 R14, [R1+0x8] ;  /* 0x00000800010e7983 */ /* 0x001ea80000300a00 */
[----:B--2---:R0:W-:Y:S01]  /*61be0*/  STL.64 [R1+0x3d10], R14 ;  /* 0x003d100e01007387 */ /* 0x0041e20000100a00 */
[----:B-1----:R-:W2:Y:S02]  /*61bf0*/  LDL.LU R12, [R1+0x210] ;  /* 0x00021000010c7983 */ /* 0x002ea40000300800 */
[----:B------:R-:W2:Y:S01]  /*61c00*/  LDL.LU R13, [R1+0x214] ;  /* 0x00021400010d7983 */ /* 0x000ea20000300800 */
[----:B0-----:R-:W2:Y:S01]  /*61c10*/  LDL.LU R14, [R1+0x218] ;  /* 0x00021800010e7983 */ /* 0x001ea20000300800 */
[----:B------:R-:W2:Y:S02]  /*61c20*/  LDL.LU R15, [R1+0x21c] ;  /* 0x00021c00010f7983 */ /* 0x000ea40000300800 */
[----:B------:R0:W-:Y:S02]  /*61c30*/  STL.64 [R1+0x3be0], R22 ;  /* 0x003be01601007387 */ /* 0x0001e40000100a00 */
[----:B------:R-:W4:Y:S01]  /*61c40*/  LDL R7, [R1+0x9d0] ;  /* 0x0009d00001077983 */ /* 0x000f220000100800 */
[----:B---3--:R-:W-:Y:S01]  /*61c50*/  HMMA.16816.F32.BF16 R24, R16, R10, R24 ;  /* 0x0000000a1018723c */ /* 0x008fe20000041818 */
[----:B------:R-:W-:-:S02]  /*61c60*/  IMAD.MOV.U32 R5, RZ, RZ, R11 ;  /* 0x000000ffff057224 */ /* 0x000fc400078e000b */
[----:B0-----:R-:W-:Y:S11]  /*61c70*/  IMAD.MOV.U32 R22, RZ, RZ, R10 ;  /* 0x000000ffff167224 */ /* 0x001ff600078e000a */
[----:B------:R-:W-:Y:S09]  /*61c80*/  @!UPT UIADD3 URZ, URZ, URZ, URZ ;  /* 0x0000003f3f3ff290 */ /* 0x000ff2000fffe03f */
[----:B------:R-:W-:Y:S01]  /*61c90*/  STL.64 [R1+0x250], R24 ;  /* 0x0002501801007387 */ /* 0x000fe20000100a00 */
[----:B------:R0:W-:Y:S03]  /*61ca0*/  STL.64 [R1+0x258], R26 ;  /* 0x0002581a01007387 */ /* 0x0001e60000100a00 */
[----:B0-----:R-:W2:Y:S01]  /*61cb0*/  LDL.LU.64 R26, [R1+0x3d18] ;  /* 0x003d1800011a7983 */ /* 0x001ea20000300a00 */
[----:B------:R-:W3:Y:S02]  /*61cc0*/  LDL.LU R8, [R1+0x150] ;  /* 0x0001500001087983 */ /* 0x000ee40000300800 */
[----:B------:R-:W3:Y:S02]  /*61cd0*/  LDL.LU R9, [R1+0x154] ;  /* 0x0001540001097983 */ /* 0x000ee40000300800 */
[----:B------:R-:W3:Y:S01]  /*61ce0*/  LDL.LU R10, [R1+0x158] ;  /* 0x00015800010a7983 */ /* 0x000ee20000300800 */
[----:B------:R-:W3:Y:S04]  /*61cf0*/  LDL.LU R11, [R1+0x15c] ;  /* 0x00015c00010b7983 */ /* 0x000ee80000300800 */
[----:B----4-:R-:W-:Y:S01]  /*61d00*/  STL [R1+0x3cac], R7 ;  /* 0x003cac0701007387 */ /* 0x010fe20000100800 */
[----:B------:R0:W-:Y:S02]  /*61d10*/  STL [R1+0x3ca8], R5 ;  /* 0x003ca80501007387 */ /* 0x0001e40000100800 */
[----:B------:R-:W4:Y:S01]  /*61d20*/  LDL.LU R4, [R1+0x130] ;  /* 0x0001300001047983 */ /* 0x000f220000300800 */
[----:B0-----:R-:W4:Y:S01]  /*61d30*/  LDL.LU R5, [R1+0x134] ;  /* 0x0001340001057983 */ /* 0x001f220000300800 */
[----:B------:R-:W3:Y:S02]  /*61d40*/  LDL.LU R6, [R1+0x138] ;  /* 0x0001380001067983 */ /* 0x000ee40000300800 */
        /* <DEDUP_REMOVED lines=15> */
[----:B------:R0:W-:Y:S01]  /*61e40*/  STL.64 [R1+0x3c90], R22 ;  /* 0x003c901601007387 */ /* 0x0001e20000100a00 */
[----:B------:R-:W-:Y:S04]  /*61e50*/  STL.64 [R1+0x3c88], R20 ;  /* 0x003c881401007387 */ /* 0x000fe80000100a00 */
[----:B0-----:R-:W4:Y:S01]  /*61e60*/  LDL.LU.64 R22, [R1+0x1e8] ;  /* 0x0001e80001167983 */ /* 0x001f220000300a00 */
[C---:B---3--:R-:W-:Y:S03]  /*61e70*/  HMMA.16816.F32.BF16 R24, R16.reuse, R14, R24 ;  /* 0x0000000e1018723c */ /* 0x048fe60000041818 */
[----:B----4-:R0:W-:Y:S04]  /*61e80*/  STL.64 [R1+0x3ca0], R22 ;  /* 0x003ca01601007387 */ /* 0x0101e80000100a00 */
[----:B0-----:R-:W3:Y:S11]  /*61e90*/  LDL.LU.64 R22, [R1+0x38] ;  /* 0x0000380001167983 */ /* 0x001ef60000300a00 */
[----:B------:R-:W-:Y:S05]  /*61ea0*/  @!UPT UIADD3 URZ, URZ, URZ, URZ ;  /* 0x0000003f3f3ff290 */ /* 0x000fea000fffe03f */
[----:B------:R0:W-:Y:S02]  /*61eb0*/  STL.64 [R1+0x230], R24 ;  /* 0x0002301801007387 */ /* 0x0001e40000100a00 */
[----:B------:R1:W-:Y:S02]  /*61ec0*/  STL.64 [R1+0x238], R26 ;  /* 0x0002381a01007387 */ /* 0x0003e40000100a00 */
[----:B0-----:R-:W-:Y:S01]  /*61ed0*/  IMAD.MOV.U32 R24, RZ, RZ, R14 ;  /* 0x000000ffff187224 */ /* 0x001fe200078e000e */
[----:B-1----:R-:W4:Y:S01]  /*61ee0*/  LDL.LU.64 R26, [R1+0x3cf8] ;  /* 0x003cf800011a7983 */ /* 0x002f220000300a00 */
[----:B------:R-:W-:Y:S02]  /*61ef0*/  IMAD.MOV.U32 R25, RZ, RZ, R15 ;  /* 0x000000ffff197224 */ /* 0x000fe400078e000f */
        /* <DEDUP_REMOVED lines=8> */
[----:B------:R-:W2:Y:S02]  /*61f80*/  LDL.LU.64 R12, [R1+0x3cd8] ;  /* 0x003cd800010c7983 */ /* 0x000ea40000300a00 */
[----:B------:R-:W-:Y:S02]  /*61f90*/  STL.64 [R1+0x3b78], R26 ;  /* 0x003b781a01007387 */ /* 0x000fe40000100a00 */
[----:B------:R0:W-:Y:S02]  /*61fa0*/  STL.64 [R1+0x3c98], R24 ;  /* 0x003c981801007387 */ /* 0x0001e40000100a00 */
[----:B0-----:R-:W2:Y:S01]  /*61fb0*/  LDL.LU R24, [R1+0x120] ;  /* 0x0001200001187983 */ /* 0x001ea20000300800 */
[----:B------:R-:W2:Y:S02]  /*61fc0*/  LDL.LU R25, [R1+0x124] ;  /* 0x0001240001197983 */ /* 0x000ea40000300800 */
[----:B------:R-:W2:Y:S02]  /*61fd0*/  LDL.LU R26, [R1+0x128] ;  /* 0x00012800011a7983 */ /* 0x000ea40000300800 */
[----:B------:R-:W2:Y:S01]  /*61fe0*/  LDL.LU R27, [R1+0x12c] ;  /* 0x00012c00011b7983 */ /* 0x000ea20000300800 */
[----:B----4-:R-:W-:Y:S11]  /*61ff0*/  HMMA.16816.F32.BF16 R8, R16, R14, R8 ;  /* 0x0000000e1008723c */ /* 0x010ff60000041808 */
[----:B------:R-:W-:Y:S11]  /*62000*/  @!UPT UIADD3 URZ, URZ, URZ, URZ ;  /* 0x0000003f3f3ff290 */ /* 0x000ff6000fffe03f */
[----:B------:R-:W-:Y:S01]  /*62010*/  @!UPT UIADD3 URZ, URZ, URZ, URZ ;  /* 0x0000003f3f3ff290 */ /* 0x000fe2000fffe03f */
[----:B------:R-:W-:Y:S01]  /*62020*/  STL.64 [R1+0x210], R8 ;  /* 0x0002100801007387 */ /* 0x000fe20000100a00 */
[----:B------:R0:W-:Y:S03]  /*62030*/  STL.64 [R1+0x218], R10 ;  /* 0x0002180a01007387 */ /* 0x0001e60000100a00 */
[----:B0-----:R-:W4:Y:S01]  /*62040*/  LDL.LU.64 R10, [R1+0x3cd0] ;  /* 0x003cd000010a7983 */ /* 0x001f220000300a00 */
[----:B------:R-:W3:Y:S02]  /*62050*/  LDL.LU.64 R8, [R1+0x3cc8] ;  /* 0x003cc80001087983 */ /* 0x000ee40000300a00 */
[----:B------:R0:W-:Y:S02]  /*62060*/  STL.64 [R1+0x3b70], R14 ;  /* 0x003b700e01007387 */ /* 0x0001e40000100a00 */
[----:B--2---:R-:W-:Y:S02]  /*62070*/  STL.64 [R1+0x3b68], R12 ;  /* 0x003b680c01007387 */ /* 0x004fe40000100a00 */
[----:B0-----:R-:W-:-:S02]  /*62080*/  IMAD.MOV.U32 R14, RZ, RZ, R2 ;  /* 0x000000ffff0e7224 */ /* 0x001fc400078e0002 */
[----:B------:R-:W2:Y:S01]  /*62090*/  LDL.LU R2, [R1+0x3cc0] ;  /* 0x003cc00001027983 */ /* 0x000ea20000300800 */
[----:B----4-:R-:W-:Y:S11]  /*620a0*/  HMMA.16816.F32.BF16 R4, R16, R10, R4 ;  /* 0x0000000a1004723c */ /* 0x010ff60000041804 */
[----:B------:R-:W-:Y:S11]  /*620b0*/  @!UPT UIADD3 URZ, URZ, URZ, URZ ;  /* 0x0000003f3f3ff290 */ /* 0x000ff6000fffe03f */
[----:B------:R-:W-:Y:S01]  /*620c0*/  @!UPT UIADD3 URZ, URZ, URZ, URZ ;  /* 0x0000003f3f3ff290 */ /* 0x000fe2000fffe03f */
[----:B------:R-:W-:Y:S01]  /*620d0*/  STL.64 [R1+0x200], R4 ;  /* 0x0002000401007387 */ /* 0x000fe20000100a00 */
[----:B------:R0:W-:Y:S03]  /*620e0*/  STL.64 [R1+0x208], R6 ;  /* 0x0002080601007387 */ /* 0x0001e60000100a00 */
[----:B0-----:R-:W4:Y:S01]  /*620f0*/  LDL.LU.64 R6, [R1+0x3cb8] ;  /* 0x003cb80001067983 */ /* 0x001f220000300a00 */
[----:B------:R-:W4:Y:S02]  /*62100*/  LDL.LU.64 R4, [R1+0x3cb0] ;  /* 0x003cb00001047983 */ /* 0x000f240000300a00 */
[----:B------:R-:W-:Y:S02]  /*62110*/  STL.64 [R1+0x3b60], R10 ;  /* 0x003b600a01007387 */ /* 0x000fe40000100a00 */
[----:B---3--:R0:W-:Y:S02]  /*62120*/  STL.64 [R1+0x3b58], R8 ;  /* 0x003b580801007387 */ /* 0x0081e40000100a00 */
[----:B0-----:R-:W3:Y:S01]  /*62130*/  LDL.LU R8, [R1+0x110] ;  /* 0x0001100001087983 */ /* 0x001ee20000300800 */
[----:B------:R-:W3:Y:S02]  /*62140*/  LDL.LU R9, [R1+0x114] ;  /* 0x0001140001097983 */ /* 0x000ee40000300800 */
[----:B------:R-:W3:Y:S02]  /*62150*/  LDL.LU R10, [R1+0x118] ;  /* 0x00011800010a7983 */ /* 0x000ee40000300800 */
[----:B--2---:R-:W-:-:S02]  /*62160*/  IMAD.MOV.U32 R11, RZ, RZ, R2 ;  /* 0x000000ffff0b7224 */ /* 0x004fc400078e0002 */
[----:B------:R-:W-:Y:S01]  /*62170*/  IMAD.MOV.U32 R2, RZ, RZ, R23 ;  /* 0x000000ffff027224 */ /* 0x000fe200078e0017 */
[----:B----4-:R-:W-:Y:S11]  /*62180*/  HMMA.16816.F32.BF16 R4, R16, R22, R4 ;  /* 0x000000161004723c */ /* 0x010ff60000041804 */
[----:B------:R-:W-:Y:S11]  /*62190*/  @!UPT UIADD3 URZ, URZ, URZ, URZ ;  /* 0x0000003f3f3ff290 */ /* 0x000ff6000fffe03f */
[----:B------:R-:W-:Y:S01]  /*621a0*/  @!UPT UIADD3 URZ, URZ, URZ, URZ ;  /* 0x0000003f3f3ff290 */ /* 0x000fe2000fffe03f */
[----:B------:R0:W-:Y:S01]  /*621b0*/  STL.64 [R1+0x1f0], R4 ;  /* 0x0001f00401007387 */ /* 0x0001e20000100a00 */
[----:B------:R1:W-:Y:S02]  /*621c0*/  STL.64 [R1+0x1f8], R6 ;  /* 0x0001f80601007387 */ /* 0x0003e40000100a00 */
[----:B0-----:R-:W-:Y:S01]  /*621d0*/  IMAD.MOV.U32 R4, RZ, RZ, R22 ;  /* 0x000000ffff047224 */ /* 0x001fe200078e0016 */
[----:B-1----:R-:W2:Y:S01]  /*621e0*/  LDL.LU R7, [R1+0x3cac] ;  /* 0x003cac0001077983 */ /* 0x002ea20000300800 */
[----:B------:R-:W4:Y:S02]  /*621f0*/  LDL.LU R5, [R1+0x3ca8] ;  /* 0x003ca80001057983 */ /* 0x000f240000300800 */
[----:B------:R-:W2:Y:S02]  /*62200*/  LDL.LU.64 R22, [R1+0x3ca0] ;  /* 0x003ca00001167983 */ /* 0x000ea40000300a00 */
[----:B------:R-:W-:-:S07]  /*62210*/  IMAD.MOV.U32 R15, RZ, RZ, R3 ;  /* 0x000000ffff0f7224 */ /* 0x000fce00078e0003 */
[C---:B---3--:R-:W-:Y:S08]  /*62220*/  HMMA.16816.F32.BF16 R8, R16.reuse, R14, R8 ;  /* 0x0000000e1008723c */ /* 0x048ff00000041808 */
[----:B--2---:R-:W-:Y:S01]  /*62230*/  HMMA.16816.F32.BF16 R24, R16, R22, R24 ;  /* 0x000000161018723c */ /* 0x004fe20000041818 */
[----:B------:R-:W-:Y:S02]  /*62240*/  IMAD.MOV.U32 R6, RZ, RZ, R23 ;  /* 0x000000ffff067224 */ /* 0x000fe400078e0017 */
[----:B------:R-:W-:Y:S11]  /*62250*/  IMAD.MOV.U32 R3, RZ, RZ, R22 ;  /* 0x000000ffff037224 */ /* 0x000ff600078e0016 */
[----:B------:R-:W-:Y:S09]  /*62260*/  @!UPT UIADD3 URZ, URZ, URZ, URZ ;  /* 0x0000003f3f3ff290 */ /* 0x000ff2000fffe03f */
[----:B------:R0:W-:Y:S01]  /*62270*/  STL.64 [R1+0x9c0], R24 ;  /* 0x0009c01801007387 */ /* 0x0001e20000100a00 */
[----:B------:R1:W-:Y:S03]  /*62280*/  STL.64 [R1+0x9c8], R26 ;  /* 0x0009c81a01007387 */ /* 0x0003e60000100a00 */
[----:B0-----:R-:W1:Y:S01]  /*62290*/  LDL.LU.64 R24, [R1+0x3c98] ;  /* 0x003c980001187983 */ /* 0x001e620000300a00 */
[----:B------:R-:W2:Y:S02]  /*622a0*/  LDL.LU.64 R22, [R1+0x3c90] ;  /* 0x003c900001167983 */ /* 0x000ea40000300a00 */
[----:B------:R-:W3:Y:S02]  /*622b0*/  LDL.LU.64 R20, [R1+0x3c88] ;  /* 0x003c880001147983 */ /* 0x000ee40000300a00 */
[----:B------:R-:W-:Y:S01]  /*622c0*/  STL [R1+0x3b38], R6 ;  /* 0x003b380601007387 */ /* 0x000fe20000100800 */
[----:B------:R-:W-:Y:S01]  /*622d0*/  STL [R1+0x3c64], R7 ;  /* 0x003c640701007387 */ /* 0x000fe20000100800 */
[----:B------:R-:W-:Y:S02]  /*622e0*/  STL [R1+0x3c60], R4 ;  /* 0x003c600401007387 */ /* 0x000fe40000100800 */
[----:B------:R-:W-:Y:S02]  /*622f0*/  STL [R1+0x3b34], R3 ;  /* 0x003b340301007387 */ /* 0x000fe40000100800 */
[----:B------:R-:W2:Y:S01]  /*62300*/  LDL.LU R12, [R1+0x60] ;  /* 0x00006000010c7983 */ /* 0x000ea20000300800 */
[----:B------:R-:W-:Y:S01]  /*62310*/  STL.64 [R1+0x9b0], R8 ;  /* 0x0009b00801007387 */ /* 0x000fe20000100a00 */
[----:B------:R-:W-:Y:S02]  /*62320*/  STL.64 [R1+0x9b8], R10 ;  /* 0x0009b80a01007387 */ /* 0x000fe40000100a00 */
        /* <DEDUP_REMOVED lines=14> */
[----:B---3--:R-:W-:-:S02]  /*62410*/  IMAD.MOV.U32 R26, RZ, RZ, R20 ;  /* 0x000000ffff1a7224 */ /* 0x008fc400078e0014 */
[----:B------:R-:W-:Y:S01]  /*62420*/  IMAD.MOV.U32 R27, RZ, RZ, R23 ;  /* 0x000000ffff1b7224 */ /* 0x000fe200078e0017 */
[----:B--2---:R-:W-:Y:S01]  /*62430*/  STL.64 [R1+0x3ba0], R14 ;  /* 0x003ba00e01007387 */ /* 0x004fe20000100a00 */
[----:B------:R-:W-:Y:S02]  /*62440*/  STL.64 [R1+0x3b98], R12 ;  /* 0x003b980c01007387 */ /* 0x000fe40000100a00 */
[----:B------:R-:W2:Y:S02]  /*62450*/  LDL.LU R20, [R1+0x3c78] ;  /* 0x003c780001147983 */ /* 0x000ea40000300800 */
[----:B------:R0:W-:Y:S02]  /*62460*/  STL.64 [R1+0x3ba8], R26 ;  /* 0x003ba81a01007387 */ /* 0x0001e40000100a00 */
[----:B0-----:R-:W-:Y:S02]  /*62470*/  IMAD.MOV.U32 R26, RZ, RZ, R22 ;  /* 0x000000ffff1a7224 */ /* 0x001fe400078e0016 */
[----:B----4-:R-:W-:-:S05]  /*62480*/  IMAD.MOV.U32 R27, RZ, RZ, R5 ;  /* 0x000000ffff1b7224 */ /* 0x010fca00078e0005 */
[----:B------:R-:W-:Y:S01]  /*62490*/  STL.64 [R1+0x3bd8], R26 ;  /* 0x003bd81a01007387 */ /* 0x000fe20000100a00 */
[----:B------:R0:W-:Y:S03]  /*624a0*/  STL.64 [R1+0x3bd0], R24 ;  /* 0x003bd01801007387 */ /* 0x0001e60000100a00 */
[----:B0-----:R-:W3:Y:S01]  /*624b0*/  LDL.LU R24, [R1+0xa0] ;  /* 0x0000a00001187983 */ /* 0x001ee20000300800 */
[----:B------:R-:W3:Y:S02]  /*624c0*/  LDL.LU R25, [R1+0xa4] ;  /* 0x0000a40001197983 */ /* 0x000ee40000300800 */
[----:B------:R-:W4:Y:S02]  /*624d0*/  LDL.LU R26, [R1+0xa8] ;  /* 0x0000a800011a7983 */ /* 0x000f240000300800 */
[----:B------:R-:W4:Y:S02]  /*624e0*/  LDL.LU R27, [R1+0xac] ;  /* 0x0000ac00011b7983 */ /* 0x000f240000300800 */
[----:B------:R-:W-:-:S02]  /*624f0*/  IMAD.MOV.U32 R22, RZ, RZ, R21 ;  /* 0x000000ffff167224 */ /* 0x000fc400078e0015 */
[----:B------:R-:W-:Y:S01]  /*62500*/  IMAD.MOV.U32 R23, RZ, RZ, R0 ;  /* 0x000000ffff177224 */ /* 0x000fe200078e0000 */
[----:B----4-:R-:W-:Y:S01]  /*62510*/  STL.64 [R1+0x3bf0], R26 ;  /* 0x003bf01a01007387 */ /* 0x010fe20000100a00 */
[----:B---3--:R-:W-:Y:S02]  /*62520*/  STL.64 [R1+0x3be8], R24 ;  /* 0x003be81801007387 */ /* 0x008fe40000100a00 */
[----:B------:R-:W3:Y:S02]  /*62530*/  LDL.LU R21, [R1+0x3c74] ;  /* 0x003c740001157983 */ /* 0x000ee40000300800 */
[----:B------:R-:W4:Y:S01]  /*62540*/  LDL.LU R0, [R1+0x3c70] ;  /* 0x003c700001007983 */ /* 0x000f220000300800 */
[----:B------:R0:W-:Y:S04]  /*62550*/  STL.64 [R1+0x3bf8], R22 ;  /* 0x003bf81601007387 */ /* 0x0001e80000100a00 */
[----:B0-----:R-:W2:Y:S04]  /*62560*/  LDL.LU.64 R22, [R1+0x188] ;  /* 0x0001880001167983 */ /* 0x001ea80000300a00 */
[----:B--2---:R0:W-:Y:S01]  /*62570*/  STL.64 [R1+0x3c10], R22 ;  /* 0x003c101601007387 */ /* 0x0041e20000100a00 */
[----:B------:R-:W2:Y:S02]  /*62580*/  LDL.LU R24, [R1+0xb0] ;  /* 0x0000b00001187983 */ /* 0x000ea40000300800 */
[----:B------:R-:W2:Y:S02]  /*62590*/  LDL.LU R25, [R1+0xb4] ;  /* 0x0000b40001197983 */ /* 0x000ea40000300800 */
[----:B------:R-:W2:Y:S01]  /*625a0*/  LDL.LU R26, [R1+0xb8] ;  /* 0x0000b800011a7983 */ /* 0x000ea20000300800 */
[----:B------:R-:W2:Y:S01]  /*625b0*/  LDL.LU R27, [R1+0xbc] ;  /* 0x0000bc00011b7983 */ /* 0x000ea20000300800 */
[----:B0-----:R-:W-:-:S02]  /*625c0*/  IMAD.MOV.U32 R22, RZ, RZ, R28 ;  /* 0x000000ffff167224 */ /* 0x001fc400078e001c */
[----:B------:R-:W-:Y:S01]  /*625d0*/  IMAD.MOV.U32 R23, RZ, RZ, R29 ;  /* 0x000000ffff177224 */ /* 0x000fe200078e001d */
[----:B------:R-:W2:Y:S01]  /*625e0*/  LDL.LU R28, [R1+0x3c6c] ;  /* 0x003c6c00011c7983 */ /* 0x000ea20000300800 */
[----:B------:R-:W2:Y:S03]  /*625f0*/  LDL.LU R29, [R1+0x3c68] ;  /* 0x003c6800011d7983 */ /* 0x000ea60000300800 */
[----:B------:R0:W-:Y:S04]  /*62600*/  STL.64 [R1+0x3c28], R22 ;  /* 0x003c281601007387 */ /* 0x0001e80000100a00 */
[----:B0-----:R-:W2:Y:S04]  /*62610*/  LDL.LU.64 R22, [R1+0x1a8] ;  /* 0x0001a80001167983 */ /* 0x001ea80000300a00 */
[----:B--2---:R-:W-:Y:S01]  /*62620*/  STL.64 [R1+0x3c40], R22 ;  /* 0x003c401601007387 */ /* 0x004fe20000100a00 */
[----:B------:R-:W-:Y:S02]  /*62630*/  STL.64 [R1+0x3c08], R26 ;  /* 0x003c081a01007387 */ /* 0x000fe40000100a00 */
[----:B------:R0:W-:Y:S02]  /*62640*/  STL.64 [R1+0x3c00], R24 ;  /* 0x003c001801007387 */ /* 0x0001e40000100a00 */
[----:B0-----:R-:W2:Y:S01]  /*62650*/  LDL.LU R24, [R1+0xc0] ;  /* 0x0000c00001187983 */ /* 0x001ea20000300800 */
[----:B------:R-:W2:Y:S02]  /*62660*/  LDL.LU R25, [R1+0xc4] ;  /* 0x0000c40001197983 */ /* 0x000ea40000300800 */
[----:B------:R-:W2:Y:S02]  /*62670*/  LDL.LU R26, [R1+0xc8] ;  /* 0x0000c800011a7983 */ /* 0x000ea40000300800 */
[----:B------:R-:W2:Y:S02]  /*62680*/  LDL.LU R27, [R1+0xcc] ;  /* 0x0000cc00011b7983 */ /* 0x000ea40000300800 */
[----:B---3--:R-:W-:-:S02]  /*62690*/  IMAD.MOV.U32 R22, RZ, RZ, R21 ;  /* 0x000000ffff167224 */ /* 0x008fc400078e0015 */
[----:B------:R-:W-:Y:S01]  /*626a0*/  IMAD.MOV.U32 R23, RZ, RZ, R20 ;  /* 0x000000ffff177224 */ /* 0x000fe200078e0014 */
[----:B------:R-:W3:Y:S01]  /*626b0*/  LDL.LU R4, [R1+0x100] ;  /* 0x0001000001047983 */ /* 0x000ee20000300800 */
[----:B------:R-:W3:Y:S02]  /*626c0*/  LDL.LU R5, [R1+0x104] ;  /* 0x0001040001057983 */ /* 0x000ee40000300800 */
[----:B------:R-:W3:Y:S02]  /*626d0*/  LDL.LU R6, [R1+0x108] ;  /* 0x0001080001067983 */ /* 0x000ee40000300800 */
[----:B------:R-:W3:Y:S01]  /*626e0*/  LDL.LU R7, [R1+0x10c] ;  /* 0x00010c0001077983 */ /* 0x000ee20000300800 */
[----:B------:R0:W-:Y:S04]  /*626f0*/  STL.64 [R1+0x3c58], R22 ;  /* 0x003c581601007387 */ /* 0x0001e80000100a00 */
[----:B0-----:R-:W3:Y:S04]  /*62700*/  LDL.LU.64 R22, [R1+0x1c8] ;  /* 0x0001c80001167983 */ /* 0x001ee80000300a00 */
        /* <DEDUP_REMOVED lines=12> */
[----:B---3--:R-:W-:Y:S01]  /*627d0*/  HMMA.16816.F32.BF16 R4, R16, R22, R4 ;  /* 0x000000161004723c */ /* 0x008fe20000041804 */
        /* <DEDUP_REMOVED lines=20> */
[----:B------:R-:W-:Y:S01]  /*62920*/  STL.64 [R1+0x9a0], R4 ;  /* 0x0009a00401007387 */ /* 0x000fe20000100a00 */
[----:B------:R0:W-:Y:S04]  /*62930*/  STL.64 [R1+0x9a8], R6 ;  /* 0x0009a80601007387 */ /* 0x0001e80000100a00 */
[----:B0-----:R-:W2:Y:S01]  /*62940*/  LDL.LU R7, [R1+0x3c64] ;  /* 0x003c640001077983 */ /* 0x001ea20000300800 */
[----:B------:R-:W2:Y:S02]  /*62950*/  LDL.LU R4, [R1+0x3c60] ;  /* 0x003c600001047983 */ /* 0x000ea40000300800 */
[----:B------:R-:W-:-:S02]  /*62960*/  IMAD.MOV.U32 R6, RZ, RZ, R22 ;  /* 0x000000ffff067224 */ /* 0x000fc400078e0016 */
[----:B------:R-:W2:Y:S01]  /*62970*/  LDL.LU.64 R22, [R1+0x3c58] ;  /* 0x003c580001167983 */ /* 0x000ea20000300a00 */
[----:B------:R-:W-:Y:S02]  /*62980*/  STL [R1+0x3b40], R3 ;  /* 0x003b400301007387 */ /* 0x000fe40000100800 */
        /* <DEDUP_REMOVED lines=46> */
[----:B------:R-:W2:Y:S02]  /*62c70*/  LDL.LU.64 R24, [R1+0x3bd0] ;  /* 0x003bd00001187983 */ /* 0x000ea40000300a00 */
[----:B------:R-:W-:-:S02]  /*62c80*/  IMAD.MOV.U32 R3, RZ, RZ, R22 ;  /* 0x000000ffff037224 */ /* 0x000fc400078e0016 */
[----:B------:R-:W-:Y:S11]  /*62c90*/  IMAD.MOV.U32 R6, RZ, RZ, R23 ;  /* 0x000000ffff067224 */ /* 0x000ff600078e0017 */
[----:B------:R-:W-:Y:S05]  /*62ca0*/  @!UPT UIADD3 URZ, URZ, URZ, URZ ;  /* 0x0000003f3f3ff290 */ /* 0x000fea000fffe03f */
[----:B------:R2:W-:Y:S01]  /*62cb0*/  STL.64 [R1+0x940], R16 ;  /* 0x0009401001007387 */ /* 0x0005e20000100a00 */
[----:B------:R0:W-:Y:S02]  /*62cc0*/  STL.64 [R1+0x948], R18 ;  /* 0x0009481201007387 */ /* 0x0001e40000100a00 */
[----:B------:R-:W3:Y:S02]  /*62cd0*/  LDL.LU.64 R22, [R1+0x3bc8] ;  /* 0x003bc80001167983 */ /* 0x000ee40000300a00 */
[----:B------:R-:W3:Y:S02]  /*62ce0*/  LDL.LU.64 R20, [R1+0x3bc0] ;  /* 0x003bc00001147983 */ /* 0x000ee40000300a00 */
[----:B--2---:R-:W-:Y:S02]  /*62cf0*/  IMAD.MOV.U32 R17, RZ, RZ, R25 ;  /* 0x000000ffff117224 */ /* 0x004fe400078e0019 */
[----:B0-----:R-:W-:Y:S02]  /*62d00*/  IMAD.MOV.U32 R18, RZ, RZ, R24 ;  /* 0x000000ffff127224 */ /* 0x001fe400078e0018 */
[C---:B---3--:R-:W-:Y:S01]  /*62d10*/  HMMA.16816.F32.BF16 R24, R20.reuse, R26, R12 ;  /* 0x0000001a1418723c */ /* 0x048fe2000004180c */
        /* <DEDUP_REMOVED lines=20> */
[----:B------:R-:W-:Y:S01]  /*62e60*/  IMAD.MOV.U32 R11, RZ, RZ, R29 ;  /* 0x000000ffff0b7224 */ /* 0x000fe200078e001d */
[C---:B--2---:R-:W-:Y:S02]  /*62e70*/  HMMA.16816.F32.BF16 R24, R20.reuse, R26, R12 ;  /* 0x0000001a1418723c */ /* 0x044fe4000004180c */
[----:B------:R-:W2:Y:S01]  /*62e80*/  LDL.LU.64 R14, [R1+0x3b70] ;  /* 0x003b7000010e7983 */ /* 0x000ea20000300a00 */
[----:B------:R-:W3:Y:S11]  /*62e90*/  LDL.LU.64 R12, [R1+0x3b68] ;  /* 0x003b6800010c7983 */ /* 0x000ef60000300a00 */
[----:B------:R-:W-:Y:S09]  /*62ea0*/  @!UPT UIADD3 URZ, URZ, URZ, URZ ;  /* 0x0000003f3f3ff290 */ /* 0x000ff2000fffe03f */
[----:B------:R-:W-:Y:S01]  /*62eb0*/  STL.64 [R1+0x900], R24 ;  /* 0x0009001801007387 */ /* 0x000fe20000100a00 */
[----:B------:R-:W-:Y:S01]  /*62ec0*/  STL.64 [R1+0x908], R26 ;  /* 0x0009081a01007387 */ /* 0x000fe20000100a00 */
[----:B--2---:R-:W-:Y:S11]  /*62ed0*/  HMMA.16816.F32.BF16 R8, R20, R14, R8 ;  /* 0x0000000e1408723c */ /* 0x004ff60000041808 */
[----:B------:R-:W-:Y:S11]  /*62ee0*/  @!UPT UIADD3 URZ, URZ, URZ, URZ ;  /* 0x0000003f3f3ff290 */ /* 0x000ff6000fffe03f */
[----:B------:R-:W-:Y:S01]  /*62ef0*/  @!UPT UIADD3 URZ, URZ, URZ, URZ ;  /* 0x0000003f3f3ff290 */ /* 0x000fe2000fffe03f */
[----:B------:R-:W-:Y:S01]  /*62f00*/  STL.64 [R1+0x8f0], R8 ;  /* 0x0008f00801007387 */ /* 0x000fe20000100a00 */
[----:B------:R0:W-:Y:S03]  /*62f10*/  STL.64 [R1+0x8f8], R10 ;  /* 0x0008f80a01007387 */ /* 0x0001e60000100a00 */
[----:B0-----:R-:W2:Y:S01]  /*62f20*/  LDL.LU.64 R10, [R1+0x3b60] ;  /* 0x003b6000010a7983 */ /* 0x001ea20000300a00 */
[----:B------:R-:W3:Y:S02]  /*62f30*/  LDL.LU.64 R8, [R1+0x3b58] ;  /* 0x003b580001087983 */ /* 0x000ee40000300a00 */
[----:B------:R-:W-:Y:S02]  /*62f40*/  IMAD.MOV.U32 R16, RZ, RZ, R28 ;  /* 0x000000ffff107224 */ /* 0x000fe400078e001c */
[----:B----4-:R-:W-:Y:S02]  /*62f50*/  IMAD.MOV.U32 R19, RZ, RZ, R0 ;  /* 0x000000ffff137224 */ /* 0x010fe400078e0000 */
[----:B------:R-:W0:Y:S01]  /*62f60*/  S2R R0, SR_TID.X ;  /* 0x0000000000007919 */ /* 0x000e220000002100 */
[----:B------:R-:W-:-:S02]  /*62f70*/  IMAD.MOV.U32 R27, RZ, RZ, R2 ;  /* 0x000000ffff1b7224 */ /* 0x000fc400078e0002 */
[----:B------:R-:W1:Y:S01]  /*62f80*/  S2R R2, SR_TID.X ;  /* 0x0000000000027919 */ /* 0x000e620000002100 */
[----:B0-----:R-:W-:Y:S01]  /*62f90*/  LOP3.LUT R0, R0, 0x7, RZ, 0xc0, !PT ;  /* 0x0000000700007812 */ /* 0x001fe200078ec0ff */
[----:B-1----:R-:W-:-:S04]  /*62fa0*/  IMAD.SHL.U32 R2, R2, 0x2, RZ ;  /* 0x0000000202027824 */ /* 0x002fc800078e00ff */
[----:B------:R-:W-:Y:S02]  /*62fb0*/  IMAD R0, R0, 0x110, RZ ;  /* 0x0000011000007824 */ /* 0x000fe400078e02ff */
[----:B------:R-:W-:Y:S01]  /*62fc0*/  IMAD.MOV.U32 R26, RZ, RZ, R4 ;  /* 0x000000ffff1a7224 */ /* 0x000fe200078e0004 */
[----:B--2---:R-:W-:Y:S11]  /*62fd0*/  HMMA.16816.F32.BF16 R16, R20, R10, R16 ;  /* 0x0000000a1410723c */ /* 0x004ff60000041810 */
[----:B------:R-:W-:Y:S11]  /*62fe0*/  @!UPT UIADD3 URZ, URZ, URZ, URZ ;  /* 0x0000003f3f3ff290 */ /* 0x000ff6000fffe03f */
[----:B------:R-:W-:Y:S01]  /*62ff0*/  @!UPT UIADD3 URZ, URZ, URZ, URZ ;  /* 0x0000003f3f3ff290 */ /* 0x000fe2000fffe03f */
[----:B------:R-:W-:Y:S01]  /*63000*/  STL.64 [R1+0xf0], R16 ;  /* 0x0000f01001007387 */ /* 0x000fe20000100a00 */
[----:B------:R-:W-:Y:S02]  /*63010*/  STL.64 [R1+0xf8], R18 ;  /* 0x0000f81201007387 */ /* 0x000fe40000100a00 */
[----:B------:R-:W0:Y:S04]  /*63020*/  LDSM.16.MT88.4 R16, [R7+0x18000] ;  /* 0x018000000710783b */ /* 0x000e280000004200 */
[----:B---3--:R-:W-:Y:S01]  /*63030*/  IMAD.MOV.U32 R14, RZ, RZ, R9 ;  /* 0x000000ffff0e7224 */ /* 0x008fe200078e0009 */
[----:B------:R-:W-:-:S04]  /*63040*/  LOP3.LUT R9, R0, 0x30, R2, 0x78, !PT ;  /* 0x0000003000097812 */ /* 0x000fc800078e7802 */
[----:B------:R-:W-:Y:S01]  /*63050*/  LOP3.LUT R9, R9, 0x40, RZ, 0x3c, !PT ;  /* 0x0000004009097812 */ /* 0x000fe200078e3cff */
[----:B0-----:R-:W-:Y:S01]  /*63060*/  STL.64 [R1+0x3a58], R18 ;  /* 0x003a581201007387 */ /* 0x001fe20000100a00 */
[----:B------:R-:W-:Y:S03]  /*63070*/  STL.64 [R1+0x3a50], R16 ;  /* 0x003a501001007387 */ /* 0x000fe60000100a00 */
[----:B------:R-:W0:Y:S02]  /*63080*/  LDSM.16.M88.4 R16, [R9+0x20080] ;  /* 0x020080000910783b */ /* 0x000e240000000200 */
[----:B0-----:R-:W-:Y:S02]  /*63090*/  STL.64 [R1+0xc0], R16 ;  /* 0x0000c01001007387 */ /* 0x001fe40000100a00 */
[----:B------:R-:W-:Y:S02]  /*630a0*/  IMAD.MOV.U32 R2, RZ, RZ, R16 ;  /* 0x000000ffff027224 */ /* 0x000fe400078e0010 */
[----:B------:R-:W-:Y:S02]  /*630b0*/  STL.64 [R1+0xc8], R18 ;  /* 0x0000c81201007387 */ /* 0x000fe40000100a00 */
[----:B------:R-:W-:-:S02]  /*630c0*/  IMAD.MOV.U32 R0, RZ, RZ, R17 ;  /* 0x000000ffff007224 */ /* 0x000fc400078e0011 */
        /* <DEDUP_REMOVED lines=13> */
[----:B0-----:R-:W-:Y:S01]  /*631a0*/  STL.64 [R1+0x80], R16 ;  /* 0x0000801001007387 */ /* 0x001fe20000100a00 */
[----:B------:R-:W-:Y:S02]  /*631b0*/  STL.64 [R1+0x88], R18 ;  /* 0x0000881201007387 */ /* 0x000fe40000100a00 */
[----:B------:R-:W0:Y:S01]  /*631c0*/  LDSM.16.M88.4 R16, [R9+0x22880] ;  /* 0x022880000910783b */ /* 0x000e220000000200 */
[----:B------:R-:W-:Y:S01]  /*631d0*/  HMMA.16816.F32.BF16 R24, R20, R26, R12 ;  /* 0x0000001a1418723c */ /* 0x000fe2000004180c */
[----:B------:R-:W-:Y:S04]  /*631e0*/  LDSM.16.M88.4 R12, [R9+0x23880] ;  /* 0x02388000090c783b */ /* 0x000fe80000000200 */
[----:B0-----:R-:W-:Y:S01]  /*631f0*/  STL.64 [R1+0x70], R16 ;  /* 0x0000701001007387 */ /* 0x001fe20000100a00 */
[----:B------:R-:W-:Y:S02]  /*63200*/  STL.64 [R1+0x78], R18 ;  /* 0x0000781201007387 */ /* 0x000fe40000100a00 */
[----:B------:R-:W0:Y:S11]  /*63210*/  LDSM.16.M88.4 R16, [R9+0x23080] ;  /* 0x023080000910783b */ /* 0x000e360000000200 */
[----:B------:R-:W-:Y:S04]  /*63220*/  @!UPT UIADD3 URZ, URZ, URZ, URZ ;  /* 0x0000003f3f3ff290 */ /* 0x000fe8000fffe03f */
[----:B------:R-:W-:Y:S01]  /*63230*/  STL.64 [R1+0xe0], R24 ;  /* 0x0000e01801007387 */ /* 0x000fe20000100a00 */
[----:B------:R-:W-:Y:S02]  /*63240*/  STL.64 [R1+0xe8], R26 ;  /* 0x0000e81a01007387 */ /* 0x000fe40000100a00 */
[----:B------:R-:W1:Y:S02]  /*63250*/  LDSM.16.M88.4 R24, [R9+0x24080] ;  /* 0x024080000918783b */ /* 0x000e640000000200 */
[----:B0-----:R-:W-:Y:S02]  /*63260*/  STL.64 [R1+0x60], R16 ;  /* 0x0000601001007387 */ /* 0x001fe40000100a00 */
[----:B------:R-:W-:Y:S02]  /*63270*/  STL.64 [R1+0x68], R18 ;  /* 0x0000681201007387 */ /* 0x000fe40000100a00 */
[----:B------:R-:W0:Y:S04]  /*63280*/  LDSM.16.M88.4 R16, [R9+0x24880] ;  /* 0x024880000910783b */ /* 0x000e280000000200 */
[----:B------:R-:W-:Y:S01]  /*63290*/  STL.64 [R1+0x50], R12 ;  /* 0x0000500c01007387 */ /* 0x000fe20000100a00 */
[----:B------:R-:W-:Y:S02]  /*632a0*/  STL.64 [R1+0x58], R14 ;  /* 0x0000580e01007387 */ /* 0x000fe40000100a00 */
[----:B------:R-:W2:Y:S04]  /*632b0*/  LDSM.16.M88.4 R12, [R9+0x25080] ;  /* 0x02508000090c783b */ /* 0x000ea80000000200 */
[----:B-1----:R-:W-:Y:S02]  /*632c0*/  STL.64 [R1+0x40], R24 ;  /* 0x0000401801007387 */ /* 0x002fe40000100a00 */
[----:B------:R-:W-:Y:S02]  /*632d0*/  STL.64 [R1+0x48], R26 ;  /* 0x0000481a01007387 */ /* 0x000fe40000100a00 */
[----:B------:R-:W-:Y:S04]  /*632e0*/  LDSM.16.M88.4 R24, [R9+0x26880] ;  /* 0x026880000918783b */ /* 0x000fe80000000200 */
[----:B0-----:R-:W-:Y:S01]  /*632f0*/  STL.64 [R1+0x30], R16 ;  /* 0x0000301001007387 */ /* 0x001fe20000100a00 */
[----:B------:R-:W-:Y:S02]  /*63300*/  STL.64 [R1+0x38], R18 ;  /* 0x0000381201007387 */ /* 0x000fe40000100a00 */
[----:B------:R-:W0:Y:S04]  /*63310*/  LDSM.16.M88.4 R16, [R9+0x25880] ;  /* 0x025880000910783b */ /* 0x000e280000000200 */
[----:B--2---:R-:W-:Y:S02]  /*63320*/  STL.64 [R1+0x20], R12 ;  /* 0x0000200c01007387 */ /* 0x004fe40000100a00 */
[----:B------:R-:W-:Y:S01]  /*63330*/  IMAD.MOV.U32 R29, RZ, RZ, R12 ;  /* 0x000000ffff1d7224 */ /* 0x000fe200078e000c */
[----:B------:R-:W-:Y:S01]  /*63340*/  STL.64 [R1+0x28], R14 ;  /* 0x0000280e01007387 */ /* 0x000fe20000100a00 */
[----:B------:R-:W-:-:S02]  /*63350*/  IMAD.MOV.U32 R28, RZ, RZ, R13 ;  /* 0x000000ffff1c7224 */ /* 0x000fc400078e000d */
[----:B------:R-:W1:Y:S01]  /*63360*/  LDSM.16.M88.4 R12, [R9+0x26080] ;  /* 0x02608000090c783b */ /* 0x000e620000000200 */
[----:B0-----:R-:W-:Y:S03]  /*63370*/  STL.64 [R1+0x10], R16 ;  /* 0x0000101001007387 */ /* 0x001fe60000100a00 */
[----:B------:R-:W-:Y:S02]  /*63380*/  STL.64 [R1+0x18], R18 ;  /* 0x0000181201007387 */ /* 0x000fe40000100a00 */
[----:B------:R-:W-:Y:S01]  /*63390*/  STL [R1+0x32e4], R26 ;  /* 0x0032e41a01007387 */ /* 0x000fe20000100800 */
[----:B-1----:R-:W-:Y:S01]  /*633a0*/  STL.64 [R1], R12 ;  /* 0x0000000c01007387 */ /* 0x002fe20000100a00 */
[----:B------:R-:W-:Y:S02]  /*633b0*/  STL.64 [R1+0x8], R14 ;  /* 0x0000080e01007387 */ /* 0x000fe40000100a00 */
[----:B------:R-:W0:Y:S04]  /*633c0*/  LDSM.16.M88.4 R12, [R9+0x27080] ;  /* 0x02708000090c783b */ /* 0x000e280000000200 */
[----:B------:R-:W-:Y:S01]  /*633d0*/  STL [R1+0x32e0], R27 ;  /* 0x0032e01b01007387 */ /* 0x000fe20000100800 */
[----:B------:R-:W-:Y:S04]  /*633e0*/  STL.64 [R1+0x3a08], R24 ;  /* 0x003a081801007387 */ /* 0x000fe80000100a00 */
[----:B------:R-:W1:Y:S04]  /*633f0*/  LDSM.16.M88.4 R8, [R9+0x27880] ;  /* 0x027880000908783b */ /* 0x000e680000000200 */
[----:B0-----:R-:W-:Y:S01]  /*63400*/  STL [R1+0x304c], R14 ;  /* 0x00304c0e01007387 */ /* 0x001fe20000100800 */
[----:B------:R-:W-:Y:S02]  /*63410*/  STL [R1+0x3048], R15 ;  /* 0x0030480f01007387 */ /* 0x000fe40000100800 */
[----:B------:R0:W-:Y:S02]  /*63420*/  STL.64 [R1+0x3968], R12 ;  /* 0x0039680c01007387 */ /* 0x0001e40000100a00 */
[----:B0-----:R-:W2:Y:S01]  /*63430*/  LDL.LU R12, [R1+0x4b0] ;  /* 0x0004b000010c7983 */ /* 0x001ea20000300800 */
[----:B------:R-:W2:Y:S02]  /*63440*/  LDL.LU R13, [R1+0x4b4] ;  /* 0x0004b400010d7983 */ /* 0x000ea40000300800 */
[----:B------:R-:W3:Y:S02]  /*63450*/  LDL.LU R14, [R1+0x4b8] ;  /* 0x0004b800010e7983 */ /* 0x000ee40000300800 */
[----:B------:R-:W3:Y:S02]  /*63460*/  LDL.LU R15, [R1+0x4bc] ;  /* 0x0004bc00010f7983 */ /* 0x000ee40000300800 */
[----:B---3--:R-:W-:Y:S01]  /*63470*/  STL.64 [R1+0x3a18], R14 ;  /* 0x003a180e01007387 */ /* 0x008fe20000100a00 */
[----:B--2---:R0:W-:Y:S03]  /*63480*/  STL.64 [R1+0x3a10], R12 ;  /* 0x003a100c01007387 */ /* 0x0041e60000100a00 */
[----:B0-----:R-:W2:Y:S01]  /*63490*/  LDL.64 R12, [R1+0xa0] ;  /* 0x0000a000010c7983 */ /* 0x001ea20000100a00 */
[----:B------:R-:W-:-:S02]  /*634a0*/  IMAD.MOV.U32 R18, RZ, RZ, R3 ;  /* 0x000000ffff127224 */ /* 0x000fc400078e0003 */
[----:B------:R-:W-:Y:S01]  /*634b0*/  IMAD.MOV.U32 R19, RZ, RZ, R6 ;  /* 0x000000ffff137224 */ /* 0x000fe200078e0006 */
[----:B--2---:R0:W-:Y:S04]  /*634c0*/  STL.64 [R1+0x3a28], R12 ;  /* 0x003a280c01007387 */ /* 0x0041e80000100a00 */
[----:B0-----:R-:W2:Y:S01]  /*634d0*/  LDL.LU R12, [R1+0x4e0] ;  /* 0x0004e000010c7983 */ /* 0x001ea20000300800 */
[----:B------:R-:W2:Y:S02]  /*634e0*/  LDL.LU R13, [R1+0x4e4] ;  /* 0x0004e400010d7983 */ /* 0x000ea40000300800 */
[----:B------:R-:W3:Y:S02]  /*634f0*/  LDL.LU R14, [R1+0x4e8] ;  /* 0x0004e800010e7983 */ /* 0x000ee40000300800 */
[----:B------:R-:W3:Y:S01]  /*63500*/  LDL.LU R15, [R1+0x4ec] ;  /* 0x0004ec00010f7983 */ /* 0x000ee20000300800 */
[----:B------:R-:W4:Y:S01]  /*63510*/  LDL.LU R3, [R1+0x3b50] ;  /* 0x003b500001037983 */ /* 0x000f220000300800 */
[----:B------:R-:W4:Y:S02]  /*63520*/  LDL.LU R6, [R1+0x3b4c] ;  /* 0x003b4c0001067983 */ /* 0x000f240000300800 */
[----:B------:R-:W-:Y:S01]  /*63530*/  STL.64 [R1+0x3a70], R18 ;  /* 0x003a701201007387 */ /* 0x000fe20000100a00 */
[----:B---3--:R-:W-:Y:S01]  /*63540*/  STL.64 [R1+0x3a48], R14 ;  /* 0x003a480e01007387 */ /* 0x008fe20000100a00 */
[----:B--2---:R-:W-:Y:S02]  /*63550*/  STL.64 [R1+0x3a40], R12 ;  /* 0x003a400c01007387 */ /* 0x004fe40000100a00 */
[----:B------:R-:W2:Y:S02]  /*63560*/  LDL.64 R24, [R1+0x80] ;  /* 0x0000800001187983 */ /* 0x000ea40000100a00 */
[----:B--2---:R0:W-:Y:S04]  /*63570*/  STL.64 [R1+0x3a20], R24 ;  /* 0x003a201801007387 */ /* 0x0041e80000100a00 */
[----:B0-----:R-:W2:Y:S01]  /*63580*/  LDL.LU R24, [R1+0x4d0] ;  /* 0x0004d00001187983 */ /* 0x001ea20000300800 */
[----:B------:R-:W2:Y:S02]  /*63590*/  LDL.LU R25, [R1+0x4d4] ;  /* 0x0004d40001197983 */ /* 0x000ea40000300800 */
[----:B------:R-:W3:Y:S02]  /*635a0*/  LDL.LU R26, [R1+0x4d8] ;  /* 0x0004d800011a7983 */ /* 0x000ee40000300800 */
[----:B------:R-:W3:Y:S01]  /*635b0*/  LDL.LU R27, [R1+0x4dc] ;  /* 0x0004dc00011b7983 */ /* 0x000ee20000300800 */
[----:B------:R-:W2:Y:S01]  /*635c0*/  LDL.LU R18, [R1+0x178] ;  /* 0x0001780001127983 */ /* 0x000ea20000300800 */
[----:B------:R-:W2:Y:S03]  /*635d0*/  LDL.LU R19, [R1+0x17c] ;  /* 0x00017c0001137983 */ /* 0x000ea60000300800 */
[----:B--2---:R4:W-:Y:S01]  /*635e0*/  STL.64 [R1+0x3a88], R18 ;  /* 0x003a881201007387 */ /* 0x0049e20000100a00 */
[----:B------:R-:W2:Y:S02]  /*635f0*/  LDL.LU R12, [R1+0x4f0] ;  /* 0x0004f000010c7983 */ /* 0x000ea40000300800 */
[----:B------:R-:W2:Y:S02]  /*63600*/  LDL.LU R13, [R1+0x4f4] ;  /* 0x0004f400010d7983 */ /* 0x000ea40000300800 */
[----:B------:R-:W2:Y:S01]  /*63610*/  LDL.LU R14, [R1+0x4f8] ;  /* 0x0004f800010e7983 */ /* 0x000ea20000300800 */
[----:B------:R-:W2:Y:S01]  /*63620*/  LDL.LU R15, [R1+0x4fc] ;  /* 0x0004fc00010f7983 */ /* 0x000ea20000300800 */
[----:B----4-:R-:W-:-:S02]  /*63630*/  IMAD.MOV.U32 R18, RZ, RZ, R6 ;  /* 0x000000ffff127224 */ /* 0x010fc400078e0006 */
[----:B------:R-:W-:Y:S01]  /*63640*/  IMAD.MOV.U32 R19, RZ, RZ, R3 ;  /* 0x000000ffff137224 */ /* 0x000fe200078e0003 */
        /* <DEDUP_REMOVED lines=8> */
[----:B------:R-:W2:Y:S01]  /*636d0*/  LDL.LU R15, [R1+0x50c] ;  /* 0x00050c00010f7983 */ /* 0x000ea20000300800 */
[----:B------:R-:W2:Y:S01]  /*636e0*/  LDL.LU R18, [R1+0x198] ;  /* 0x0001980001127983 */ /* 0x000ea20000300800 */
[----:B------:R-:W2:Y:S03]  /*636f0*/  LDL.LU R19, [R1+0x19c] ;  /* 0x00019c0001137983 */ /* 0x000ea60000300800 */
[----:B--2---:R3:W-:Y:S02]  /*63700*/  STL.64 [R1+0x3ab8], R18 ;  /* 0x003ab81201007387 */ /* 0x0047e40000100a00 */
[----:B---3--:R-:W-:-:S02]  /*63710*/  IMAD.MOV.U32 R18, RZ, RZ, R3 ;  /* 0x000000ffff127224 */ /* 0x008fc400078e0003 */
[----:B----4-:R-:W-:Y:S01]  /*63720*/  IMAD.MOV.U32 R19, RZ, RZ, R6 ;  /* 0x000000ffff137224 */ /* 0x010fe200078e0006 */
[----:B------:R-:W2:Y:S01]  /*63730*/  LDL.LU R3, [R1+0x3b40] ;  /* 0x003b400001037983 */ /* 0x000ea20000300800 */
[----:B------:R-:W3:Y:S03]  /*63740*/  LDL.LU R6, [R1+0x3b3c] ;  /* 0x003b3c0001067983 */ /* 0x000ee60000300800 */
[----:B------:R-:W-:Y:S01]  /*63750*/  STL.64 [R1+0x3ad0], R18 ;  /* 0x003ad01201007387 */ /* 0x000fe20000100a00 */
[----:B------:R-:W-:Y:S02]  /*63760*/  STL.64 [R1+0x3a80], R14 ;  /* 0x003a800e01007387 */ /* 0x000fe40000100a00 */
[----:B------:R0:W-:Y:S02]  /*63770*/  STL.64 [R1+0x3a78], R12 ;  /* 0x003a780c01007387 */ /* 0x0001e40000100a00 */
[----:B0-----:R-:W4:Y:S01]  /*63780*/  LDL.LU R12, [R1+0xa20] ;  /* 0x000a2000010c7983 */ /* 0x001f220000300800 */
[----:B------:R-:W4:Y:S02]  /*63790*/  LDL.LU R13, [R1+0xa24] ;  /* 0x000a2400010d7983 */ /* 0x000f240000300800 */
[----:B------:R-:W2:Y:S02]  /*637a0*/  LDL.LU R14, [R1+0xa28] ;  /* 0x000a2800010e7983 */ /* 0x000ea40000300800 */
[----:B------:R-:W2:Y:S01]  /*637b0*/  LDL.LU R15, [R1+0xa2c] ;  /* 0x000a2c00010f7983 */ /* 0x000ea20000300800 */
[----:B------:R-:W2:Y:S01]  /*637c0*/  LDL.LU R18, [R1+0x1b8] ;  /* 0x0001b80001127983 */ /* 0x000ea20000300800 */
[----:B------:R-:W2:Y:S03]  /*637d0*/  LDL.LU R19, [R1+0x1bc] ;  /* 0x0001bc0001137983 */ /* 0x000ea60000300800 */
        /* <DEDUP_REMOVED lines=19> */
[----:B------:R-:W2:Y:S03]  /*63910*/  LDL.LU R19, [R1+0x1dc] ;  /* 0x0001dc0001137983 */ /* 0x000ea60000300800 */
        /* <DEDUP_REMOVED lines=8> */
[----:B------:R-:W3:Y:S04]  /*639a0*/  LDL.LU R3, [R1+0x3b30] ;  /* 0x003b300001037983 */ /* 0x000ee80000300800 */
        /* <DEDUP_REMOVED lines=18> */
[----:B------:R-:W-:Y:S01]  /*63ad0*/  IMAD.MOV.U32 R19, RZ, RZ, R6 ;  /* 0x000000ffff137224 */ /* 0x000fe200078e0006 */
[----:B----4-:R-:W-:Y:S01]  /*63ae0*/  STL.64 [R1+0x3b28], R14 ;  /* 0x003b280e01007387 */ /* 0x010fe20000100a00 */
[----:B--2---:R0:W-:Y:S03]  /*63af0*/  STL.64 [R1+0x3b20], R12 ;  /* 0x003b200c01007387 */ /* 0x0041e60000100a00 */
[----:B0-----:R-:W2:Y:S01]  /*63b00*/  LDL.LU R12, [R1+0xa90] ;  /* 0x000a9000010c7983 */ /* 0x001ea20000300800 */
[----:B------:R-:W2:Y:S02]  /*63b10*/  LDL.LU R13, [R1+0xa94] ;  /* 0x000a9400010d7983 */ /* 0x000ea40000300800 */
[----:B------:R-:W2:Y:S02]  /*63b20*/  LDL.LU R14, [R1+0xa98] ;  /* 0x000a9800010e7983 */ /* 0x000ea40000300800 */
[----:B------:R-:W2:Y:S01]  /*63b30*/  LDL.LU R15, [R1+0xa9c] ;  /* 0x000a9c00010f7983 */ /* 0x000ea20000300800 */
[----:B------:R-:W-:Y:S01]  /*63b40*/  STL.64 [R1+0x3a38], R26 ;  /* 0x003a381a01007387 */ /* 0x000fe20000100a00 */
[----:B------:R0:W-:Y:S03]  /*63b50*/  STL.64 [R1+0x3a30], R24 ;  /* 0x003a301801007387 */ /* 0x0001e60000100a00 */
[----:B0-----:R-:W4:Y:S01]  /*63b60*/  LDL.64 R24, [R1+0xb0] ;  /* 0x0000b00001187983 */ /* 0x001f220000100a00 */
[----:B-1----:R-:W-:Y:S02]  /*63b70*/  STL [R1+0x3034], R10 ;  /* 0x0030340a01007387 */ /* 0x002fe40000100800 */
[----:B------:R-:W-:Y:S02]  /*63b80*/  STL [R1+0x3030], R11 ;  /* 0x0030300b01007387 */ /* 0x000fe40000100800 */
[----:B------:R0:W-:Y:S02]  /*63b90*/  STL.64 [R1+0x39b0], R8 ;  /* 0x0039b00801007387 */ /* 0x0001e40000100a00 */
[----:B0-----:R-:W-:-:S02]  /*63ba0*/  IMAD.MOV.U32 R8, RZ, RZ, R5 ;  /* 0x000000ffff087224 */ /* 0x001fc400078e0005 */
[----:B------:R-:W-:Y:S02]  /*63bb0*/  IMAD.MOV.U32 R9, RZ, RZ, R4 ;  /* 0x000000ffff097224 */ /* 0x000fe400078e0004 */
[----:B------:R-:W0:Y:S04]  /*63bc0*/  LDSM.16.MT88.4 R4, [R7+0x18080] ;  /* 0x018080000704783b */ /* 0x000e280000004200 */
[----:B0-----:R-:W-:Y:S01]  /*63bd0*/  STL.64 [R1+0x3950], R6 ;  /* 0x0039500601007387 */ /* 0x001fe20000100a00 */
        /* <DEDUP_REMOVED lines=50> */
[----:B------:R-:W-:Y:S02]  /*63f00*/  IMAD.MOV.U32 R4, RZ, RZ, R2 ;  /* 0x000000ffff047224 */ /* 0x000fe400078e0002 */
[----:B------:R-:W-:Y:S01]  /*63f10*/  IMAD.MOV.U32 R5, RZ, RZ, R0 ;  /* 0x000000ffff057224 */ /* 0x000fe200078e0000 */
[C---:B--2---:R-:W-:Y:S01]  /*63f20*/  HMMA.16816.F32.BF16 R16, R20.reuse, R18, R12 ;  /* 0x000000121410723c */ /* 0x044fe2000004180c */
[----:B------:R-:W2:Y:S01]  /*63f30*/  LDL.LU.64 R14, [R1+0x3a80] ;  /* 0x003a8000010e7983 */ /* 0x000ea20000300a00 */
[----:B------:R-:W2:Y:S11]  /*63f40*/  LDL.LU.64 R12, [R1+0x3a78] ;  /* 0x003a7800010c7983 */ /* 0x000eb60000300a00 */
[----:B------:R-:W-:Y:S10]  /*63f50*/  @!UPT UIADD3 URZ, URZ, URZ, URZ ;  /* 0x0000003f3f3ff290 */ /* 0x000ff4000fffe03f */
[----:B------:R0:W-:Y:S01]  /*63f60*/  STL.64 [R1+0x5a0], R16 ;  /* 0x0005a01001007387 */ /* 0x0001e20000100a00 */
[----:B------:R-:W-:Y:S02]  /*63f70*/  IMAD.MOV.U32 R2, RZ, RZ, R18 ;  /* 0x000000ffff027224 */ /* 0x000fe400078e0012 */
[----:B------:R-:W-:Y:S02]  /*63f80*/  IMAD.MOV.U32 R0, RZ, RZ, R19 ;  /* 0x000000ffff007224 */ /* 0x000fe400078e0013 */
[----:B------:R-:W2:Y:S03]  /*63f90*/  LDL.LU.64 R18, [R1+0x3a70] ;  /* 0x003a700001127983 */ /* 0x000ea60000300a00 */
[----:B------:R-:W-:Y:S02]  /*63fa0*/  STL [R1+0x3284], R0 ;  /* 0x0032840001007387 */ /* 0x000fe40000100800 */
[----:B------:R-:W-:Y:S01]  /*63fb0*/  STL [R1+0x3280], R2 ;  /* 0x0032800201007387 */ /* 0x000fe20000100800 */
[----:B--2---:R-:W-:Y:S01]  /*63fc0*/  HMMA.16816.F32.BF16 R20, R20, R18, R12 ;  /* 0x000000121414723c */ /* 0x004fe2000004180c */
[----:B------:R-:W2:Y:S01]  /*63fd0*/  LDL.LU.64 R14, [R1+0x3a68] ;  /* 0x003a6800010e7983 */ /* 0x000ea20000300a00 */
[----:B------:R-:W2:Y:S02]  /*63fe0*/  LDL.LU.64 R12, [R1+0x3a60] ;  /* 0x003a6000010c7983 */ /* 0x000ea40000300a00 */
[----:B------:R-:W2:Y:S02]  /*63ff0*/  LDL.LU.64 R18, [R1+0x3a58] ;  /* 0x003a580001127983 */ /* 0x000ea40000300a00 */
[----:B0-----:R-:W2:Y:S11]  /*64000*/  LDL.LU.64 R16, [R1+0x3a50] ;  /* 0x003a500001107983 */ /* 0x001eb60000300a00 */
[----:B------:R-:W-:Y:S06]  /*64010*/  @!UPT UIADD3 URZ, URZ, URZ, URZ ;  /* 0x0000003f3f3ff290 */ /* 0x000fec000fffe03f */
[----:B------:R0:W-:Y:S01]  /*64020*/  STL.64 [R1+0xd0], R20 ;  /* 0x0000d01401007387 */ /* 0x0001e20000100a00 */
[----:B------:R1:W-:Y:S03]  /*64030*/  STL.64 [R1+0xd8], R22 ;  /* 0x0000d81601007387 */ /* 0x0003e60000100a00 */
        /* <DEDUP_REMOVED lines=8> */
[----:B------:R-:W-:Y:S02]  /*640c0*/  STL.64 [R1+0x598], R6 ;  /* 0x0005980601007387 */ /* 0x000fe40000100a00 */
[----:B------:R-:W3:Y:S02]  /*640d0*/  LDL.LU.64 R26, [R1+0x3a38] ;  /* 0x003a3800011a7983 */ /* 0x000ee40000300a00 */
[----:B----4-:R-:W-:Y:S02]  /*640e0*/  IMAD.MOV.U32 R5, RZ, RZ, R24 ;  /* 0x000000ffff057224 */ /* 0x010fe400078e0018 */
[----:B------:R-:W-:Y:S01]  /*640f0*/  IMAD.MOV.U32 R4, RZ, RZ, R25 ;  /* 0x000000ffff047224 */ /* 0x000fe200078e0019 */
[----:B--2---:R-:W-:Y:S01]  /*64100*/  HMMA.16816.F32.BF16 R12, R16, R24, R12 ;  /* 0x00000018100c723c */ /* 0x004fe2000004180c */
[----:B------:R-:W2:Y:S11]  /*64110*/  LDL.LU.64 R24, [R1+0x3a30] ;  /* 0x003a300001187983 */ /* 0x000eb60000300a00 */
[----:B------:R-:W-:Y:S11]  /*64120*/  @!UPT UIADD3 URZ, URZ, URZ, URZ ;  /* 0x0000003f3f3ff290 */ /* 0x000ff6000fffe03f */
[----:B------:R0:W-:Y:S01]  /*64130*/  STL.64 [R1+0x580], R12 ;  /* 0x0005800c01007387 */ /* 0x0001e20000100a00 */
[----:B------:R-:W-:Y:S03]  /*64140*/  STL [R1+0x588], R14 ;  /* 0x0005880e01007387 */ /* 0x000fe60000100800 */
[----:B0-----:R-:W2:Y:S01]  /*64150*/  LDL.LU.64 R12, [R1+0x3a28] ;  /* 0x003a2800010c7983 */ /* 0x001ea20000300a00 */
[----:B---3--:R-:W-:Y:S02]  /*64160*/  IMAD.MOV.U32 R23, RZ, RZ, R3 ;  /* 0x000000ffff177224 */ /* 0x008fe400078e0003 */
[----:B------:R-:W-:-:S05]  /*64170*/  IMAD.MOV.U32 R3, RZ, RZ, R15 ;  /* 0x000000ffff037224 */ /* 0x000fca00078e000f */
[----:B------:R-:W-:Y:S01]  /*64180*/  STL [R1+0x3130], R3 ;  /* 0x0031300301007387 */ /* 0x000fe20000100800 */
[C---:B--2---:R-:W-:Y:S01]  /*64190*/  HMMA.16816.F32.BF16 R24, R16.reuse, R12, R24 ;  /* 0x0000000c1018723c */ /* 0x044fe20000041818 */
[----:B------:R-:W-:Y:S02]  /*641a0*/  IMAD.MOV.U32 R7, RZ, RZ, R12 ;  /* 0x000000ffff077224 */ /* 0x000fe400078e000c */
[----:B------:R-:W-:Y:S11]  /*641b0*/  IMAD.MOV.U32 R6, RZ, RZ, R13 ;  /* 0x000000ffff067224 */ /* 0x000ff600078e000d */
[----:B------:R-:W-:Y:S09]  /*641c0*/  @!UPT UIADD3 URZ, URZ, URZ, URZ ;  /* 0x0000003f3f3ff290 */ /* 0x000ff2000fffe03f */
[----:B------:R0:W-:Y:S01]  /*641d0*/  STL.64 [R1+0x570], R24 ;  /* 0x0005701801007387 */ /* 0x0001e20000100a00 */
[----:B------:R-:W-:Y:S03]  /*641e0*/  STL.64 [R1+0x578], R26 ;  /* 0x0005781a01007387 */ /* 0x000fe60000100a00 */
[----:B0-----:R-:W2:Y:S01]  /*641f0*/  LDL.LU.64 R24, [R1+0x3a20] ;  /* 0x003a200001187983 */ /* 0x001ea20000300a00 */
[----:B------:R-:W2:Y:S02]  /*64200*/  LDL.LU.64 R14, [R1+0x3a18] ;  /* 0x003a1800010e7983 */ /* 0x000ea40000300a00 */
[----:B------:R-:W2:Y:S01]  /*64210*/  LDL.LU.64 R12, [R1+0x3a10] ;  /* 0x003a1000010c7983 */ /* 0x000ea20000300a00 */
[C---:B------:R-:W-:Y:S01]  /*64220*/  HMMA.16816.F32.BF16 R8, R16.reuse, R8, R20 ;  /* 0x000000081008723c */ /* 0x040fe20000041814 */
[----:B------:R-:W-:Y:S01]  /*64230*/  STL.64 [R1+0x3978], R6 ;  /* 0x0039780601007387 */ /* 0x000fe20000100a00 */
[----:B------:R2:W-:Y:S11]  /*64240*/  STL.64 [R1+0x3970], R4 ;  /* 0x0039700401007387 */ /* 0x0005f60000100a00 */
[----:B------:R-:W-:Y:S11]  /*64250*/  @!UPT UIADD3 URZ, URZ, URZ, URZ ;  /* 0x0000003f3f3ff290 */ /* 0x000ff6000fffe03f */
[----:B------:R-:W-:Y:S01]  /*64260*/  IMAD.MOV.U32 R3, RZ, RZ, R11 ;  /* 0x000000ffff037224 */ /* 0x000fe200078e000b */
[----:B------:R-:W-:Y:S01]  /*64270*/  STL.64 [R1+0x560], R8 ;  /* 0x0005600801007387 */ /* 0x000fe20000100a00 */
[----:B------:R-:W-:Y:S03]  /*64280*/  STL [R1+0x568], R10 ;  /* 0x0005680a01007387 */ /* 0x000fe60000100800 */
        /* <DEDUP_REMOVED lines=21> */
[----:B------:R-:W-:Y:S02]  /*643e0*/  IMAD.MOV.U32 R0, RZ, RZ, R25 ;  /* 0x000000ffff007224 */ /* 0x000fe400078e0019 */
[----:B------:R-:W3:Y:S04]  /*643f0*/  LDL.64 R24, [R1+0x70] ;  /* 0x0000700001187983 */ /* 0x000ee80000100a00 */
[----:B--2---:R-:W-:Y:S01]  /*64400*/  STL.64 [R1+0x39c0], R10 ;  /* 0x0039c00a01007387 */ /* 0x004fe20000100a00 */
[----:B----4-:R0:W-:Y:S03]  /*64410*/  STL.64 [R1+0x39b8], R8 ;  /* 0x0039b80801007387 */ /* 0x0101e60000100a00 */
[----:B0-----:R-:W2:Y:S04]  /*64420*/  LDL.64 R8, [R1+0x40] ;  /* 0x0000400001087983 */ /* 0x001ea80000100a00 */
[----:B--2---:R0:W-:Y:S01]  /*64430*/  STL.64 [R1+0x39d0], R8 ;  /* 0x0039d00801007387 */ /* 0x0041e20000100a00 */
[----:B------:R-:W2:Y:S03]  /*64440*/  LDL R23, [R1+0x9d0] ;  /* 0x0009d00001177983 */ /* 0x000ea60000100800 */
[----:B0-----:R-:W4:Y:S04]  /*64450*/  LDL R8, [R1+0x50] ;  /* 0x0000500001087983 */ /* 0x001f280000100800 */
[----:B------:R-:W4:Y:S04]  /*64460*/  LDL R9, [R1+0x54] ;  /* 0x0000540001097983 */ /* 0x000f280000100800 */
[----:B--2---:R0:W-:Y:S01]  /*64470*/  STL [R1+0x3a00], R23 ;  /* 0x003a001701007387 */ /* 0x0041e20000100800 */
[----:B------:R-:W3:Y:S02]  /*64480*/  LDL.LU R20, [R1+0x4a0] ;  /* 0x0004a00001147983 */ /* 0x000ee40000300800 */
[----:B------:R-:W3:Y:S02]  /*64490*/  LDL.LU R21, [R1+0x4a4] ;  /* 0x0004a40001157983 */ /* 0x000ee40000300800 */
[----:B------:R-:W3:Y:S01]  /*644a0*/  LDL.LU R22, [R1+0x4a8] ;  /* 0x0004a80001167983 */ /* 0x000ee20000300800 */
[----:B0-----:R-:W3:Y:S01]  /*644b0*/  LDL.LU R23, [R1+0x4ac] ;  /* 0x0004ac0001177983 */ /* 0x001ee20000300800 */
[----:B----4-:R0:W-:Y:S02]  /*644c0*/  STL.64 [R1+0x39e8], R8 ;  /* 0x0039e80801007387 */ /* 0x0101e40000100a00 */
[----:B------:R-:W2:Y:S01]  /*644d0*/  LDL.64 R12, [R1+0x30] ;  /* 0x00003000010c7983 */ /* 0x000ea20000100a00 */
[----:B0-----:R-:W4:Y:S04]  /*644e0*/  LDL.64 R8, [R1+0x60] ;  /* 0x0000600001087983 */ /* 0x001f280000100a00 */
[----:B--2---:R0:W-:Y:S04]  /*644f0*/  STL.64 [R1+0x39c8], R12 ;  /* 0x0039c80c01007387 */ /* 0x0041e80000100a00 */
        /* <DEDUP_REMOVED lines=9> */
[----:B------:R-:W3:Y:S02]  /*64590*/  LDL.LU R14, [R1+0x8d8] ;  /* 0x0008d800010e7983 */ /* 0x000ee40000300800 */
[----:B------:R-:W3:Y:S02]  /*645a0*/  LDL.LU R15, [R1+0x8dc] ;  /* 0x0008dc00010f7983 */ /* 0x000ee40000300800 */
[----:B------:R-:W-:Y:S01]  /*645b0*/  IMAD.MOV.U32 R27, RZ, RZ, R25 ;  /* 0x000000ffff1b7224 */ /* 0x000fe200078e0019 */
[----:B---3--:R-:W-:Y:S01]  /*645c0*/  STL.64 [R1+0x39f8], R14 ;  /* 0x0039f80e01007387 */ /* 0x008fe20000100a00 */
[----:B--2---:R0:W-:Y:S03]  /*645d0*/  STL.64 [R1+0x39f0], R12 ;  /* 0x0039f00c01007387 */ /* 0x0041e60000100a00 */
[----:B0-----:R-:W4:Y:S01]  /*645e0*/  LDL.LU R12, [R1+0x8e0] ;  /* 0x0008e000010c7983 */ /* 0x001f220000300800 */
[----:B------:R-:W4:Y:S02]  /*645f0*/  LDL.LU R13, [R1+0x8e4] ;  /* 0x0008e400010d7983 */ /* 0x000f240000300800 */
[----:B------:R-:W4:Y:S02]  /*64600*/  LDL.LU R14, [R1+0x8e8] ;  /* 0x0008e800010e7983 */ /* 0x000f240000300800 */
[----:B------:R-:W4:Y:S01]  /*64610*/  LDL.LU R15, [R1+0x8ec] ;  /* 0x0008ec00010f7983 */ /* 0x000f220000300800 */
[----:B------:R-:W-:Y:S01]  /*64620*/  STL.64 [R1+0x3998], R6 ;  /* 0x0039980601007387 */ /* 0x000fe20000100a00 */
[----:B------:R0:W-:Y:S02]  /*64630*/  STL.64 [R1+0x3990], R4 ;  /* 0x0039900401007387 */ /* 0x0001e40000100a00 */
[----:B------:R-:W2:Y:S02]  /*64640*/  LDL.LU.64 R24, [R1+0x3a08] ;  /* 0x003a080001187983 */ /* 0x000ea40000300a00 */
[----:B------:R-:W-:Y:S02]  /*64650*/  STL.64 [R1+0x540], R20 ;  /* 0x0005401401007387 */ /* 0x000fe40000100a00 */
[----:B0-----:R-:W-:-:S02]  /*64660*/  IMAD.MOV.U32 R5, RZ, RZ, R28 ;  /* 0x000000ffff057224 */ /* 0x001fc400078e001c */
[----:B------:R-:W-:Y:S02]  /*64670*/  IMAD.MOV.U32 R28, RZ, RZ, R23 ;  /* 0x000000ffff1c7224 */ /* 0x000fe400078e0017 */
[----:B------:R-:W3:Y:S01]  /*64680*/  LDL.LU R23, [R1+0x3a00] ;  /* 0x003a000001177983 */ /* 0x000ee20000300800 */
[----:B------:R-:W-:Y:S02]  /*64690*/  IMAD.MOV.U32 R4, RZ, RZ, R29 ;  /* 0x000000ffff047224 */ /* 0x000fe400078e001d */
[----:B------:R-:W-:Y:S02]  /*646a0*/  IMAD.MOV.U32 R29, RZ, RZ, R22 ;  /* 0x000000ffff1d7224 */ /* 0x000fe400078e0016 */
[----:B------:R-:W-:Y:S01]  /*646b0*/  STL [R1+0x39a8], R27 ;  /* 0x0039a81b01007387 */ /* 0x000fe20000100800 */
[----:B---3--:R-:W0:Y:S01]  /*646c0*/  LDSM.16.MT88.4 R20, [R23+0x18100] ;  /* 0x018100001714783b */ /* 0x008e220000004200 */
[----:B----4-:R-:W-:Y:S03]  /*646d0*/  HMMA.16816.F32.BF16 R12, R16, R8, R12 ;  /* 0x00000008100c723c */ /* 0x010fe6000004180c */
[----:B--2---:R1:W-:Y:S04]  /*646e0*/  STL.64 [R1+0x39a0], R24 ;  /* 0x0039a01801007387 */ /* 0x0043e80000100a00 */
[----:B-1----:R-:W2:Y:S01]  /*646f0*/  LDL.LU R24, [R1+0x8a0] ;  /* 0x0008a00001187983 */ /* 0x002ea20000300800 */
[----:B------:R-:W2:Y:S02]  /*64700*/  LDL.LU R25, [R1+0x8a4] ;  /* 0x0008a40001197983 */ /* 0x000ea40000300800 */
[----:B------:R-:W2:Y:S02]  /*64710*/  LDL.LU R26, [R1+0x8a8] ;  /* 0x0008a800011a7983 */ /* 0x000ea40000300800 */
[----:B------:R-:W2:Y:S01]  /*64720*/  LDL.LU R27, [R1+0x8ac] ;  /* 0x0008ac00011b7983 */ /* 0x000ea20000300800 */
[----:B------:R1:W-:Y:S01]  /*64730*/  STL [R1+0x32b0], R28 ;  /* 0x0032b01c01007387 */ /* 0x0003e20000100800 */
[----:B------:R3:W-:Y:S02]  /*64740*/  STL [R1+0x32ac], R29 ;  /* 0x0032ac1d01007387 */ /* 0x0007e40000100800 */
[----:B-1----:R-:W-:-:S02]  /*64750*/  IMAD.MOV.U32 R28, RZ, RZ, R9 ;  /* 0x000000ffff1c7224 */ /* 0x002fc400078e0009 */
[----:B---3--:R-:W-:Y:S01]  /*64760*/  IMAD.MOV.U32 R29, RZ, RZ, R8 ;  /* 0x000000ffff1d7224 */ /* 0x008fe200078e0008 */
[----:B0-----:R-:W-:Y:S01]  /*64770*/  STL.64 [R1+0x3830], R22 ;  /* 0x0038301601007387 */ /* 0x001fe20000100a00 */
[----:B------:R0:W-:Y:S03]  /*64780*/  STL.64 [R1+0x3828], R20 ;  /* 0x0038281401007387 */ /* 0x0001e60000100a00 */
[----:B0-----:R-:W3:Y:S04]  /*64790*/  LDL R20, [R1+0x10] ;  /* 0x0000100001147983 */ /* 0x001ee80000100800 */
[----:B------:R-:W3:Y:S01]  /*647a0*/  LDL R21, [R1+0x14] ;  /* 0x0000140001157983 */ /* 0x000ee20000100800 */
[----:B------:R-:W-:Y:S02]  /*647b0*/  STL.64 [R1+0x8e0], R12 ;  /* 0x0008e00c01007387 */ /* 0x000fe40000100a00 */
[----:B------:R0:W-:Y:S02]  /*647c0*/  STL.64 [R1+0x8e8], R14 ;  /* 0x0008e80e01007387 */ /* 0x0001e40000100a00 */
[----:B0-----:R-:W4:Y:S01]  /*647d0*/  LDL.LU.64 R14, [R1+0x39f8] ;  /* 0x0039f800010e7983 */ /* 0x001f220000300a00 */
[----:B------:R-:W4:Y:S02]  /*647e0*/  LDL.LU.64 R12, [R1+0x39f0] ;  /* 0x0039f000010c7983 */ /* 0x000f240000300a00 */
[----:B------:R-:W4:Y:S02]  /*647f0*/  LDL.LU.64 R8, [R1+0x39e8] ;  /* 0x0039e80001087983 */ /* 0x000f240000300a00 */
[----:B------:R-:W-:Y:S01]  /*64800*/  STL [R1+0x38d8], R28 ;  /* 0x0038d81c01007387 */ /* 0x000fe20000100800 */
[----:B------:R-:W-:Y:S01]  /*64810*/  STL [R1+0x38d4], R29 ;  /* 0x0038d41d01007387 */ /* 0x000fe20000100800 */
[C---:B----4-:R-:W-:Y:S03]  /*64820*/  HMMA.16816.F32.BF16 R8, R16.reuse, R8, R12 ;  /* 0x000000081008723c */ /* 0x050fe6000004180c */
[----:B------:R-:W4:Y:S01]  /*64830*/  LDL.LU.64 R14, [R1+0x39e0] ;  /* 0x0039e000010e7983 */ /* 0x000f220000300a00 */
[----:B------:R-:W4:Y:S11]  /*64840*/  LDL.LU.64 R12, [R1+0x39d8] ;  /* 0x0039d800010c7983 */ /* 0x000f360000300a00 */
[----:B------:R-:W-:Y:S08]  /*64850*/  @!UPT UIADD3 URZ, URZ, URZ, URZ ;  /* 0x0000003f3f3ff290 */ /* 0x000ff0000fffe03f */
[----:B------:R0:W-:Y:S01]  /*64860*/  STL.64 [R1+0x8d0], R8 ;  /* 0x0008d00801007387 */ /* 0x0001e20000100a00 */
[----:B------:R-:W-:Y:S03]  /*64870*/  STL.64 [R1+0x8d8], R10 ;  /* 0x0008d80a01007387 */ /* 0x000fe60000100a00 */
[----:B0-----:R-:W4:Y:S02]  /*64880*/  LDL.LU.64 R8, [R1+0x39d0] ;  /* 0x0039d00001087983 */ /* 0x001f240000300a00 */
[C---:B----4-:R-:W-:Y:S01]  /*64890*/  HMMA.16816.F32.BF16 R12, R16.reuse, R8, R12 ;  /* 0x00000008100c723c */ /* 0x050fe2000004180c */
[----:B------:R-:W-:Y:S02]  /*648a0*/  IMAD.MOV.U32 R28, RZ, RZ, R8 ;  /* 0x000000ffff1c7224 */ /* 0x000fe400078e0008 */
[----:B------:R-:W-:Y:S11]  /*648b0*/  IMAD.MOV.U32 R29, RZ, RZ, R9 ;  /* 0x000000ffff1d7224 */ /* 0x000ff600078e0009 */
[----:B------:R-:W-:Y:S09]  /*648c0*/  @!UPT UIADD3 URZ, URZ, URZ, URZ ;  /* 0x0000003f3f3ff290 */ /* 0x000ff2000fffe03f */
[----:B------:R0:W-:Y:S01]  /*648d0*/  STL.64 [R1+0x8c0], R12 ;  /* 0x0008c00c01007387 */ /* 0x0001e20000100a00 */
[----:B------:R-:W-:Y:S03]  /*648e0*/  STL.64 [R1+0x8c8], R14 ;  /* 0x0008c80e01007387 */ /* 0x000fe60000100a00 */
[----:B0-----:R-:W4:Y:S01]  /*648f0*/  LDL.LU.64 R12, [R1+0x39c8] ;  /* 0x0039c800010c7983 */ /* 0x001f220000300a00 */
        /* <DEDUP_REMOVED lines=8> */
[C---:B--2---:R-:W-:Y:S01]  /*64980*/  HMMA.16816.F32.BF16 R4, R16.reuse, R4, R24 ;  /* 0x000000041004723c */ /* 0x044fe20000041818 */
[----:B-1----:R-:W-:Y:S02]  /*64990*/  IMAD.MOV.U32 R11, RZ, RZ, R12 ;  /* 0x000000ffff0b7224 */ /* 0x002fe400078e000c */
[----:B------:R-:W-:Y:S01]  /*649a0*/  IMAD.MOV.U32 R10, RZ, RZ, R13 ;  /* 0x000000ffff0a7224 */ /* 0x000fe200078e000d */
[----:B------:R-:W2:Y:S01]  /*649b0*/  LDL.LU R12, [R1+0x870] ;  /* 0x00087000010c7983 */ /* 0x000ea20000300800 */
[----:B------:R-:W2:Y:S02]  /*649c0*/  LDL.LU R13, [R1+0x874] ;  /* 0x00087400010d7983 */ /* 0x000ea40000300800 */
[----:B------:R-:W2:Y:S02]  /*649d0*/  LDL.LU R14, [R1+0x878] ;  /* 0x00087800010e7983 */ /* 0x000ea40000300800 */
[----:B------:R-:W2:Y:S01]  /*649e0*/  LDL.LU R15, [R1+0x87c] ;  /* 0x00087c00010f7983 */ /* 0x000ea20000300800 */
[----:B------:R-:W-:Y:S04]  /*649f0*/  STL.64 [R1+0x3960], R10 ;  /* 0x0039600a01007387 */ /* 0x000fe80000100a00 */
[----:B----4-:R0:W-:Y:S04]  /*64a00*/  STL.64 [R1+0x3958], R8 ;  /* 0x0039580801007387 */ /* 0x0101e80000100a00 */
[----:B0-----:R-:W4:Y:S01]  /*64a10*/  LDL.64 R8, [R1] ;  /* 0x0000000001087983 */ /* 0x001f220000100a00 */
[----:B------:R-:W2:Y:S02]  /*64a20*/  LDL.LU R27, [R1+0x39a8] ;  /* 0x0039a800011b7983 */ /* 0x000ea40000300800 */
[----:B------:R-:W2:Y:S02]  /*64a30*/  LDL.LU.64 R24, [R1+0x39a0] ;  /* 0x0039a00001187983 */ /* 0x000ea40000300a00 */
[----:B------:R-:W-:Y:S01]  /*64a40*/  STL.64 [R1+0x8a0], R4 ;  /* 0x0008a00401007387 */ /* 0x000fe20000100a00 */
[----:B------:R0:W-:Y:S04]  /*64a50*/  STL.64 [R1+0x8a8], R6 ;  /* 0x0008a80601007387 */ /* 0x0001e80000100a00 */
        /* <DEDUP_REMOVED lines=9> */
[----:B----4-:R-:W-:Y:S01]  /*64af0*/  IMAD.MOV.U32 R23, RZ, RZ, R9 ;  /* 0x000000ffff177224 */ /* 0x010fe200078e0009 */
[C---:B---3--:R-:W-:Y:S11]  /*64b00*/  HMMA.16816.F32.BF16 R4, R16.reuse, R8, R4 ;  /* 0x000000081004723c */ /* 0x048ff60000041804 */
[----:B------:R-:W-:Y:S11]  /*64b10*/  @!UPT UIADD3 URZ, URZ, URZ, URZ ;  /* 0x0000003f3f3ff290 */ /* 0x000ff6000fffe03f */
[----:B------:R-:W-:Y:S01]  /*64b20*/  @!UPT UIADD3 URZ, URZ, URZ, URZ ;  /* 0x0000003f3f3ff290 */ /* 0x000fe2000fffe03f */
[----:B------:R-:W-:Y:S01]  /*64b30*/  STL.64 [R1+0x880], R4 ;  /* 0x0008800401007387 */ /* 0x000fe20000100a00 */
[----:B------:R0:W-:Y:S03]  /*64b40*/  STL.64 [R1+0x888], R6 ;  /* 0x0008880601007387 */ /* 0x0001e60000100a00 */
[----:B0-----:R-:W3:Y:S01]  /*64b50*/  LDL.LU.64 R6, [R1+0x3978] ;  /* 0x0039780001067983 */ /* 0x001ee20000300a00 */
[----:B------:R-:W4:Y:S02]  /*64b60*/  LDL.LU.64 R4, [R1+0x3970] ;  /* 0x0039700001047983 */ /* 0x000f240000300a00 */
[----:B------:R-:W-:Y:S02]  /*64b70*/  STL [R1+0x38f8], R23 ;  /* 0x0038f81701007387 */ /* 0x000fe40000100800 */
[----:B------:R0:W-:Y:S02]  /*64b80*/  STL.64 [R1+0x38f0], R20 ;  /* 0x0038f01401007387 */ /* 0x0001e40000100a00 */
[----:B0-----:R-:W3:Y:S01]  /*64b90*/  LDL.LU R20, [R1+0x450] ;  /* 0x0004500001147983 */ /* 0x001ee20000300800 */
[----:B------:R-:W3:Y:S02]  /*64ba0*/  LDL.LU R21, [R1+0x454] ;  /* 0x0004540001157983 */ /* 0x000ee40000300800 */
[----:B------:R-:W3:Y:S02]  /*64bb0*/  LDL.LU R22, [R1+0x458] ;  /* 0x0004580001167983 */ /* 0x000ee40000300800 */
[----:B------:R-:W3:Y:S01]  /*64bc0*/  LDL.LU R23, [R1+0x45c] ;  /* 0x00045c0001177983 */ /* 0x000ee20000300800 */
[----:B--2---:R-:W-:Y:S01]  /*64bd0*/  HMMA.16816.F32.BF16 R12, R16, R24, R12 ;  /* 0x00000018100c723c */ /* 0x004fe2000004180c */
[----:B------:R-:W-:Y:S01]  /*64be0*/  IMAD.MOV.U32 R26, RZ, RZ, R8 ;  /* 0x000000ffff1a7224 */ /* 0x000fe200078e0008 */
[----:B---3--:R-:W-:Y:S01]  /*64bf0*/  STL.64 [R1+0x3908], R22 ;  /* 0x0039081601007387 */ /* 0x008fe20000100a00 */
[----:B------:R0:W-:Y:S02]  /*64c00*/  STL.64 [R1+0x3900], R20 ;  /* 0x0039001401007387 */ /* 0x0001e40000100a00 */
[----:B0-----:R-:W-:-:S02]  /*64c10*/  IMAD.MOV.U32 R20, RZ, RZ, R7 ;  /* 0x000000ffff147224 */ /* 0x001fc400078e0007 */
[----:B------:R-:W-:-:S05]  /*64c20*/  IMAD.MOV.U32 R21, RZ, RZ, R6 ;  /* 0x000000ffff157224 */ /* 0x000fca00078e0006 */
[----:B------:R4:W-:Y:S02]  /*64c30*/  STL.64 [R1+0x3918], R20 ;  /* 0x0039181401007387 */ /* 0x0009e40000100a00 */
[----:B----4-:R-:W-:Y:S02]  /*64c40*/  IMAD.MOV.U32 R21, RZ, RZ, R4 ;  /* 0x000000ffff157224 */ /* 0x010fe400078e0004 */
[----:B------:R-:W-:Y:S01]  /*64c50*/  IMAD.MOV.U32 R20, RZ, RZ, R5 ;  /* 0x000000ffff147224 */ /* 0x000fe200078e0005 */
[----:B------:R-:W2:Y:S01]  /*64c60*/  LDL.LU R4, [R1+0x490] ;  /* 0x0004900001047983 */ /* 0x000ea20000300800 */
        /* <DEDUP_REMOVED lines=9> */
[----:B------:R0:W-:Y:S02]  /*64d00*/  STL.64 [R1+0x870], R12 ;  /* 0x0008700c01007387 */ /* 0x0001e40000100a00 */
[----:B------:R-:W-:Y:S01]  /*64d10*/  STL.64 [R1+0x878], R14 ;  /* 0x0008780e01007387 */ /* 0x000fe20000100a00 */
[----:B0-----:R-:W3:Y:S01]  /*64d20*/  LDL.LU.64 R12, [R1+0x3968] ;  /* 0x00396800010c7983 */ /* 0x001ee20000300a00 */
[----:B------:R0:W-:Y:S02]  /*64d30*/  STL.64 [R1+0x3848], R24 ;  /* 0x0038481801007387 */ /* 0x0001e40000100a00 */
[----:B------:R1:W-:Y:S02]  /*64d40*/  STL [R1+0x38d0], R26 ;  /* 0x0038d01a01007387 */ /* 0x0003e40000100800 */
[----:B------:R0:W-:Y:S02]  /*64d50*/  STL [R1+0x38dc], R27 ;  /* 0x0038dc1b01007387 */ /* 0x0001e40000100800 */
[----:B0-----:R-:W2:Y:S01]  /*64d60*/  LDL.LU R24, [R1+0x440] ;  /* 0x0004400001187983 */ /* 0x001ea20000300800 */
[----:B------:R-:W2:Y:S02]  /*64d70*/  LDL.LU R25, [R1+0x444] ;  /* 0x0004440001197983 */ /* 0x000ea40000300800 */
[----:B-1----:R-:W2:Y:S02]  /*64d80*/  LDL.LU R26, [R1+0x448] ;  /* 0x00044800011a7983 */ /* 0x002ea40000300800 */
        /* <DEDUP_REMOVED lines=26> */
[----:B--2---:R-:W-:Y:S01]  /*64f30*/  HMMA.16816.F32.BF16 R16, R16, R8, R4 ;  /* 0x000000081010723c */ /* 0x004fe20000041804 */
[----:B------:R-:W2:Y:S01]  /*64f40*/  LDL.LU.64 R6, [R1+0x3950] ;  /* 0x0039500001067983 */ /* 0x000ea20000300a00 */
[----:B------:R-:W2:Y:S11]  /*64f50*/  LDL.LU.64 R4, [R1+0x3948] ;  /* 0x0039480001047983 */ /* 0x000eb60000300a00 */
[----:B------:R-:W-:Y:S10]  /*64f60*/  @!UPT UIADD3 URZ, URZ, URZ, URZ ;  /* 0x0000003f3f3ff290 */ /* 0x000ff4000fffe03f */
[----:B------:R0:W-:Y:S01]  /*64f70*/  STL.64 [R1+0x530], R16 ;  /* 0x0005301001007387 */ /* 0x0001e20000100a00 */
[----:B------:R-:W-:Y:S02]  /*64f80*/  STL.64 [R1+0x538], R18 ;  /* 0x0005381201007387 */ /* 0x000fe40000100a00 */
[----:B0-----:R-:W-:Y:S02]  /*64f90*/  IMAD.MOV.U32 R16, RZ, RZ, R2 ;  /* 0x000000ffff107224 */ /* 0x001fe400078e0002 */
[----:B------:R-:W-:Y:S02]  /*64fa0*/  IMAD.MOV.U32 R17, RZ, RZ, R0 ;  /* 0x000000ffff117224 */ /* 0x000fe400078e0000 */
[----:B----4-:R-:W-:Y:S02]  /*64fb0*/  IMAD.MOV.U32 R2, RZ, RZ, R20 ;  /* 0x000000ffff027224 */ /* 0x010fe400078e0014 */
        /* <DEDUP_REMOVED lines=11> */
[----:B------:R-:W2:Y:S11]  /*65070*/  LDL.LU.64 R24, [R1+0x3920] ;  /* 0x0039200001187983 */ /* 0x000eb60000300a00 */
[----:B------:R-:W-:Y:S10]  /*65080*/  @!UPT UIADD3 URZ, URZ, URZ, URZ ;  /* 0x0000003f3f3ff290 */ /* 0x000ff4000fffe03f */
[----:B------:R0:W-:Y:S04]  /*65090*/  STL.64 [R1+0x510], R20 ;  /* 0x0005101401007387 */ /* 0x0001e80000100a00 */
[----:B0-----:R-:W2:Y:S01]  /*650a0*/  LDL.LU.64 R20, [R1+0x3918] ;  /* 0x0039180001147983 */ /* 0x001ea20000300a00 */
[----:B------:R-:W-:Y:S02]  /*650b0*/  IMAD.MOV.U32 R14, RZ, RZ, R22 ;  /* 0x000000ffff0e7224 */ /* 0x000fe400078e0016 */
[----:B------:R-:W-:-:S05]  /*650c0*/  IMAD.MOV.U32 R15, RZ, RZ, R23 ;  /* 0x000000ffff0f7224 */ /* 0x000fca00078e0017 */
[----:B------:R-:W-:Y:S01]  /*650d0*/  STL [R1+0x3054], R15 ;  /* 0x0030540f01007387 */ /* 0x000fe20000100800 */
[----:B------:R0:W-:Y:S03]  /*650e0*/  STL [R1+0x3050], R14 ;  /* 0x0030500e01007387 */ /* 0x0001e60000100800 */
[----:B0-----:R-:W4:Y:S01]  /*650f0*/  LDL R14, [R1+0x9d0] ;  /* 0x0009d000010e7983 */ /* 0x001f220000100800 */
[C---:B--2---:R-:W-:Y:S03]  /*65100*/  HMMA.16816.F32.BF16 R20, R4.reuse, R20, R24 ;  /* 0x000000140414723c */ /* 0x044fe60000041818 */
        /* <DEDUP_REMOVED lines=14> */
[----:B------:R-:W-:Y:S01]  /*651f0*/  IMAD.MOV.U32 R3, RZ, RZ, R25 ;  /* 0x000000ffff037224 */ /* 0x000fe200078e0019 */
[----:B------:R-:W3:Y:S01]  /*65200*/  LDL.LU.64 R26, [R1+0x38e8] ;  /* 0x0038e800011a7983 */ /* 0x000ee20000300a00 */
[----:B------:R-:W3:Y:S02]  /*65210*/  LDL.LU.64 R24, [R1+0x38e0] ;  /* 0x0038e00001187983 */ /* 0x000ee40000300a00 */
[----:B------:R-:W-:Y:S01]  /*65220*/  STL [R1+0x3868], R22 ;  /* 0x0038681601007387 */ /* 0x000fe20000100800 */
[----:B--2---:R0:W-:Y:S04]  /*65230*/  STL.64 [R1+0x3860], R20 ;  /* 0x0038601401007387 */ /* 0x0041e80000100a00 */
[----:B0-----:R-:W2:Y:S01]  /*65240*/  LDL.64 R20, [R1+0x20] ;  /* 0x0000200001147983 */ /* 0x001ea20000100a00 */
[----:B---3--:R-:W-:Y:S03]  /*65250*/  HMMA.16816.F32.BF16 R16, R4, R16, R24 ;  /* 0x000000100410723c */ /* 0x008fe60000041818 */
[----:B--2---:R0:W-:Y:S02]  /*65260*/  STL.64 [R1+0x3870], R20 ;  /* 0x0038701401007387 */ /* 0x0041e40000100a00 */
[----:B0-----:R-:W-:-:S02]  /*65270*/  IMAD.MOV.U32 R20, RZ, RZ, R11 ;  /* 0x000000ffff147224 */ /* 0x001fc400078e000b */
[----:B------:R-:W-:-:S05]  /*65280*/  IMAD.MOV.U32 R21, RZ, RZ, R10 ;  /* 0x000000ffff157224 */ /* 0x000fca00078e000a */
[----:B------:R0:W-:Y:S01]  /*65290*/  STL.64 [R1+0x3888], R20 ;  /* 0x0038881401007387 */ /* 0x0001e20000100a00 */
[----:B------:R-:W2:Y:S10]  /*652a0*/  LDL.LU R27, [R1+0x38dc] ;  /* 0x0038dc00011b7983 */ /* 0x000eb40000300800 */
[----:B------:R1:W-:Y:S02]  /*652b0*/  STL.64 [R1+0x4e0], R16 ;  /* 0x0004e01001007387 */ /* 0x0003e40000100a00 */
[----:B------:R-:W-:-:S02]  /*652c0*/  IMAD.MOV.U32 R10, RZ, RZ, R18 ;  /* 0x000000ffff0a7224 */ /* 0x000fc400078e0012 */
[----:B------:R-:W-:Y:S02]  /*652d0*/  IMAD.MOV.U32 R11, RZ, RZ, R19 ;  /* 0x000000ffff0b7224 */ /* 0x000fe400078e0013 */
[----:B0-----:R-:W-:Y:S02]  /*652e0*/  IMAD.MOV.U32 R20, RZ, RZ, R28 ;  /* 0x000000ffff147224 */ /* 0x001fe400078e001c */
[----:B------:R-:W-:Y:S01]  /*652f0*/  IMAD.MOV.U32 R21, RZ, RZ, R29 ;  /* 0x000000ffff157224 */ /* 0x000fe200078e001d */
[----:B------:R-:W3:Y:S01]  /*65300*/  LDL.LU R28, [R1+0x38d8] ;  /* 0x0038d800011c7983 */ /* 0x000ee20000300800 */
[----:B------:R-:W3:Y:S02]  /*65310*/  LDL.LU R29, [R1+0x38d4] ;  /* 0x0038d400011d7983 */ /* 0x000ee40000300800 */
[----:B-1----:R-:W3:Y:S02]  /*65320*/  LDL R16, [R1+0x70] ;  /* 0x0000700001107983 */ /* 0x002ee40000100800 */
[----:B------:R-:W3:Y:S01]  /*65330*/  LDL.LU R24, [R1+0x430] ;  /* 0x0004300001187983 */ /* 0x000ee20000300800 */
[----:B------:R-:W3:Y:S01]  /*65340*/  LDL.LU R25, [R1+0x434] ;  /* 0x0004340001197983 */ /* 0x000ee20000300800 */
[----:B------:R-:W3:Y:S02]  /*65350*/  LDL.LU R26, [R1+0x438] ;  /* 0x00043800011a7983 */ /* 0x000ee40000300800 */
[----:B--2---:R-:W-:-:S02]  /*65360*/  IMAD.MOV.U32 R17, RZ, RZ, R27 ;  /* 0x000000ffff117224 */ /* 0x004fc400078e001b */
[----:B------:R-:W3:Y:S01]  /*65370*/  LDL.LU R27, [R1+0x43c] ;  /* 0x00043c00011b7983 */ /* 0x000ee20000300800 */
[----:B------:R-:W-:Y:S02]  /*65380*/  STL.64 [R1+0x38a0], R20 ;  /* 0x0038a01401007387 */ /* 0x000fe40000100a00 */
[----:B------:R-:W-:Y:S02]  /*65390*/  STL.64 [R1+0x3840], R10 ;  /* 0x0038400a01007387 */ /* 0x000fe40000100a00 */
[----:B------:R0:W-:Y:S02]  /*653a0*/  STL.64 [R1+0x3838], R8 ;  /* 0x0038380801007387 */ /* 0x0001e40000100a00 */
[----:B0-----:R-:W2:Y:S01]  /*653b0*/  LDL.LU R8, [R1+0x800] ;  /* 0x0008000001087983 */ /* 0x001ea20000300800 */
[----:B------:R-:W2:Y:S02]  /*653c0*/  LDL.LU R9, [R1+0x804] ;  /* 0x0008040001097983 */ /* 0x000ea40000300800 */
[----:B------:R-:W2:Y:S02]  /*653d0*/  LDL.LU R10, [R1+0x808] ;  /* 0x00080800010a7983 */ /* 0x000ea40000300800 */
[----:B------:R-:W2:Y:S01]  /*653e0*/  LDL.LU R11, [R1+0x80c] ;  /* 0x00080c00010b7983 */ /* 0x000ea20000300800 */
[----:B------:R-:W2:Y:S04]  /*653f0*/  LDL R20, [R1+0x50] ;  /* 0x0000500001147983 */ /* 0x000ea80000100800 */
[----:B------:R-:W2:Y:S04]  /*65400*/  LDL R21, [R1+0x54] ;  /* 0x0000540001157983 */ /* 0x000ea80000100800 */
[----:B--2---:R-:W-:Y:S01]  /*65410*/  STL.64 [R1+0x38b8], R20 ;  /* 0x0038b81401007387 */ /* 0x004fe20000100a00 */
        /* <DEDUP_REMOVED lines=19> */
[----:B------:R-:W-:Y:S01]  /*65550*/  IMAD.MOV.U32 R20, RZ, RZ, R29 ;  /* 0x000000ffff147224 */ /* 0x000fe200078e001d */
[----:B--2---:R-:W-:Y:S01]  /*65560*/  STL.64 [R1+0x38c8], R10 ;  /* 0x0038c80a01007387 */ /* 0x004fe20000100a00 */
[----:B------:R0:W-:Y:S03]  /*65570*/  STL.64 [R1+0x38c0], R8 ;  /* 0x0038c00801007387 */ /* 0x0001e60000100a00 */
[----:B0-----:R-:W2:Y:S01]  /*65580*/  LDL.LU R8, [R1+0x850] ;  /* 0x0008500001087983 */ /* 0x001ea20000300800 */
[----:B------:R-:W2:Y:S02]  /*65590*/  LDL.LU R9, [R1+0x854] ;  /* 0x0008540001097983 */ /* 0x000ea40000300800 */
[----:B------:R-:W2:Y:S02]  /*655a0*/  LDL.LU R10, [R1+0x858] ;  /* 0x00085800010a7983 */ /* 0x000ea40000300800 */
[----:B------:R-:W2:Y:S01]  /*655b0*/  LDL.LU R11, [R1+0x85c] ;  /* 0x00085c00010b7983 */ /* 0x000ea20000300800 */
[----:B------:R-:W3:Y:S11]  /*655c0*/  LDL.LU R26, [R1+0x38d0] ;  /* 0x0038d000011a7983 */ /* 0x000ef60000300800 */
[----:B------:R-:W-:Y:S02]  /*655d0*/  STL.64 [R1+0x4d0], R16 ;  /* 0x0004d01001007387 */ /* 0x000fe40000100a00 */
[----:B------:R-:W-:Y:S02]  /*655e0*/  STL [R1+0x4d8], R18 ;  /* 0x0004d81201007387 */ /* 0x000fe40000100800 */
[----:B------:R-:W-:-:S02]  /*655f0*/  IMAD.MOV.U32 R15, RZ, RZ, R19 ;  /* 0x000000ffff0f7224 */ /* 0x000fc400078e0013 */
[----:B----4-:R-:W0:Y:S01]  /*65600*/  LDSM.16.MT88.4 R16, [R14+0x18180] ;  /* 0x018180000e10783b */ /* 0x010e220000004200 */
[----:B------:R-:W-:Y:S02]  /*65610*/  IMAD.MOV.U32 R21, RZ, RZ, R28 ;  /* 0x000000ffff157224 */ /* 0x000fe400078e001c */
[----:B------:R-:W-:Y:S01]  /*65620*/  IMAD.MOV.U32 R25, RZ, RZ, R23 ;  /* 0x000000ffff197224 */ /* 0x000fe200078e0017 */
[----:B------:R-:W-:Y:S01]  /*65630*/  STL [R1+0x32b4], R15 ;  /* 0x0032b40f01007387 */ /* 0x000fe20000100800 */
[----:B------:R-:W-:Y:S02]  /*65640*/  STL [R1+0x3858], R14 ;  /* 0x0038580e01007387 */ /* 0x000fe40000100800 */
[----:B------:R1:W-:Y:S02]  /*65650*/  STL.64 [R1+0x3850], R12 ;  /* 0x0038500c01007387 */ /* 0x0003e40000100a00 */
[----:B-1----:R-:W4:Y:S01]  /*65660*/  LDL.LU R12, [R1+0x7f0] ;  /* 0x0007f000010c7983 */ /* 0x002f220000300800 */
[----:B------:R-:W4:Y:S02]  /*65670*/  LDL.LU R13, [R1+0x7f4] ;  /* 0x0007f400010d7983 */ /* 0x000f240000300800 */
[----:B------:R-:W4:Y:S02]  /*65680*/  LDL.LU R14, [R1+0x7f8] ;  /* 0x0007f800010e7983 */ /* 0x000f240000300800 */
[----:B------:R-:W4:Y:S01]  /*65690*/  LDL.LU R15, [R1+0x7fc] ;  /* 0x0007fc00010f7983 */ /* 0x000f220000300800 */
[----:B0-----:R-:W-:Y:S01]  /*656a0*/  STL.64 [R1+0x3728], R18 ;  /* 0x0037281201007387 */ /* 0x001fe20000100a00 */
[----:B------:R0:W-:Y:S03]  /*656b0*/  STL.64 [R1+0x3720], R16 ;  /* 0x0037201001007387 */ /* 0x0001e60000100a00 */
        /* <DEDUP_REMOVED lines=31> */
[----:B0-----:R-:W3:Y:S02]  /*658b0*/  LDL.LU.64 R20, [R1+0x3870] ;  /* 0x0038700001147983 */ /* 0x001ee40000300a00 */
[----:B---3--:R-:W-:Y:S11]  /*658c0*/  HMMA.16816.F32.BF16 R16, R4, R20, R16 ;  /* 0x000000140410723c */ /* 0x008ff60000041810 */
[----:B------:R-:W-:Y:S11]  /*658d0*/  @!UPT UIADD3 URZ, URZ, URZ, URZ ;  /* 0x0000003f3f3ff290 */ /* 0x000ff6000fffe03f */
[----:B------:R-:W-:Y:S01]  /*658e0*/  @!UPT UIADD3 URZ, URZ, URZ, URZ ;  /* 0x0000003f3f3ff290 */ /* 0x000fe2000fffe03f */
[----:B------:R0:W-:Y:S01]  /*658f0*/  STL.64 [R1+0x810], R16 ;  /* 0x0008101001007387 */ /* 0x0001e20000100a00 */
[----:B------:R-:W-:Y:S02]  /*65900*/  STL.64 [R1+0x818], R18 ;  /* 0x0008181201007387 */ /* 0x000fe40000100a00 */
[----:B-1----:R-:W3:Y:S02]  /*65910*/  LDL.LU R22, [R1+0x3868] ;  /* 0x0038680001167983 */ /* 0x002ee40000300800 */
[----:B0-----:R-:W-:Y:S02]  /*65920*/  IMAD.MOV.U32 R17, RZ, RZ, R20 ;  /* 0x000000ffff117224 */ /* 0x001fe400078e0014 */
[----:B------:R-:W-:Y:S02]  /*65930*/  IMAD.MOV.U32 R16, RZ, RZ, R21 ;  /* 0x000000ffff107224 */ /* 0x000fe400078e0015 */
[----:B------:R-:W2:Y:S03]  /*65940*/  LDL.LU.64 R20, [R1+0x3860] ;  /* 0x0038600001147983 */ /* 0x000ea60000300a00 */
[----:B------:R0:W-:Y:S02]  /*65950*/  STL.64 [R1+0x37c8], R16 ;  /* 0x0037c81001007387 */ /* 0x0001e40000100a00 */
[----:B0-----:R-:W2:Y:S04]  /*65960*/  LDL.64 R16, [R1+0x80] ;  /* 0x0000800001107983 */ /* 0x001ea80000100a00 */
[----:B--2---:R3:W-:Y:S02]  /*65970*/  STL.64 [R1+0x37d8], R16 ;  /* 0x0037d81001007387 */ /* 0x0047e40000100a00 */
[----:B---3--:R-:W-:-:S02]  /*65980*/  IMAD.MOV.U32 R16, RZ, RZ, R22 ;  /* 0x000000ffff107224 */ /* 0x008fc400078e0016 */
[----:B------:R-:W-:-:S05]  /*65990*/  IMAD.MOV.U32 R17, RZ, RZ, R3 ;  /* 0x000000ffff117224 */ /* 0x000fca00078e0003 */
[----:B------:R0:W-:Y:S04]  /*659a0*/  STL.64 [R1+0x37f0], R16 ;  /* 0x0037f01001007387 */ /* 0x0001e80000100a00 */
[----:B0-----:R-:W2:Y:S01]  /*659b0*/  LDL.64 R16, [R1+0xa0] ;  /* 0x0000a00001107983 */ /* 0x001ea20000100a00 */
[C---:B------:R-:W-:Y:S01]  /*659c0*/  HMMA.16816.F32.BF16 R8, R4.reuse, R20, R8 ;  /* 0x000000140408723c */ /* 0x040fe20000041808 */
[----:B------:R-:W-:Y:S02]  /*659d0*/  IMAD.MOV.U32 R24, RZ, RZ, R26 ;  /* 0x000000ffff187224 */ /* 0x000fe400078e001a */
[----:B--2---:R-:W-:Y:S01]  /*659e0*/  STL.64 [R1+0x3808], R16 ;  /* 0x0038081001007387 */ /* 0x004fe20000100a00 */
[----:B------:R-:W2:Y:S11]  /*659f0*/  LDL.LU R20, [R1+0x420] ;  /* 0x0004200001147983 */ /* 0x000eb60000300800 */
[----:B------:R-:W-:Y:S08]  /*65a00*/  @!UPT UIADD3 URZ, URZ, URZ, URZ ;  /* 0x0000003f3f3ff290 */ /* 0x000ff0000fffe03f */
[----:B------:R0:W-:Y:S02]  /*65a10*/  STL.64 [R1+0x800], R8 ;  /* 0x0008000801007387 */ /* 0x0001e40000100a00 */
[----:B------:R1:W-:Y:S01]  /*65a20*/  STL.64 [R1+0x808], R10 ;  /* 0x0008080a01007387 */ /* 0x0003e20000100a00 */
[----:B------:R-:W2:Y:S01]  /*65a30*/  LDL.LU R21, [R1+0x424] ;  /* 0x0004240001157983 */ /* 0x000ea20000300800 */
[----:B------:R-:W2:Y:S02]  /*65a40*/  LDL.LU R22, [R1+0x428] ;  /* 0x0004280001167983 */ /* 0x000ea40000300800 */
[----:B------:R-:W2:Y:S01]  /*65a50*/  LDL.LU R23, [R1+0x42c] ;  /* 0x00042c0001177983 */ /* 0x000ea20000300800 */
[----:B0-----:R-:W3:Y:S01]  /*65a60*/  LDL.LU R8, [R1+0x7d0] ;  /* 0x0007d00001087983 */ /* 0x001ee20000300800 */
[----:B------:R-:W3:Y:S02]  /*65a70*/  LDL.LU R9, [R1+0x7d4] ;  /* 0x0007d40001097983 */ /* 0x000ee40000300800 */
[----:B-1----:R-:W3:Y:S02]  /*65a80*/  LDL.LU R10, [R1+0x7d8] ;  /* 0x0007d800010a7983 */ /* 0x002ee40000300800 */
[----:B------:R-:W3:Y:S01]  /*65a90*/  LDL.LU R11, [R1+0x7dc] ;  /* 0x0007dc00010b7983 */ /* 0x000ee20000300800 */
[----:B------:R-:W2:Y:S01]  /*65aa0*/  LDL.64 R16, [R1+0xb0] ;  /* 0x0000b00001107983 */ /* 0x000ea20000100a00 */
[C---:B----4-:R-:W-:Y:S03]  /*65ab0*/  HMMA.16816.F32.BF16 R24, R4.reuse, R24, R12 ;  /* 0x000000180418723c */ /* 0x050fe6000004180c */
[----:B--2---:R0:W-:Y:S04]  /*65ac0*/  STL.64 [R1+0x3810], R16 ;  /* 0x0038101001007387 */ /* 0x0041e80000100a00 */
[----:B0-----:R-:W2:Y:S01]  /*65ad0*/  LDL.LU R16, [R1+0x7e0] ;  /* 0x0007e00001107983 */ /* 0x001ea20000300800 */
[----:B------:R-:W2:Y:S02]  /*65ae0*/  LDL.LU R17, [R1+0x7e4] ;  /* 0x0007e40001117983 */ /* 0x000ea40000300800 */
[----:B------:R-:W2:Y:S02]  /*65af0*/  LDL.LU R18, [R1+0x7e8] ;  /* 0x0007e80001127983 */ /* 0x000ea40000300800 */
[----:B------:R-:W2:Y:S01]  /*65b00*/  LDL.LU R19, [R1+0x7ec] ;  /* 0x0007ec0001137983 */ /* 0x000ea20000300800 */
[----:B------:R-:W4:Y:S01]  /*65b10*/  LDL.LU R14, [R1+0x3858] ;  /* 0x00385800010e7983 */ /* 0x000f220000300800 */
[----:B------:R-:W3:Y:S09]  /*65b20*/  LDL.LU.64 R12, [R1+0x3850] ;  /* 0x00385000010c7983 */ /* 0x000ef20000300a00 */
[----:B------:R0:W-:Y:S02]  /*65b30*/  STL.64 [R1+0x7f0], R24 ;  /* 0x0007f01801007387 */ /* 0x0001e40000100a00 */
[----:B------:R-:W-:Y:S01]  /*65b40*/  STL.64 [R1+0x7f8], R26 ;  /* 0x0007f81a01007387 */ /* 0x000fe20000100a00 */
[----:B0-----:R-:W2:Y:S02]  /*65b50*/  LDL.LU.64 R24, [R1+0x3848] ;  /* 0x0038480001187983 */ /* 0x001ea40000300a00 */
[C---:B--2---:R-:W-:Y:S11]  /*65b60*/  HMMA.16816.F32.BF16 R16, R4.reuse, R24, R16 ;  /* 0x000000180410723c */ /* 0x044ff60000041810 */
[----:B------:R-:W-:Y:S11]  /*65b70*/  @!UPT UIADD3 URZ, URZ, URZ, URZ ;  /* 0x0000003f3f3ff290 */ /* 0x000ff6000fffe03f */
[----:B------:R-:W-:Y:S01]  /*65b80*/  @!UPT UIADD3 URZ, URZ, URZ, URZ ;  /* 0x0000003f3f3ff290 */ /* 0x000fe2000fffe03f */
[----:B------:R-:W-:Y:S01]  /*65b90*/  STL.64 [R1+0x7e0], R16 ;  /* 0x0007e01001007387 */ /* 0x000fe20000100a00 */
        /* <DEDUP_REMOVED lines=31> */
[----:B------:R-:W-:-:S02]  /*65d90*/  IMAD.MOV.U32 R16, RZ, RZ, R2 ;  /* 0x000000ffff107224 */ /* 0x000fc400078e0002 */
[----:B------:R-:W-:Y:S01]  /*65da0*/  IMAD.MOV.U32 R17, RZ, RZ, R0 ;  /* 0x000000ffff117224 */ /* 0x000fe200078e0000 */
[----:B--2---:R-:W-:Y:S01]  /*65db0*/  HMMA.16816.F32.BF16 R4, R4, R8, R20 ;  /* 0x000000080404723c */ /* 0x004fe20000041814 */
        /* <DEDUP_REMOVED lines=9> */
[----:B---3--:R-:W-:Y:S01]  /*65e50*/  STL.64 [R1+0x3738], R10 ;  /* 0x0037380a01007387 */ /* 0x008fe20000100a00 */
        /* <DEDUP_REMOVED lines=10> */
[----:B------:R-:W-:Y:S03]  /*65f00*/  STL.64 [R1+0x4b8], R18 ;  /* 0x0004b81201007387 */ /* 0x000fe60000100a00 */
[----:B0-----:R-:W3:Y:S02]  /*65f10*/  LDL.LU.64 R16, [R1+0x3810] ;  /* 0x0038100001107983 */ /* 0x001ee40000300a00 */
[C---:B---3--:R-:W-:Y:S01]  /*65f20*/  HMMA.16816.F32.BF16 R8, R20.reuse, R16, R8 ;  /* 0x000000101408723c */ /* 0x048fe20000041808 */
[----:B------:R-:W-:Y:S11]  /*65f30*/  IMAD.MOV.U32 R3, RZ, RZ, R17 ;  /* 0x000000ffff037224 */ /* 0x000ff600078e0011 */
[----:B------:R-:W-:Y:S11]  /*65f40*/  @!UPT UIADD3 URZ, URZ, URZ, URZ ;  /* 0x0000003f3f3ff290 */ /* 0x000ff6000fffe03f */
[----:B------:R0:W-:Y:S01]  /*65f50*/  STL.64 [R1+0x4a0], R8 ;  /* 0x0004a00801007387 */ /* 0x0001e20000100a00 */
[----:B------:R1:W-:Y:S02]  /*65f60*/  STL.64 [R1+0x4a8], R10 ;  /* 0x0004a80a01007387 */ /* 0x0003e40000100a00 */
[----:B0-----:R-:W-:Y:S02]  /*65f70*/  IMAD.MOV.U32 R8, RZ, RZ, R16 ;  /* 0x000000ffff087224 */ /* 0x001fe400078e0010 */
        /* <DEDUP_REMOVED lines=21> */
[----:B------:R0:W-:Y:S01]  /*660d0*/  STL.64 [R1+0x470], R24 ;  /* 0x0004701801007387 */ /* 0x0001e20000100a00 */
[----:B------:R-:W-:Y:S03]  /*660e0*/  STL.64 [R1+0x478], R26 ;  /* 0x0004781a01007387 */ /* 0x000fe60000100a00 */
[----:B0-----:R-:W4:Y:S01]  /*660f0*/  LDL.LU.64 R24, [R1+0x37d0] ;  /* 0x0037d00001187983 */ /* 0x001f220000300a00 */
[----:B------:R-:W2:Y:S02]  /*66100*/  LDL.LU.64 R16, [R1+0x37c8] ;  /* 0x0037c80001107983 */ /* 0x000ea40000300a00 */
[----:B------:R-:W-:Y:S02]  /*66110*/  STL.64 [R1+0x3748], R10 ;  /* 0x0037480a01007387 */ /* 0x000fe40000100a00 */
[----:B------:R0:W-:Y:S02]  /*66120*/  STL.64 [R1+0x3740], R8 ;  /* 0x0037400801007387 */ /* 0x0001e40000100a00 */
[----:B0-----:R-:W3:Y:S01]  /*66130*/  LDL.64 R8, [R1] ;  /* 0x0000000001087983 */ /* 0x001ee20000100a00 */
[----:B----4-:R-:W-:Y:S01]  /*66140*/  HMMA.16816.F32.BF16 R4, R20, R24, R4 ;  /* 0x000000181404723c */ /* 0x010fe20000041804 */
[----:B------:R-:W-:-:S02]  /*66150*/  IMAD.MOV.U32 R2, RZ, RZ, R24 ;  /* 0x000000ffff027224 */ /* 0x000fc400078e0018 */
[----:B------:R-:W-:Y:S01]  /*66160*/  IMAD.MOV.U32 R0, RZ, RZ, R25 ;  /* 0x000000ffff007224 */ /* 0x000fe200078e0019 */
[----:B---3--:R-:W-:Y:S11]  /*66170*/  STL.64 [R1+0x3760], R8 ;  /* 0x0037600801007387 */ /* 0x008ff60000100a00 */
[----:B------:R-:W-:Y:S08]  /*66180*/  @!UPT UIADD3 URZ, URZ, URZ, URZ ;  /* 0x0000003f3f3ff290 */ /* 0x000ff0000fffe03f */
[----:B------:R-:W-:Y:S01]  /*66190*/  STL.64 [R1+0x460], R4 ;  /* 0x0004600401007387 */ /* 0x000fe20000100a00 */
[----:B------:R-:W-:Y:S02]  /*661a0*/  STL.64 [R1+0x468], R6 ;  /* 0x0004680601007387 */ /* 0x000fe40000100a00 */
[----:B------:R-:W3:Y:S02]  /*661b0*/  LDL.LU R24, [R1+0x770] ;  /* 0x0007700001187983 */ /* 0x000ee40000300800 */
[----:B------:R-:W3:Y:S01]  /*661c0*/  LDL.LU R25, [R1+0x774] ;  /* 0x0007740001197983 */ /* 0x000ee20000300800 */
[----:B------:R-:W4:Y:S01]  /*661d0*/  LDL.LU R26, [R1+0x778] ;  /* 0x00077800011a7983 */ /* 0x000f220000300800 */
[----:B------:R-:W4:Y:S03]  /*661e0*/  LDL.LU R27, [R1+0x77c] ;  /* 0x00077c00011b7983 */ /* 0x000f260000300800 */
[----:B------:R-:W0:Y:S04]  /*661f0*/  LDSM.16.MT88.4 R4, [R14+0x18200] ;  /* 0x018200000e04783b */ /* 0x000e280000004200 */
[----:B----4-:R-:W-:Y:S01]  /*66200*/  STL.64 [R1+0x3778], R26 ;  /* 0x0037781a01007387 */ /* 0x010fe20000100a00 */
[----:B---3--:R2:W-:Y:S02]  /*66210*/  STL.64 [R1+0x3770], R24 ;  /* 0x0037701801007387 */ /* 0x0085e40000100a00 */
[----:B--2---:R-:W-:-:S02]  /*66220*/  IMAD.MOV.U32 R24, RZ, RZ, R17 ;  /* 0x000000ffff187224 */ /* 0x004fc400078e0011 */
[----:B------:R-:W-:-:S05]  /*66230*/  IMAD.MOV.U32 R25, RZ, RZ, R16 ;  /* 0x000000ffff197224 */ /* 0x000fca00078e0010 */
[----:B------:R1:W-:Y:S04]  /*66240*/  STL.64 [R1+0x3788], R24 ;  /* 0x0037881801007387 */ /* 0x0003e80000100a00 */
[----:B-1----:R-:W2:Y:S04]  /*66250*/  LDL.64 R24, [R1+0x30] ;  /* 0x0000300001187983 */ /* 0x002ea80000100a00 */
[----:B--2---:R1:W-:Y:S04]  /*66260*/  STL.64 [R1+0x37a0], R24 ;  /* 0x0037a01801007387 */ /* 0x0043e80000100a00 */
[----:B-1----:R-:W2:Y:S04]  /*66270*/  LDL.64 R24, [R1+0x40] ;  /* 0x0000400001187983 */ /* 0x002ea80000100a00 */
[----:B--2---:R-:W-:Y:S01]  /*66280*/  STL.64 [R1+0x37b8], R24 ;  /* 0x0037b81801007387 */ /* 0x004fe20000100a00 */
[----:B------:R-:W2:Y:S03]  /*66290*/  LDL.64 R8, [R1+0x10] ;  /* 0x0000100001087983 */ /* 0x000ea60000100a00 */
[----:B--2---:R1:W-:Y:S04]  /*662a0*/  STL.64 [R1+0x3780], R8 ;  /* 0x0037800801007387 */ /* 0x0043e80000100a00 */
[----:B-1----:R-:W2:Y:S01]  /*662b0*/  LDL.LU R8, [R1+0x780] ;  /* 0x0007800001087983 */ /* 0x002ea20000300800 */
[----:B------:R-:W2:Y:S02]  /*662c0*/  LDL.LU R9, [R1+0x784] ;  /* 0x0007840001097983 */ /* 0x000ea40000300800 */
[----:B------:R-:W3:Y:S02]  /*662d0*/  LDL.LU R10, [R1+0x788] ;  /* 0x00078800010a7983 */ /* 0x000ee40000300800 */
[----:B------:R-:W3:Y:S01]  /*662e0*/  LDL.LU R11, [R1+0x78c] ;  /* 0x00078c00010b7983 */ /* 0x000ee20000300800 */
[----:B------:R-:W4:Y:S04]  /*662f0*/  LDL.64 R24, [R1+0x50] ;  /* 0x0000500001187983 */ /* 0x000f280000100a00 */
[----:B----4-:R1:W-:Y:S04]  /*66300*/  STL.64 [R1+0x37c0], R24 ;  /* 0x0037c01801007387 */ /* 0x0103e80000100a00 */
[----:B-1----:R-:W4:Y:S01]  /*66310*/  LDL.64 R24, [R1+0x60] ;  /* 0x0000600001187983 */ /* 0x002f220000100a00 */
[----:B---3--:R-:W-:Y:S02]  /*66320*/  STL.64 [R1+0x3798], R10 ;  /* 0x0037980a01007387 */ /* 0x008fe40000100a00 */
[----:B--2---:R1:W-:Y:S02]  /*66330*/  STL.64 [R1+0x3790], R8 ;  /* 0x0037900801007387 */ /* 0x0043e40000100a00 */
[----:B-1----:R-:W2:Y:S01]  /*66340*/  LDL.LU R8, [R1+0x790] ;  /* 0x0007900001087983 */ /* 0x002ea20000300800 */
[----:B------:R-:W2:Y:S02]  /*66350*/  LDL.LU R9, [R1+0x794] ;  /* 0x0007940001097983 */ /* 0x000ea40000300800 */
[----:B------:R-:W3:Y:S02]  /*66360*/  LDL.LU R10, [R1+0x798] ;  /* 0x00079800010a7983 */ /* 0x000ee40000300800 */
[----:B------:R-:W3:Y:S02]  /*66370*/  LDL.LU R11, [R1+0x79c] ;  /* 0x00079c00010b7983 */ /* 0x000ee40000300800 */
[----:B---3--:R-:W-:Y:S01]  /*66380*/  STL.64 [R1+0x37b0], R10 ;  /* 0x0037b00a01007387 */ /* 0x008fe20000100a00 */
[----:B--2---:R1:W-:Y:S03]  /*66390*/  STL.64 [R1+0x37a8], R8 ;  /* 0x0037a80801007387 */ /* 0x0043e60000100a00 */
[----:B-1----:R-:W2:Y:S01]  /*663a0*/  LDL.LU R8, [R1+0x7a0] ;  /* 0x0007a00001087983 */ /* 0x002ea20000300800 */
        /* <DEDUP_REMOVED lines=9> */
[----:B-1----:R-:W2:Y:S01]  /*66440*/  LDL.LU R16, [R1+0x760] ;  /* 0x0007600001107983 */ /* 0x002ea20000300800 */
[----:B------:R-:W2:Y:S02]  /*66450*/  LDL.LU R17, [R1+0x764] ;  /* 0x0007640001117983 */ /* 0x000ea40000300800 */
[----:B------:R-:W2:Y:S02]  /*66460*/  LDL.LU R18, [R1+0x768] ;  /* 0x0007680001127983 */ /* 0x000ea40000300800 */
[----:B------:R-:W2:Y:S01]  /*66470*/  LDL.LU R19, [R1+0x76c] ;  /* 0x00076c0001137983 */ /* 0x000ea20000300800 */
[----:B------:R-:W-:Y:S01]  /*66480*/  STL [R1+0x3698], R14 ;  /* 0x0036980e01007387 */ /* 0x000fe20000100800 */
[----:B0-----:R-:W-:Y:S02]  /*66490*/  STL.64 [R1+0x35d0], R6 ;  /* 0x0035d00601007387 */ /* 0x001fe40000100a00 */
[----:B------:R0:W-:Y:S02]  /*664a0*/  STL.64 [R1+0x35c8], R4 ;  /* 0x0035c80401007387 */ /* 0x0001e40000100a00 */
[----:B0-----:R-:W4:Y:S01]  /*664b0*/  LDL.LU R4, [R1+0x7c0] ;  /* 0x0007c00001047983 */ /* 0x001f220000300800 */
[----:B------:R-:W4:Y:S02]  /*664c0*/  LDL.LU R5, [R1+0x7c4] ;  /* 0x0007c40001057983 */ /* 0x000f240000300800 */
[----:B------:R-:W4:Y:S02]  /*664d0*/  LDL.LU R6, [R1+0x7c8] ;  /* 0x0007c80001067983 */ /* 0x000f240000300800 */
[----:B------:R-:W4:Y:S02]  /*664e0*/  LDL.LU R7, [R1+0x7cc] ;  /* 0x0007cc0001077983 */ /* 0x000f240000300800 */
[C---:B----4-:R-:W-:Y:S11]  /*664f0*/  HMMA.16816.F32.BF16 R4, R20.reuse, R24, R4 ;  /* 0x000000181404723c */ /* 0x050ff60000041804 */
[----:B------:R-:W-:Y:S11]  /*66500*/  @!UPT UIADD3 URZ, URZ, URZ, URZ ;  /* 0x0000003f3f3ff290 */ /* 0x000ff6000fffe03f */
[----:B------:R-:W-:Y:S01]  /*66510*/  @!UPT UIADD3 URZ, URZ, URZ, URZ ;  /* 0x0000003f3f3ff290 */ /* 0x000fe2000fffe03f */
[----:B------:R0:W-:Y:S01]  /*66520*/  STL.64 [R1+0x7c0], R4 ;  /* 0x0007c00401007387 */ /* 0x0001e20000100a00 */
[----:B------:R-:W-:Y:S02]  /*66530*/  STL.64 [R1+0x7c8], R6 ;  /* 0x0007c80601007387 */ /* 0x000fe40000100a00 */
[----:B0-----:R-:W-:Y:S02]  /*66540*/  IMAD.MOV.U32 R4, RZ, RZ, R25 ;  /* 0x000000ffff047224 */ /* 0x001fe400078e0019 */
[----:B------:R-:W-:Y:S02]  /*66550*/  IMAD.MOV.U32 R5, RZ, RZ, R24 ;  /* 0x000000ffff057224 */ /* 0x000fe400078e0018 */
[----:B------:R-:W3:Y:S01]  /*66560*/  LDL.LU.64 R24, [R1+0x37c0] ;  /* 0x0037c00001187983 */ /* 0x000ee20000300a00 */
[----:B------:R0:W-:Y:S02]  /*66570*/  STL [R1+0x36a0], R4 ;  /* 0x0036a00401007387 */ /* 0x0001e40000100800 */
[----:B------:R1:W-:Y:S01]  /*66580*/  STL [R1+0x369c], R5 ;  /* 0x00369c0501007387 */ /* 0x0003e20000100800 */
[----:B0-----:R-:W3:Y:S01]  /*66590*/  LDL.LU R4, [R1+0x7b0] ;  /* 0x0007b00001047983 */ /* 0x001ee20000300800 */
[----:B-1----:R-:W3:Y:S02]  /*665a0*/  LDL.LU R5, [R1+0x7b4] ;  /* 0x0007b40001057983 */ /* 0x002ee40000300800 */
[----:B------:R-:W3:Y:S02]  /*665b0*/  LDL.LU R6, [R1+0x7b8] ;  /* 0x0007b80001067983 */ /* 0x000ee40000300800 */
[----:B------:R-:W3:Y:S02]  /*665c0*/  LDL.LU R7, [R1+0x7bc] ;  /* 0x0007bc0001077983 */ /* 0x000ee40000300800 */
        /* <DEDUP_REMOVED lines=8> */
[----:B------:R-:W-:Y:S01]  /*66650*/  STL [R1+0x36a4], R7 ;  /* 0x0036a40701007387 */ /* 0x000fe20000100800 */
        /* <DEDUP_REMOVED lines=18> */
[C---:B---3--:R-:W-:Y:S01]  /*66780*/  HMMA.16816.F32.BF16 R24, R20.reuse, R24, R8 ;  /* 0x000000181418723c */ /* 0x048fe20000041808 */
[----:B------:R-:W3:Y:S11]  /*66790*/  LDL.LU.64 R8, [R1+0x3780] ;  /* 0x0037800001087983 */ /* 0x000ef60000300a00 */
[----:B------:R-:W-:Y:S11]  /*667a0*/  @!UPT UIADD3 URZ, URZ, URZ, URZ ;  /* 0x0000003f3f3ff290 */ /* 0x000ff6000fffe03f */
        /* <DEDUP_REMOVED lines=12> */
[----:B------:R-:W2:Y:S02]  /*66870*/  LDL.LU.64 R8, [R1+0x3760] ;  /* 0x0037600001087983 */ /* 0x000ea40000300a00 */
[----:B--2---:R-:W-:Y:S11]  /*66880*/  HMMA.16816.F32.BF16 R16, R20, R8, R16 ;  /* 0x000000081410723c */ /* 0x004ff60000041810 */
[----:B------:R-:W-:Y:S11]  /*66890*/  @!UPT UIADD3 URZ, URZ, URZ, URZ ;  /* 0x0000003f3f3ff290 */ /* 0x000ff6000fffe03f */
[----:B------:R-:W-:Y:S01]  /*668a0*/  @!UPT UIADD3 URZ, URZ, URZ, URZ ;  /* 0x0000003f3f3ff290 */ /* 0x000fe2000fffe03f */
[----:B------:R-:W-:Y:S01]  /*668b0*/  STL.64 [R1+0x760], R16 ;  /* 0x0007601001007387 */ /* 0x000fe20000100a00 */
[----:B------:R0:W-:Y:S03]  /*668c0*/  STL.64 [R1+0x768], R18 ;  /* 0x0007681201007387 */ /* 0x0001e60000100a00 */
[----:B0-----:R-:W3:Y:S01]  /*668d0*/  LDL.LU.64 R18, [R1+0x3758] ;  /* 0x0037580001127983 */ /* 0x001ee20000300a00 */
[----:B------:R-:W3:Y:S02]  /*668e0*/  LDL.LU.64 R16, [R1+0x3750] ;  /* 0x0037500001107983 */ /* 0x000ee40000300a00 */
[----:B------:R-:W2:Y:S02]  /*668f0*/  LDL.LU.64 R10, [R1+0x3748] ;  /* 0x00374800010a7983 */ /* 0x000ea40000300a00 */
[----:B------:R-:W-:Y:S02]  /*66900*/  IMAD.MOV.U32 R7, RZ, RZ, R8 ;  /* 0x000000ffff077224 */ /* 0x000fe400078e0008 */
[----:B------:R-:W-:-:S02]  /*66910*/  IMAD.MOV.U32 R4, RZ, RZ, R9 ;  /* 0x000000ffff047224 */ /* 0x000fc400078e0009 */
[----:B------:R-:W4:Y:S01]  /*66920*/  LDL.LU.64 R8, [R1+0x3740] ;  /* 0x0037400001087983 */ /* 0x000f220000300a00 */
[----:B------:R-:W-:Y:S02]  /*66930*/  STL.64 [R1+0x36b0], R6 ;  /* 0x0036b00601007387 */ /* 0x000fe40000100a00 */
[----:B------:R0:W-:Y:S02]  /*66940*/  STL.64 [R1+0x36a8], R4 ;  /* 0x0036a80401007387 */ /* 0x0001e40000100a00 */
[----:B0-----:R-:W-:Y:S02]  /*66950*/  IMAD.MOV.U32 R4, RZ, RZ, R15 ;  /* 0x000000ffff047224 */ /* 0x001fe400078e000f */
[----:B--2---:R-:W-:-:S05]  /*66960*/  IMAD.MOV.U32 R5, RZ, RZ, R11 ;  /* 0x000000ffff057224 */ /* 0x004fca00078e000b */
[----:B------:R0:W-:Y:S04]  /*66970*/  STL.64 [R1+0x36c0], R4 ;  /* 0x0036c00401007387 */ /* 0x0001e80000100a00 */
[----:B0-----:R-:W2:Y:S01]  /*66980*/  LDL.64 R4, [R1+0x90] ;  /* 0x0000900001047983 */ /* 0x001ea20000100a00 */
[----:B---3--:R-:W-:Y:S03]  /*66990*/  HMMA.16816.F32.BF16 R16, R20, R24, R16 ;  /* 0x000000181410723c */ /* 0x008fe60000041810 */
[----:B--2---:R0:W-:Y:S02]  /*669a0*/  STL.64 [R1+0x36d8], R4 ;  /* 0x0036d80401007387 */ /* 0x0041e40000100a00 */
[----:B0-----:R-:W-:-:S02]  /*669b0*/  IMAD.MOV.U32 R4, RZ, RZ, R10 ;  /* 0x000000ffff047224 */ /* 0x001fc400078e000a */
[----:B----4-:R-:W-:-:S05]  /*669c0*/  IMAD.MOV.U32 R5, RZ, RZ, R9 ;  /* 0x000000ffff057224 */ /* 0x010fca00078e0009 */
[----:B------:R-:W-:Y:S11]  /*669d0*/  STL.64 [R1+0x36f0], R4 ;  /* 0x0036f00401007387 */ /* 0x000ff60000100a00 */
[----:B------:R0:W-:Y:S02]  /*669e0*/  STL.64 [R1+0x750], R16 ;  /* 0x0007501001007387 */ /* 0x0001e40000100a00 */
[----:B------:R1:W-:Y:S01]  /*669f0*/  STL.64 [R1+0x758], R18 ;  /* 0x0007581201007387 */ /* 0x0003e20000100a00 */
[----:B0-----:R-:W2:Y:S01]  /*66a00*/  LDL.LU R16, [R1+0x3b0] ;  /* 0x0003b00001107983 */ /* 0x001ea20000300800 */
[----:B------:R-:W2:Y:S02]  /*66a10*/  LDL.LU R17, [R1+0x3b4] ;  /* 0x0003b40001117983 */ /* 0x000ea40000300800 */
[----:B-1----:R-:W2:Y:S02]  /*66a20*/  LDL.LU R18, [R1+0x3b8] ;  /* 0x0003b80001127983 */ /* 0x002ea40000300800 */
[----:B------:R-:W-:-:S02]  /*66a30*/  IMAD.MOV.U32 R4, RZ, RZ, R8 ;  /* 0x000000ffff047224 */ /* 0x000fc400078e0008 */
[----:B------:R-:W-:Y:S01]  /*66a40*/  IMAD.MOV.U32 R5, RZ, RZ, R3 ;  /* 0x000000ffff057224 */ /* 0x000fe200078e0003 */
[----:B------:R-:W2:Y:S01]  /*66a50*/  LDL.LU R19, [R1+0x3bc] ;  /* 0x0003bc0001137983 */ /* 0x000ea20000300800 */
[----:B------:R-:W3:Y:S02]  /*66a60*/  LDL.LU R8, [R1+0x740] ;  /* 0x0007400001087983 */ /* 0x000ee40000300800 */
[----:B------:R-:W3:Y:S02]  /*66a70*/  LDL.LU R9, [R1+0x744] ;  /* 0x0007440001097983 */ /* 0x000ee40000300800 */
[----:B------:R-:W3:Y:S01]  /*66a80*/  LDL.LU R10, [R1+0x748] ;  /* 0x00074800010a7983 */ /* 0x000ee20000300800 */
[----:B------:R-:W3:Y:S01]  /*66a90*/  LDL.LU R11, [R1+0x74c] ;  /* 0x00074c00010b7983 */ /* 0x000ee20000300800 */
[----:B------:R0:W-:Y:S03]  /*66aa0*/  STL.64 [R1+0x3708], R4 ;  /* 0x0037080401007387 */ /* 0x0001e60000100a00 */
[----:B0-----:R-:W4:Y:S01]  /*66ab0*/  LDL.64 R4, [R1+0xc0] ;  /* 0x0000c00001047983 */ /* 0x001f220000100a00 */
        /* <DEDUP_REMOVED lines=39> */
[----:B------:R-:W-:Y:S01]  /*66d30*/  STL.64 [R1+0x450], R20 ;  /* 0x0004501401007387 */ /* 0x000fe20000100a00 */
[----:B------:R-:W-:Y:S02]  /*66d40*/  STL.64 [R1+0x458], R22 ;  /* 0x0004581601007387 */ /* 0x000fe40000100a00 */
[----:B---3--:R-:W-:Y:S02]  /*66d50*/  STL.64 [R1+0x35e0], R10 ;  /* 0x0035e00a01007387 */ /* 0x008fe40000100a00 */
        /* <DEDUP_REMOVED lines=41> */
[----:B------:R-:W2:Y:S11]  /*66ff0*/  LDL.LU.64 R26, [R1+0x36b8] ;  /* 0x0036b800011a7983 */ /* 0x000eb60000300a00 */
[----:B------:R-:W-:Y:S11]  /*67000*/  @!UPT UIADD3 URZ, URZ, URZ, URZ ;  /* 0x0000003f3f3ff290 */ /* 0x000ff6000fffe03f */
[----:B------:R-:W-:Y:S01]  /*67010*/  STL.64 [R1+0x400], R4 ;  /* 0x0004000401007387 */ /* 0x000fe20000100a00 */
[----:B------:R0:W-:Y:S03]  /*67020*/  STL.64 [R1+0x408], R6 ;  /* 0x0004080601007387 */ /* 0x0001e60000100a00 */
[----:B0-----:R-:W4:Y:S01]  /*67030*/  LDL.LU.64 R6, [R1+0x36b0] ;  /* 0x0036b00001067983 */ /* 0x001f220000300a00 */
[----:B------:R-:W2:Y:S01]  /*67040*/  LDL.LU.64 R4, [R1+0x36a8] ;  /* 0x0036a80001047983 */ /* 0x000ea20000300a00 */
[----:B---3--:R-:W-:Y:S01]  /*67050*/  HMMA.16816.F32.BF16 R20, R16, R20, R8 ;  /* 0x000000141014723c */ /* 0x008fe20000041808 */
[----:B----4-:R-:W-:Y:S02]  /*67060*/  IMAD.MOV.U32 R24, RZ, RZ, R7 ;  /* 0x000000ffff187224 */ /* 0x010fe400078e0007 */
[----:B--2---:R-:W-:Y:S01]  /*67070*/  IMAD.MOV.U32 R25, RZ, RZ, R4 ;  /* 0x000000ffff197224 */ /* 0x004fe200078e0004 */
[----:B------:R-:W2:Y:S01]  /*67080*/  LDL.LU R7, [R1+0x36a4] ;  /* 0x0036a40001077983 */ /* 0x000ea20000300800 */
[----:B------:R-:W3:Y:S03]  /*67090*/  LDL.LU R4, [R1+0x36a0] ;  /* 0x0036a00001047983 */ /* 0x000ee60000300800 */
[----:B------:R0:W-:Y:S01]  /*670a0*/  STL.64 [R1+0x3610], R24 ;  /* 0x0036101801007387 */ /* 0x0001e20000100a00 */
[----:B------:R-:W4:Y:S11]  /*670b0*/  LDL.LU R8, [R1+0x6e0] ;  /* 0x0006e00001087983 */ /* 0x000f360000300800 */
[----:B------:R-:W-:Y:S03]  /*670c0*/  @!UPT UIADD3 URZ, URZ, URZ, URZ ;  /* 0x0000003f3f3ff290 */ /* 0x000fe6000fffe03f */
[----:B------:R-:W-:Y:S02]  /*670d0*/  STL.64 [R1+0x3f0], R20 ;  /* 0x0003f01401007387 */ /* 0x000fe40000100a00 */
[----:B------:R-:W-:Y:S01]  /*670e0*/  STL.64 [R1+0x3f8], R22 ;  /* 0x0003f81601007387 */ /* 0x000fe20000100a00 */
[----:B------:R-:W4:Y:S01]  /*670f0*/  LDL.LU R9, [R1+0x6e4] ;  /* 0x0006e40001097983 */ /* 0x000f220000300800 */
[----:B------:R-:W2:Y:S02]  /*67100*/  LDL.LU R10, [R1+0x6e8] ;  /* 0x0006e800010a7983 */ /* 0x000ea40000300800 */
[----:B------:R-:W2:Y:S02]  /*67110*/  LDL.LU R11, [R1+0x6ec] ;  /* 0x0006ec00010b7983 */ /* 0x000ea40000300800 */
[----:B0-----:R-:W-:Y:S02]  /*67120*/  IMAD.MOV.U32 R24, RZ, RZ, R27 ;  /* 0x000000ffff187224 */ /* 0x001fe400078e001b */
[----:B------:R-:W-:-:S05]  /*67130*/  IMAD.MOV.U32 R25, RZ, RZ, R26 ;  /* 0x000000ffff197224 */ /* 0x000fca00078e001a */
[----:B------:R0:W-:Y:S04]  /*67140*/  STL.64 [R1+0x3628], R24 ;  /* 0x0036281801007387 */ /* 0x0001e80000100a00 */
[----:B0-----:R-:W2:Y:S01]  /*67150*/  LDL.LU R24, [R1+0x720] ;  /* 0x0007200001187983 */ /* 0x001ea20000300800 */
[----:B------:R-:W2:Y:S02]  /*67160*/  LDL.LU R25, [R1+0x724] ;  /* 0x0007240001197983 */ /* 0x000ea40000300800 */
[----:B------:R-:W2:Y:S02]  /*67170*/  LDL.LU R26, [R1+0x728] ;  /* 0x00072800011a7983 */ /* 0x000ea40000300800 */
[----:B------:R-:W2:Y:S02]  /*67180*/  LDL.LU R27, [R1+0x72c] ;  /* 0x00072c00011b7983 */ /* 0x000ea40000300800 */
[----:B--2---:R-:W-:Y:S01]  /*67190*/  STL.64 [R1+0x3638], R26 ;  /* 0x0036381a01007387 */ /* 0x004fe20000100a00 */
[----:B------:R0:W-:Y:S02]  /*671a0*/  STL.64 [R1+0x3630], R24 ;  /* 0x0036301801007387 */ /* 0x0001e40000100a00 */
[----:B0-----:R-:W-:-:S02]  /*671b0*/  IMAD.MOV.U32 R24, RZ, RZ, R5 ;  /* 0x000000ffff187224 */ /* 0x001fc400078e0005 */
[----:B------:R-:W-:Y:S01]  /*671c0*/  IMAD.MOV.U32 R25, RZ, RZ, R14 ;  /* 0x000000ffff197224 */ /* 0x000fe200078e000e */
[----:B------:R-:W2:Y:S01]  /*671d0*/  LDL.LU R5, [R1+0x369c] ;  /* 0x00369c0001057983 */ /* 0x000ea20000300800 */
[----:B------:R-:W2:Y:S03]  /*671e0*/  LDL.LU R14, [R1+0x3698] ;  /* 0x00369800010e7983 */ /* 0x000ea60000300800 */
[----:B------:R0:W-:Y:S02]  /*671f0*/  STL.64 [R1+0x3650], R24 ;  /* 0x0036501801007387 */ /* 0x0001e40000100a00 */
[----:B0-----:R-:W-:Y:S02]  /*67200*/  IMAD.MOV.U32 R24, RZ, RZ, R29 ;  /* 0x000000ffff187224 */ /* 0x001fe400078e001d */
[----:B------:R-:W-:-:S05]  /*67210*/  IMAD.MOV.U32 R25, RZ, RZ, R28 ;  /* 0x000000ffff197224 */ /* 0x000fca00078e001c */
[----:B------:R-:W-:Y:S01]  /*67220*/  STL.64 [R1+0x3668], R24 ;  /* 0x0036681801007387 */ /* 0x000fe20000100a00 */
[----:B------:R-:W-:Y:S02]  /*67230*/  STL.64 [R1+0x35f0], R10 ;  /* 0x0035f00a01007387 */ /* 0x000fe40000100a00 */
[----:B----4-:R0:W-:Y:S02]  /*67240*/  STL.64 [R1+0x35e8], R8 ;  /* 0x0035e80801007387 */ /* 0x0101e40000100a00 */
[----:B0-----:R-:W4:Y:S01]  /*67250*/  LDL.LU R8, [R1+0x6f0] ;  /* 0x0006f00001087983 */ /* 0x001f220000300800 */
[----:B------:R-:W4:Y:S02]  /*67260*/  LDL.LU R9, [R1+0x6f4] ;  /* 0x0006f40001097983 */ /* 0x000f240000300800 */
[----:B------:R-:W3:Y:S02]  /*67270*/  LDL.LU R10, [R1+0x6f8] ;  /* 0x0006f800010a7983 */ /* 0x000ee40000300800 */
[----:B------:R-:W3:Y:S02]  /*67280*/  LDL.LU R11, [R1+0x6fc] ;  /* 0x0006fc00010b7983 */ /* 0x000ee40000300800 */
[----:B------:R-:W-:-:S02]  /*67290*/  IMAD.MOV.U32 R24, RZ, RZ, R7 ;  /* 0x000000ffff187224 */ /* 0x000fc400078e0007 */
[----:B------:R-:W-:-:S05]  /*672a0*/  IMAD.MOV.U32 R25, RZ, RZ, R6 ;  /* 0x000000ffff197224 */ /* 0x000fca00078e0006 */
[----:B------:R-:W-:Y:S04]  /*672b0*/  STL.64 [R1+0x3680], R24 ;  /* 0x0036801801007387 */ /* 0x000fe80000100a00 */
[----:B--2---:R-:W0:Y:S04]  /*672c0*/  LDSM.16.MT88.4 R20, [R14+0x18280] ;  /* 0x018280000e14783b */ /* 0x004e280000004200 */
[----:B---3--:R-:W-:Y:S01]  /*672d0*/  STL.64 [R1+0x3608], R10 ;  /* 0x0036080a01007387 */ /* 0x008fe20000100a00 */
[----:B----4-:R1:W-:Y:S03]  /*672e0*/  STL.64 [R1+0x3600], R8 ;  /* 0x0036000801007387 */ /* 0x0103e60000100a00 */
        /* <DEDUP_REMOVED lines=28> */
[----:B------:R-:W-:-:S02]  /*674b0*/  IMAD.MOV.U32 R24, RZ, RZ, R5 ;  /* 0x000000ffff187224 */ /* 0x000fc400078e0005 */
[----:B------:R-:W-:Y:S01]  /*674c0*/  IMAD.MOV.U32 R25, RZ, RZ, R4 ;  /* 0x000000ffff197224 */ /* 0x000fe200078e0004 */
        /* <DEDUP_REMOVED lines=8> */
[----:B------:R-:W3:Y:S02]  /*67550*/  LDL.LU R6, [R1+0x348] ;  /* 0x0003480001067983 */ /* 0x000ee40000300800 */
[----:B------:R-:W3:Y:S01]  /*67560*/  LDL.LU R7, [R1+0x34c] ;  /* 0x00034c0001077983 */ /* 0x000ee20000300800 */
[----:B0-----:R-:W-:Y:S01]  /*67570*/  STL.64 [R1+0x34d0], R22 ;  /* 0x0034d01601007387 */ /* 0x001fe20000100a00 */
[----:B------:R0:W-:Y:S03]  /*67580*/  STL.64 [R1+0x34c8], R20 ;  /* 0x0034c81401007387 */ /* 0x0001e60000100a00 */
[----:B0-----:R-:W4:Y:S01]  /*67590*/  LDL.64 R20, [R1+0x20] ;  /* 0x0000200001147983 */ /* 0x001f220000100a00 */
        /* <DEDUP_REMOVED lines=33> */
[----:B------:R-:W-:Y:S03]  /*677b0*/  STL.64 [R1+0x3a8], R26 ;  /* 0x0003a81a01007387 */ /* 0x000fe60000100a00 */
[----:B0-----:R-:W2:Y:S01]  /*677c0*/  LDL.LU.64 R24, [R1+0x3628] ;  /* 0x0036280001187983 */ /* 0x001ea20000300a00 */
[----:B------:R0:W-:Y:S03]  /*677d0*/  STL.64 [R1+0x3528], R20 ;  /* 0x0035281401007387 */ /* 0x0001e60000100a00 */
[----:B0-----:R-:W4:Y:S01]  /*677e0*/  LDL.64 R20, [R1+0xa0] ;  /* 0x0000a00001147983 */ /* 0x001f220000100a00 */
[C---:B--2---:R-:W-:Y:S03]  /*677f0*/  HMMA.16816.F32.BF16 R24, R16.reuse, R24, R8 ;  /* 0x000000181018723c */ /* 0x044fe60000041808 */
[----:B----4-:R-:W-:Y:S01]  /*67800*/  STL.64 [R1+0x35b0], R20 ;  /* 0x0035b01401007387 */ /* 0x010fe20000100a00 */
[----:B------:R-:W2:Y:S02]  /*67810*/  LDL.LU.64 R10, [R1+0x3620] ;  /* 0x00362000010a7983 */ /* 0x000ea40000300a00 */
[----:B------:R-:W2:Y:S11]  /*67820*/  LDL.LU.64 R8, [R1+0x3618] ;  /* 0x0036180001087983 */ /* 0x000eb60000300a00 */
[----:B------:R-:W-:Y:S06]  /*67830*/  @!UPT UIADD3 URZ, URZ, URZ, URZ ;  /* 0x0000003f3f3ff290 */ /* 0x000fec000fffe03f */
        /* <DEDUP_REMOVED lines=13> */
[----:B------:R-:W-:Y:S01]  /*67910*/  STL.64 [R1+0x370], R8 ;  /* 0x0003700801007387 */ /* 0x000fe20000100a00 */
[----:B------:R0:W-:Y:S03]  /*67920*/  STL.64 [R1+0x378], R10 ;  /* 0x0003780a01007387 */ /* 0x0001e60000100a00 */
[----:B0-----:R-:W2:Y:S01]  /*67930*/  LDL.LU.64 R10, [R1+0x35f0] ;  /* 0x0035f000010a7983 */ /* 0x001ea20000300a00 */
[----:B------:R-:W2:Y:S02]  /*67940*/  LDL.LU.64 R8, [R1+0x35e8] ;  /* 0x0035e80001087983 */ /* 0x000ea40000300a00 */
[----:B------:R0:W-:Y:S02]  /*67950*/  STL [R1+0x34fc], R24 ;  /* 0x0034fc1801007387 */ /* 0x0001e40000100800 */
[----:B------:R1:W-:Y:S01]  /*67960*/  STL [R1+0x34f8], R25 ;  /* 0x0034f81901007387 */ /* 0x0003e20000100800 */
        /* <DEDUP_REMOVED lines=16> */
[----:B------:R-:W-:Y:S02]  /*67a70*/  STL [R1+0x3578], R14 ;  /* 0x0035780e01007387 */ /* 0x000fe40000100800 */
[----:B------:R-:W-:Y:S02]  /*67a80*/  STL.64 [R1+0x3570], R12 ;  /* 0x0035700c01007387 */ /* 0x000fe40000100a00 */
[----:B------:R-:W-:-:S02]  /*67a90*/  IMAD.MOV.U32 R20, RZ, RZ, R2 ;  /* 0x000000ffff147224 */ /* 0x000fc400078e0002 */
[----:B------:R-:W-:Y:S01]  /*67aa0*/  IMAD.MOV.U32 R21, RZ, RZ, R0 ;  /* 0x000000ffff157224 */ /* 0x000fe200078e0000 */
        /* <DEDUP_REMOVED lines=12> */
[----:B0-----:R-:W3:Y:S01]  /*67b70*/  LDL.64 R8, [R1+0xb0] ;  /* 0x0000b00001087983 */ /* 0x001ee20000100a00 */
[C---:B--2---:R-:W-:Y:S03]  /*67b80*/  HMMA.16816.F32.BF16 R20, R4.reuse, R20, R24 ;  /* 0x000000140414723c */ /* 0x044fe60000041818 */
[----:B------:R-:W3:Y:S01]  /*67b90*/  LDL.LU.64 R26, [R1+0x35c0] ;  /* 0x0035c000011a7983 */ /* 0x000ee20000300a00 */
[----:B------:R-:W3:Y:S11]  /*67ba0*/  LDL.LU.64 R24, [R1+0x35b8] ;  /* 0x0035b80001187983 */ /* 0x000ef60000300a00 */
[----:B------:R-:W-:Y:S08]  /*67bb0*/  @!UPT UIADD3 URZ, URZ, URZ, URZ ;  /* 0x0000003f3f3ff290 */ /* 0x000ff0000fffe03f */
[----:B------:R0:W-:Y:S01]  /*67bc0*/  STL.64 [R1+0x350], R20 ;  /* 0x0003501401007387 */ /* 0x0001e20000100a00 */
[----:B------:R-:W-:Y:S03]  /*67bd0*/  STL.64 [R1+0x358], R22 ;  /* 0x0003581601007387 */ /* 0x000fe60000100a00 */
[----:B0-----:R-:W4:Y:S01]  /*67be0*/  LDL.LU.64 R20, [R1+0x35b0] ;  /* 0x0035b00001147983 */ /* 0x001f220000300a00 */
[C---:B---3--:R-:W-:Y:S11]  /*67bf0*/  HMMA.16816.F32.BF16 R24, R4.reuse, R8, R24 ;  /* 0x000000080418723c */ /* 0x048ff60000041818 */
[----:B------:R-:W-:Y:S11]  /*67c00*/  @!UPT UIADD3 URZ, URZ, URZ, URZ ;  /* 0x0000003f3f3ff290 */ /* 0x000ff6000fffe03f */
[----:B------:R-:W-:Y:S01]  /*67c10*/  @!UPT UIADD3 URZ, URZ, URZ, URZ ;  /* 0x0000003f3f3ff290 */ /* 0x000fe2000fffe03f */
[----:B------:R0:W-:Y:S02]  /*67c20*/  STL.64 [R1+0x340], R24 ;  /* 0x0003401801007387 */ /* 0x0001e40000100a00 */
[----:B0-----:R-:W-:Y:S02]  /*67c30*/  IMAD.MOV.U32 R24, RZ, RZ, R8 ;  /* 0x000000ffff187224 */ /* 0x001fe400078e0008 */
[----:B------:R-:W-:Y:S02]  /*67c40*/  IMAD.MOV.U32 R25, RZ, RZ, R9 ;  /* 0x000000ffff197224 */ /* 0x000fe400078e0009 */
[----:B----4-:R-:W-:Y:S01]  /*67c50*/  HMMA.16816.F32.BF16 R8, R4, R20, R16 ;  /* 0x000000140408723c */ /* 0x010fe20000041810 */
[----:B------:R-:W-:Y:S02]  /*67c60*/  STL.64 [R1+0x348], R26 ;  /* 0x0003481a01007387 */ /* 0x000fe40000100a00 */
[----:B------:R0:W-:Y:S02]  /*67c70*/  STL.64 [R1+0x3590], R24 ;  /* 0x0035901801007387 */ /* 0x0001e40000100a00 */
[----:B------:R-:W-:-:S02]  /*67c80*/  IMAD.MOV.U32 R2, RZ, RZ, R20 ;  /* 0x000000ffff027224 */ /* 0x000fc400078e0014 */
[----:B------:R-:W-:Y:S11]  /*67c90*/  IMAD.MOV.U32 R0, RZ, RZ, R21 ;  /* 0x000000ffff007224 */ /* 0x000ff600078e0015 */
[----:B------:R-:W-:Y:S05]  /*67ca0*/  @!UPT UIADD3 URZ, URZ, URZ, URZ ;  /* 0x0000003f3f3ff290 */ /* 0x000fea000fffe03f */
[----:B------:R-:W-:Y:S01]  /*67cb0*/  STL.64 [R1+0x330], R8 ;  /* 0x0003300801007387 */ /* 0x000fe20000100a00 */
[----:B------:R-:W-:Y:S02]  /*67cc0*/  STL.64 [R1+0x338], R10 ;  /* 0x0003380a01007387 */ /* 0x000fe40000100a00 */
[----:B------:R-:W2:Y:S02]  /*67cd0*/  LDL.LU R20, [R1+0x6a0] ;  /* 0x0006a00001147983 */ /* 0x000ea40000300800 */
[----:B------:R-:W2:Y:S01]  /*67ce0*/  LDL.LU R21, [R1+0x6a4] ;  /* 0x0006a40001157983 */ /* 0x000ea20000300800 */
[----:B------:R-:W3:Y:S01]  /*67cf0*/  LDL.LU R22, [R1+0x6a8] ;  /* 0x0006a80001167983 */ /* 0x000ee20000300800 */
[----:B------:R-:W3:Y:S02]  /*67d00*/  LDL.LU R23, [R1+0x6ac] ;  /* 0x0006ac0001177983 */ /* 0x000ee40000300800 */
[----:B0-----:R-:W4:Y:S02]  /*67d10*/  LDL.LU R24, [R1+0x2f0] ;  /* 0x0002f00001187983 */ /* 0x001f240000300800 */
[----:B------:R-:W4:Y:S01]  /*67d20*/  LDL.LU R25, [R1+0x2f4] ;  /* 0x0002f40001197983 */ /* 0x000f220000300800 */
[----:B------:R-:W2:Y:S01]  /*67d30*/  LDL.LU R26, [R1+0x2f8] ;  /* 0x0002f800011a7983 */ /* 0x000ea20000300800 */
[----:B------:R-:W2:Y:S03]  /*67d40*/  LDL.LU R27, [R1+0x2fc] ;  /* 0x0002fc00011b7983 */ /* 0x000ea60000300800 */
[----:B--2---:R-:W-:Y:S01]  /*67d50*/  STL.64 [R1+0x35a0], R26 ;  /* 0x0035a01a01007387 */ /* 0x004fe20000100a00 */
[----:B----4-:R0:W-:Y:S02]  /*67d60*/  STL.64 [R1+0x3598], R24 ;  /* 0x0035981801007387 */ /* 0x0101e40000100a00 */
[----:B------:R-:W2:Y:S02]  /*67d70*/  LDL.LU R12, [R1+0x2e0] ;  /* 0x0002e000010c7983 */ /* 0x000ea40000300800 */
[----:B------:R-:W2:Y:S01]  /*67d80*/  LDL.LU R13, [R1+0x2e4] ;  /* 0x0002e400010d7983 */ /* 0x000ea20000300800 */
[----:B------:R-:W4:Y:S01]  /*67d90*/  LDL.LU R14, [R1+0x2e8] ;  /* 0x0002e800010e7983 */ /* 0x000f220000300800 */
[----:B0-----:R-:W-:-:S03]  /*67da0*/  IMAD.MOV.U32 R24, RZ, RZ, R15 ;  /* 0x000000ffff187224 */ /* 0x001fc600078e000f */
[----:B------:R-:W4:Y:S04]  /*67db0*/  LDL.LU R15, [R1+0x2ec] ;  /* 0x0002ec00010f7983 */ /* 0x000f280000300800 */
[----:B----4-:R-:W-:Y:S01]  /*67dc0*/  STL.64 [R1+0x3588], R14 ;  /* 0x0035880e01007387 */ /* 0x010fe20000100a00 */
[----:B--2---:R0:W-:Y:S03]  /*67dd0*/  STL.64 [R1+0x3580], R12 ;  /* 0x0035800c01007387 */ /* 0x0041e60000100a00 */
        /* <DEDUP_REMOVED lines=9> */
[----:B0-----:R-:W3:Y:S04]  /*67e70*/  LDL.64 R20, [R1+0x40] ;  /* 0x0000400001147983 */ /* 0x001ee80000100a00 */
[----:B---3--:R0:W-:Y:S04]  /*67e80*/  STL.64 [R1+0x3550], R20 ;  /* 0x0035501401007387 */ /* 0x0081e80000100a00 */
[----:B0-----:R-:W3:Y:S04]  /*67e90*/  LDL.64 R20, [R1+0x50] ;  /* 0x0000500001147983 */ /* 0x001ee80000100a00 */
[----:B---3--:R0:W-:Y:S04]  /*67ea0*/  STL.64 [R1+0x3568], R20 ;  /* 0x0035681401007387 */ /* 0x0081e80000100a00 */
[----:B0-----:R-:W3:Y:S01]  /*67eb0*/  LDL.64 R20, [R1+0x60] ;  /* 0x0000600001147983 */ /* 0x001ee20000100a00 */
[----:B------:R-:W3:Y:S02]  /*67ec0*/  LDL.LU R8, [R1+0x690] ;  /* 0x0006900001087983 */ /* 0x000ee40000300800 */
[----:B------:R-:W3:Y:S02]  /*67ed0*/  LDL.LU R9, [R1+0x694] ;  /* 0x0006940001097983 */ /* 0x000ee40000300800 */
[----:B------:R-:W3:Y:S01]  /*67ee0*/  LDL.LU R10, [R1+0x698] ;  /* 0x00069800010a7983 */ /* 0x000ee20000300800 */
[----:B------:R-:W3:Y:S01]  /*67ef0*/  LDL.LU R11, [R1+0x69c] ;  /* 0x00069c00010b7983 */ /* 0x000ee20000300800 */
[----:B------:R-:W-:-:S07]  /*67f00*/  IMAD.MOV.U32 R25, RZ, RZ, R3 ;  /* 0x000000ffff197224 */ /* 0x000fce00078e0003 */
[C---:B--2---:R-:W-:Y:S01]  /*67f10*/  HMMA.16816.F32.BF16 R24, R4.reuse, R24, R12 ;  /* 0x000000180418723c */ /* 0x044fe2000004180c */
[----:B---3--:R-:W-:Y:S01]  /*67f20*/  STL.64 [R1+0x3548], R10 ;  /* 0x0035480a01007387 */ /* 0x008fe20000100a00 */
        /* <DEDUP_REMOVED lines=24> */
[----:B------:R-:W4:Y:S01]  /*680b0*/  LDL.LU.64 R14, [R1+0x3588] ;  /* 0x00358800010e7983 */ /* 0x000f220000300a00 */
[----:B------:R-:W4:Y:S02]  /*680c0*/  LDL.LU.64 R12, [R1+0x3580] ;  /* 0x00358000010c7983 */ /* 0x000f240000300a00 */
[----:B------:R-:W-:Y:S01]  /*680d0*/  STL.64 [R1+0x3508], R26 ;  /* 0x0035081a01007387 */ /* 0x000fe20000100a00 */
[C---:B----4-:R-:W-:Y:S01]  /*680e0*/  HMMA.16816.F32.BF16 R12, R4.reuse, R16, R12 ;  /* 0x00000010040c723c */ /* 0x050fe2000004180c */
[----:B---3--:R0:W-:Y:S04]  /*680f0*/  STL.64 [R1+0x3500], R24 ;  /* 0x0035001801007387 */ /* 0x0081e80000100a00 */
[----:B0-----:R-:W3:Y:S11]  /*68100*/  LDL.64 R24, [R1+0x30] ;  /* 0x0000300001187983 */ /* 0x001ef60000100a00 */
[----:B------:R-:W-:Y:S07]  /*68110*/  @!UPT UIADD3 URZ, URZ, URZ, URZ ;  /* 0x0000003f3f3ff290 */ /* 0x000fee000fffe03f */
[----:B------:R-:W-:Y:S01]  /*68120*/  STL.64 [R1+0x300], R12 ;  /* 0x0003000c01007387 */ /* 0x000fe20000100a00 */
[----:B------:R0:W-:Y:S03]  /*68130*/  STL.64 [R1+0x308], R14 ;  /* 0x0003080e01007387 */ /* 0x0001e60000100a00 */
[----:B0-----:R-:W4:Y:S01]  /*68140*/  LDL.LU R14, [R1+0x3578] ;  /* 0x00357800010e7983 */ /* 0x001f220000300800 */
[----:B------:R-:W-:Y:S02]  /*68150*/  IMAD.MOV.U32 R15, RZ, RZ, R16 ;  /* 0x000000ffff0f7224 */ /* 0x000fe400078e0010 */
[----:B------:R-:W-:Y:S02]  /*68160*/  IMAD.MOV.U32 R3, RZ, RZ, R17 ;  /* 0x000000ffff037224 */ /* 0x000fe400078e0011 */
[----:B------:R-:W2:Y:S03]  /*68170*/  LDL.LU.64 R12, [R1+0x3570] ;  /* 0x00357000010c7983 */ /* 0x000ea60000300a00 */
[----:B------:R-:W-:Y:S01]  /*68180*/  STL [R1+0x3464], R3 ;  /* 0x0034640301007387 */ /* 0x000fe20000100800 */
[----:B------:R-:W-:Y:S03]  /*68190*/  STL [R1+0x3460], R15 ;  /* 0x0034600f01007387 */ /* 0x000fe60000100800 */
[----:B----4-:R-:W0:Y:S04]  /*681a0*/  LDSM.16.MT88.4 R16, [R14+0x18300] ;  /* 0x018300000e10783b */ /* 0x010e280000004200 */
[----:B------:R-:W-:Y:S04]  /*681b0*/  STL [R1+0x3468], R14 ;  /* 0x0034680e01007387 */ /* 0x000fe80000100800 */
[----:B0-----:R-:W-:Y:S01]  /*681c0*/  STL.64 [R1+0x3398], R18 ;  /* 0x0033981201007387 */ /* 0x001fe20000100a00 */
[----:B------:R0:W-:Y:S03]  /*681d0*/  STL.64 [R1+0x3390], R16 ;  /* 0x0033901001007387 */ /* 0x0001e60000100a00 */
        /* <DEDUP_REMOVED lines=8> */
[----:B------:R1:W-:Y:S02]  /*68260*/  STL.64 [R1+0x2f8], R18 ;  /* 0x0002f81201007387 */ /* 0x0003e40000100a00 */
[----:B0-----:R-:W-:Y:S02]  /*68270*/  IMAD.MOV.U32 R17, RZ, RZ, R20 ;  /* 0x000000ffff117224 */ /* 0x001fe400078e0014 */
[----:B------:R-:W-:Y:S02]  /*68280*/  IMAD.MOV.U32 R16, RZ, RZ, R21 ;  /* 0x000000ffff107224 */ /* 0x000fe400078e0015 */
[----:B------:R-:W2:Y:S01]  /*68290*/  LDL.LU.64 R20, [R1+0x3568] ;  /* 0x0035680001147983 */ /* 0x000ea20000300a00 */
[----:B------:R-:W-:Y:S01]  /*682a0*/  STL [R1+0x346c], R17 ;  /* 0x00346c1101007387 */ /* 0x000fe20000100800 */
        /* <DEDUP_REMOVED lines=17> */
[----:B------:R-:W4:Y:S02]  /*683c0*/  LDL.LU.64 R22, [R1+0x3538] ;  /* 0x0035380001167983 */ /* 0x000f240000300a00 */
[----:B------:R-:W4:Y:S02]  /*683d0*/  LDL.LU.64 R20, [R1+0x3530] ;  /* 0x0035300001147983 */ /* 0x000f240000300a00 */
[----:B---3--:R-:W-:-:S02]  /*683e0*/  IMAD.MOV.U32 R3, RZ, RZ, R24 ;  /* 0x000000ffff037224 */ /* 0x008fc400078e0018 */
[----:B------:R-:W-:Y:S01]  /*683f0*/  IMAD.MOV.U32 R15, RZ, RZ, R25 ;  /* 0x000000ffff0f7224 */ /* 0x000fe200078e0019 */
[C---:B----4-:R-:W-:Y:S11]  /*68400*/  HMMA.16816.F32.BF16 R20, R4.reuse, R24, R20 ;  /* 0x000000180414723c */ /* 0x050ff60000041814 */
[----:B------:R-:W-:Y:S11]  /*68410*/  @!UPT UIADD3 URZ, URZ, URZ, URZ ;  /* 0x0000003f3f3ff290 */ /* 0x000ff6000fffe03f */
[----:B------:R-:W-:Y:S01]  /*68420*/  @!UPT UIADD3 URZ, URZ, URZ, URZ ;  /* 0x0000003f3f3ff290 */ /* 0x000fe2000fffe03f */
[----:B------:R0:W-:Y:S01]  /*68430*/  STL.64 [R1+0x700], R20 ;  /* 0x0007001401007387 */ /* 0x0001e20000100a00 */
[----:B------:R-:W-:Y:S03]  /*68440*/  STL.64 [R1+0x708], R22 ;  /* 0x0007081601007387 */ /* 0x000fe60000100a00 */
[----:B0-----:R-:W2:Y:S01]  /*68450*/  LDL.LU.64 R20, [R1+0x3528] ;  /* 0x0035280001147983 */ /* 0x001ea20000300a00 */
[----:B------:R-:W3:Y:S01]  /*68460*/  LDL.64 R24, [R1] ;  /* 0x0000000001187983 */ /* 0x000ee20000100a00 */
[----:B--2---:R-:W-:Y:S01]  /*68470*/  HMMA.16816.F32.BF16 R8, R4, R20, R8 ;  /* 0x000000140408723c */ /* 0x004fe20000041808 */
[----:B------:R-:W-:Y:S01]  /*68480*/  IMAD.MOV.U32 R14, RZ, RZ, R21 ;  /* 0x000000ffff0e7224 */ /* 0x000fe200078e0015 */
[----:B---3--:R0:W-:Y:S11]  /*68490*/  STL.64 [R1+0x3520], R24 ;  /* 0x0035201801007387 */ /* 0x0081f60000100a00 */
[----:B------:R-:W-:Y:S10]  /*684a0*/  @!UPT UIADD3 URZ, URZ, URZ, URZ ;  /* 0x0000003f3f3ff290 */ /* 0x000ff4000fffe03f */
[----:B------:R-:W-:Y:S01]  /*684b0*/  STL.64 [R1+0x6f0], R8 ;  /* 0x0006f00801007387 */ /* 0x000fe20000100a00 */
[----:B------:R-:W-:Y:S02]  /*684c0*/  STL.64 [R1+0x6f8], R10 ;  /* 0x0006f80a01007387 */ /* 0x000fe40000100a00 */
[----:B0-----:R-:W2:Y:S02]  /*684d0*/  LDL.64 R24, [R1+0x10] ;  /* 0x0000100001187983 */ /* 0x001ea40000100a00 */
[----:B------:R-:W-:Y:S01]  /*684e0*/  STL.64 [R1+0x34f0], R14 ;  /* 0x0034f00e01007387 */ /* 0x000fe20000100a00 */
[----:B------:R0:W-:Y:S04]  /*684f0*/  STL.64 [R1+0x34e8], R12 ;  /* 0x0034e80c01007387 */ /* 0x0001e80000100a00 */
        /* <DEDUP_REMOVED lines=11> */
[----:B------:R-:W4:Y:S01]  /*685b0*/  LDL.LU R8, [R1+0x650] ;  /* 0x0006500001087983 */ /* 0x000f220000300800 */
[----:B------:R-:W4:Y:S02]  /*685c0*/  LDL.LU R9, [R1+0x654] ;  /* 0x0006540001097983 */ /* 0x000f240000300800 */
[----:B------:R-:W4:Y:S02]  /*685d0*/  LDL.LU R10, [R1+0x658] ;  /* 0x00065800010a7983 */ /* 0x000f240000300800 */
[----:B------:R-:W4:Y:S01]  /*685e0*/  LDL.LU R11, [R1+0x65c] ;  /* 0x00065c00010b7983 */ /* 0x000f220000300800 */
[----:B------:R-:W-:Y:S01]  /*685f0*/  STL.64 [R1+0x3478], R18 ;  /* 0x0034781201007387 */ /* 0x000fe20000100a00 */
[----:B------:R0:W-:Y:S03]  /*68600*/  STL.64 [R1+0x3470], R16 ;  /* 0x0034701001007387 */ /* 0x0001e60000100a00 */
[----:B0-----:R-:W2:Y:S01]  /*68610*/  LDL.LU R16, [R1+0x290] ;  /* 0x0002900001107983 */ /* 0x001ea20000300800 */
[----:B------:R-:W2:Y:S02]  /*68620*/  LDL.LU R17, [R1+0x294] ;  /* 0x0002940001117983 */ /* 0x000ea40000300800 */
[----:B------:R-:W2:Y:S02]  /*68630*/  LDL.LU R18, [R1+0x298] ;  /* 0x0002980001127983 */ /* 0x000ea40000300800 */
[----:B------:R-:W2:Y:S02]  /*68640*/  LDL.LU R19, [R1+0x29c] ;  /* 0x00029c0001137983 */ /* 0x000ea40000300800 */
[----:B--2---:R-:W-:Y:S01]  /*68650*/  STL.64 [R1+0x3488], R18 ;  /* 0x0034881201007387 */ /* 0x004fe20000100a00 */
[----:B------:R0:W-:Y:S02]  /*68660*/  STL.64 [R1+0x3480], R16 ;  /* 0x0034801001007387 */ /* 0x0001e40000100a00 */
[----:B------:R-:W2:Y:S02]  /*68670*/  LDL.LU R20, [R1+0x2d0] ;  /* 0x0002d00001147983 */ /* 0x000ea40000300800 */
[----:B------:R-:W2:Y:S01]  /*68680*/  LDL.LU R21, [R1+0x2d4] ;  /* 0x0002d40001157983 */ /* 0x000ea20000300800 */
[----:B------:R-:W2:Y:S01]  /*68690*/  LDL.LU R22, [R1+0x2d8] ;  /* 0x0002d80001167983 */ /* 0x000ea20000300800 */
[----:B------:R-:W2:Y:S02]  /*686a0*/  LDL.LU R23, [R1+0x2dc] ;  /* 0x0002dc0001177983 */ /* 0x000ea40000300800 */
[----:B0-----:R-:W-:-:S02]  /*686b0*/  IMAD.MOV.U32 R16, RZ, RZ, R2 ;  /* 0x000000ffff107224 */ /* 0x001fc400078e0002 */
[----:B------:R-:W-:-:S05]  /*686c0*/  IMAD.MOV.U32 R17, RZ, RZ, R0 ;  /* 0x000000ffff117224 */ /* 0x000fca00078e0000 */
[----:B------:R0:W-:Y:S04]  /*686d0*/  STL.64 [R1+0x34a0], R16 ;  /* 0x0034a01001007387 */ /* 0x0001e80000100a00 */
[----:B0-----:R-:W2:Y:S01]  /*686e0*/  LDL.LU R16, [R1+0x680] ;  /* 0x0006800001107983 */ /* 0x001ea20000300800 */
[----:B------:R-:W2:Y:S02]  /*686f0*/  LDL.LU R17, [R1+0x684] ;  /* 0x0006840001117983 */ /* 0x000ea40000300800 */
[----:B------:R-:W2:Y:S02]  /*68700*/  LDL.LU R18, [R1+0x688] ;  /* 0x0006880001127983 */ /* 0x000ea40000300800 */
[----:B------:R-:W2:Y:S02]  /*68710*/  LDL.LU R19, [R1+0x68c] ;  /* 0x00068c0001137983 */ /* 0x000ea40000300800 */
[C---:B--2---:R-:W-:Y:S11]  /*68720*/  HMMA.16816.F32.BF16 R16, R4.reuse, R24, R16 ;  /* 0x000000180410723c */ /* 0x044ff60000041810 */
[----:B------:R-:W-:Y:S11]  /*68730*/  @!UPT UIADD3 URZ, URZ, URZ, URZ ;  /* 0x0000003f3f3ff290 */ /* 0x000ff6000fffe03f */
[----:B------:R-:W-:Y:S01]  /*68740*/  @!UPT UIADD3 URZ, URZ, URZ, URZ ;  /* 0x0000003f3f3ff290 */ /* 0x000fe2000fffe03f */
[----:B------:R-:W-:Y:S01]  /*68750*/  STL.64 [R1+0x6e0], R16 ;  /* 0x0006e01001007387 */ /* 0x000fe20000100a00 */
[----:B------:R0:W-:Y:S02]  /*68760*/  STL.64 [R1+0x6e8], R18 ;  /* 0x0006e81201007387 */ /* 0x0001e40000100a00 */
[----:B0-----:R-:W-:Y:S02]  /*68770*/  IMAD.MOV.U32 R19, RZ, RZ, R24 ;  /* 0x000000ffff137224 */ /* 0x001fe400078e0018 */
[----:B------:R-:W-:Y:S02]  /*68780*/  IMAD.MOV.U32 R18, RZ, RZ, R25 ;  /* 0x000000ffff127224 */ /* 0x000fe400078e0019 */
[----:B------:R-:W3:Y:S02]  /*68790*/  LDL.LU.64 R24, [R1+0x3520] ;  /* 0x0035200001187983 */ /* 0x000ee40000300a00 */
[----:B---3--:R-:W-:Y:S01]  /*687a0*/  HMMA.16816.F32.BF16 R12, R4, R24, R12 ;  /* 0x00000018040c723c */ /* 0x008fe2000004180c */
        /* <DEDUP_REMOVED lines=9> */
[----:B--2---:R-:W-:-:S02]  /*68840*/  IMAD.MOV.U32 R16, RZ, RZ, R24 ;  /* 0x000000ffff107224 */ /* 0x004fc400078e0018 */
[----:B------:R-:W-:Y:S01]  /*68850*/  IMAD.MOV.U32 R17, RZ, RZ, R25 ;  /* 0x000000ffff117224 */ /* 0x000fe200078e0019 */
[----:B------:R-:W2:Y:S01]  /*68860*/  LDL.LU R24, [R1+0x34fc] ;  /* 0x0034fc0001187983 */ /* 0x000ea20000300800 */
[----:B------:R-:W2:Y:S02]  /*68870*/  LDL.LU R25, [R1+0x34f8] ;  /* 0x0034f80001197983 */ /* 0x000ea40000300800 */
[----:B------:R-:W-:Y:S01]  /*68880*/  STL.64 [R1+0x34c0], R18 ;  /* 0x0034c01201007387 */ /* 0x000fe20000100a00 */
[----:B------:R0:W-:Y:S04]  /*68890*/  STL.64 [R1+0x34b8], R16 ;  /* 0x0034b81001007387 */ /* 0x0001e80000100a00 */
        /* <DEDUP_REMOVED lines=10> */
[----:B------:R-:W4:Y:S02]  /*68940*/  LDL.LU.64 R12, [R1+0x34e8] ;  /* 0x0034e800010c7983 */ /* 0x000f240000300a00 */
[----:B------:R0:W-:Y:S02]  /*68950*/  STL.64 [R1+0x33c0], R24 ;  /* 0x0033c01801007387 */ /* 0x0001e40000100a00 */
[----:B0-----:R-:W2:Y:S04]  /*68960*/  LDL R24, [R1+0xc0] ;  /* 0x0000c00001187983 */ /* 0x001ea80000100800 */
[----:B------:R-:W2:Y:S01]  /*68970*/  LDL R25, [R1+0xc4] ;  /* 0x0000c40001197983 */ /* 0x000ea20000100800 */
[C---:B----4-:R-:W-:Y:S11]  /*68980*/  HMMA.16816.F32.BF16 R8, R4.reuse, R12, R8 ;  /* 0x0000000c0408723c */ /* 0x050ff60000041808 */
[----:B------:R-:W-:Y:S11]  /*68990*/  @!UPT UIADD3 URZ, URZ, URZ, URZ ;  /* 0x0000003f3f3ff290 */ /* 0x000ff6000fffe03f */
[----:B------:R-:W-:Y:S01]  /*689a0*/  @!UPT UIADD3 URZ, URZ, URZ, URZ ;  /* 0x0000003f3f3ff290 */ /* 0x000fe2000fffe03f */
[----:B------:R-:W-:Y:S01]  /*689b0*/  STL.64 [R1+0x6b0], R8 ;  /* 0x0006b00801007387 */ /* 0x000fe20000100a00 */
[----:B------:R0:W-:Y:S03]  /*689c0*/  STL.64 [R1+0x6b8], R10 ;  /* 0x0006b80a01007387 */ /* 0x0001e60000100a00 */
[----:B0-----:R-:W4:Y:S01]  /*689d0*/  LDL.LU.64 R10, [R1+0x34e0] ;  /* 0x0034e000010a7983 */ /* 0x001f220000300a00 */
[----:B------:R-:W3:Y:S02]  /*689e0*/  LDL.LU.64 R8, [R1+0x34d8] ;  /* 0x0034d80001087983 */ /* 0x000ee40000300a00 */
[----:B--2---:R-:W-:Y:S02]  /*689f0*/  STL.64 [R1+0x3498], R14 ;  /* 0x0034980e01007387 */ /* 0x004fe40000100a00 */
[----:B------:R0:W-:Y:S02]  /*68a00*/  STL.64 [R1+0x3490], R12 ;  /* 0x0034900c01007387 */ /* 0x0001e40000100a00 */
        /* <DEDUP_REMOVED lines=11> */
[----:B------:R-:W3:Y:S01]  /*68ac0*/  LDL.LU.64 R22, [R1+0x34d0] ;  /* 0x0034d00001167983 */ /* 0x000ee20000300a00 */
[----:B------:R-:W3:Y:S11]  /*68ad0*/  LDL.LU.64 R20, [R1+0x34c8] ;  /* 0x0034c80001147983 */ /* 0x000ef60000300a00 */
[----:B------:R0:W-:Y:S02]  /*68ae0*/  STL.64 [R1+0x2e0], R4 ;  /* 0x0002e00401007387 */ /* 0x0001e40000100a00 */
[----:B0-----:R-:W-:-:S02]  /*68af0*/  IMAD.MOV.U32 R4, RZ, RZ, R27 ;  /* 0x000000ffff047224 */ /* 0x001fc400078e001b */
[----:B------:R-:W-:Y:S01]  /*68b00*/  IMAD.MOV.U32 R5, RZ, RZ, R26 ;  /* 0x000000ffff057224 */ /* 0x000fe200078e001a */
[----:B------:R-:W-:Y:S01]  /*68b10*/  STL.64 [R1+0x2e8], R6 ;  /* 0x0002e80601007387 */ /* 0x000fe20000100a00 */
[----:B----4-:R-:W-:Y:S02]  /*68b20*/  STL.64 [R1+0x33a8], R10 ;  /* 0x0033a80a01007387 */ /* 0x010fe40000100a00 */
[----:B------:R0:W-:Y:S02]  /*68b30*/  STL.64 [R1+0x33a0], R8 ;  /* 0x0033a00801007387 */ /* 0x0001e40000100a00 */
[----:B0-----:R-:W4:Y:S01]  /*68b40*/  LDL.LU R8, [R1+0x280] ;  /* 0x0002800001087983 */ /* 0x001f220000300800 */
[----:B------:R-:W4:Y:S02]  /*68b50*/  LDL.LU R9, [R1+0x284] ;  /* 0x0002840001097983 */ /* 0x000f240000300800 */
[----:B------:R-:W4:Y:S02]  /*68b60*/  LDL.LU R10, [R1+0x288] ;  /* 0x00028800010a7983 */ /* 0x000f240000300800 */
[----:B------:R-:W4:Y:S01]  /*68b70*/  LDL.LU R11, [R1+0x28c] ;  /* 0x00028c00010b7983 */ /* 0x000f220000300800 */
[----:B---3--:R-:W-:Y:S01]  /*68b80*/  HMMA.16816.F32.BF16 R24, R20, R24, R16 ;  /* 0x000000181418723c */ /* 0x008fe20000041810 */
[----:B------:R-:W3:Y:S01]  /*68b90*/  LDL.LU.64 R18, [R1+0x34c0] ;  /* 0x0034c00001127983 */ /* 0x000ee20000300a00 */
        /* <DEDUP_REMOVED lines=9> */
[----:B------:R3:W-:Y:S02]  /*68c30*/  STL.64 [R1+0x33c8], R24 ;  /* 0x0033c81801007387 */ /* 0x0007e40000100a00 */
[----:B---3--:R-:W-:-:S02]  /*68c40*/  IMAD.MOV.U32 R24, RZ, RZ, R19 ;  /* 0x000000ffff187224 */ /* 0x008fc400078e0013 */
[----:B------:R-:W-:Y:S02]  /*68c50*/  IMAD.MOV.U32 R25, RZ, RZ, R18 ;  /* 0x000000ffff197224 */ /* 0x000fe400078e0012 */
[C---:B------:R-:W-:Y:S03]  /*68c60*/  HMMA.16816.F32.BF16 R16, R20.reuse, R16, R12 ;  /* 0x000000101410723c */ /* 0x040fe6000004180c */
[----:B------:R0:W-:Y:S04]  /*68c70*/  STL.64 [R1+0x33e8], R24 ;  /* 0x0033e81801007387 */ /* 0x0001e80000100a00 */
[----:B0-----:R-:W2:Y:S04]  /*68c80*/  LDL R24, [R1+0x90] ;  /* 0x0000900001187983 */ /* 0x001ea80000100800 */
[----:B------:R-:W2:Y:S01]  /*68c90*/  LDL R25, [R1+0x94] ;  /* 0x0000940001197983 */ /* 0x000ea20000100800 */
[----:B------:R-:W3:Y:S02]  /*68ca0*/  LDL.LU.64 R14, [R1+0x34b0] ;  /* 0x0034b000010e7983 */ /* 0x000ee40000300a00 */
[----:B------:R-:W3:Y:S09]  /*68cb0*/  LDL.LU.64 R12, [R1+0x34a8] ;  /* 0x0034a800010c7983 */ /* 0x000ef20000300a00 */
[----:B------:R0:W-:Y:S01]  /*68cc0*/  STL.64 [R1+0x690], R16 ;  /* 0x0006901001007387 */ /* 0x0001e20000100a00 */
[----:B------:R3:W-:Y:S03]  /*68cd0*/  STL.64 [R1+0x698], R18 ;  /* 0x0006981201007387 */ /* 0x0007e60000100a00 */
        /* <DEDUP_REMOVED lines=8> */
[----:B------:R-:W2:Y:S01]  /*68d60*/  LDL.LU.64 R16, [R1+0x3480] ;  /* 0x0034800001107983 */ /* 0x000ea20000300a00 */
[C---:B----4-:R-:W-:Y:S08]  /*68d70*/  HMMA.16816.F32.BF16 R4, R20.reuse, R4, R8 ;  /* 0x000000041404723c */ /* 0x050ff00000041808 */
[----:B--2---:R-:W-:Y:S01]  /*68d80*/  HMMA.16816.F32.BF16 R24, R20, R24, R16 ;  /* 0x000000181418723c */ /* 0x004fe20000041810 */
[----:B------:R-:W2:Y:S01]  /*68d90*/  LDL.LU.64 R18, [R1+0x3478] ;  /* 0x0034780001127983 */ /* 0x000ea20000300a00 */
[----:B------:R-:W4:Y:S11]  /*68da0*/  LDL.LU.64 R16, [R1+0x3470] ;  /* 0x0034700001107983 */ /* 0x000f360000300a00 */
[----:B------:R-:W-:Y:S10]  /*68db0*/  @!UPT UIADD3 URZ, URZ, URZ, URZ ;  /* 0x0000003f3f3ff290 */ /* 0x000ff4000fffe03f */
[----:B------:R3:W-:Y:S01]  /*68dc0*/  STL.64 [R1+0x670], R24 ;  /* 0x0006701801007387 */ /* 0x0007e20000100a00 */
[----:B------:R-:W-:Y:S02]  /*68dd0*/  STL.64 [R1+0x678], R26 ;  /* 0x0006781a01007387 */ /* 0x000fe40000100a00 */
[----:B---3--:R-:W-:Y:S02]  /*68de0*/  IMAD.MOV.U32 R25, RZ, RZ, R14 ;  /* 0x000000ffff197224 */ /* 0x008fe400078e000e */
[----:B----4-:R-:W-:Y:S02]  /*68df0*/  IMAD.MOV.U32 R24, RZ, RZ, R17 ;  /* 0x000000ffff187224 */ /* 0x010fe400078e0011 */
[----:B------:R-:W3:Y:S01]  /*68e00*/  LDL.LU R17, [R1+0x346c] ;  /* 0x00346c0001117983 */ /* 0x000ee20000300800 */
[----:B------:R-:W-:Y:S02]  /*68e10*/  STL.64 [R1+0x660], R4 ;  /* 0x0006600401007387 */ /* 0x000fe40000100a00 */
[----:B------:R-:W-:Y:S02]  /*68e20*/  STL.64 [R1+0x668], R6 ;  /* 0x0006680601007387 */ /* 0x000fe40000100a00 */
[----:B------:R-:W4:Y:S01]  /*68e30*/  LDL.LU R14, [R1+0x3468] ;  /* 0x00346800010e7983 */ /* 0x000f220000300800 */
[----:B------:R0:W-:Y:S01]  /*68e40*/  STL.64 [R1+0x3400], R24 ;  /* 0x0034001801007387 */ /* 0x0001e20000100a00 */
[----:B------:R-:W2:Y:S02]  /*68e50*/  LDL.LU R8, [R1+0x5c0] ;  /* 0x0005c00001087983 */ /* 0x000ea40000300800 */
[----:B------:R-:W2:Y:S02]  /*68e60*/  LDL.LU R9, [R1+0x5c4] ;  /* 0x0005c40001097983 */ /* 0x000ea40000300800 */
[----:B------:R-:W2:Y:S01]  /*68e70*/  LDL.LU R10, [R1+0x5c8] ;  /* 0x0005c800010a7983 */ /* 0x000ea20000300800 */
[----:B------:R-:W2:Y:S01]  /*68e80*/  LDL.LU R11, [R1+0x5cc] ;  /* 0x0005cc00010b7983 */ /* 0x000ea20000300800 */
[----:B0-----:R-:W-:-:S02]  /*68e90*/  IMAD.MOV.U32 R24, RZ, RZ, R3 ;  /* 0x000000ffff187224 */ /* 0x001fc400078e0003 */
        /* <DEDUP_REMOVED lines=51> */
[----:B------:R-:W-:Y:S02]  /*691d0*/  IMAD.MOV.U32 R25, RZ, RZ, R16 ;  /* 0x000000ffff197224 */ /* 0x000fe400078e0010 */
[----:B------:R-:W-:Y:S02]  /*691e0*/  IMAD.MOV.U32 R16, RZ, RZ, R15 ;  /* 0x000000ffff107224 */ /* 0x000fe400078e000f */
[----:B------:R-:W-:-:S07]  /*691f0*/  IMAD.MOV.U32 R17, RZ, RZ, R3 ;  /* 0x000000ffff117224 */ /* 0x000fce00078e0003 */
[C---:B------:R-:W-:Y:S01]  /*69200*/  HMMA.16816.F32.BF16 R4, R20.reuse, R16, R4 ;  /* 0x000000101404723c */ /* 0x040fe20000041804 */
[----:B--2---:R-:W-:Y:S01]  /*69210*/  STL.64 [R1+0x3458], R10 ;  /* 0x0034580a01007387 */ /* 0x004fe20000100a00 */
[----:B------:R0:W-:Y:S03]  /*69220*/  STL.64 [R1+0x3450], R8 ;  /* 0x0034500801007387 */ /* 0x0001e60000100a00 */
[----:B0-----:R-:W2:Y:S01]  /*69230*/  LDL.LU R8, [R1+0x640] ;  /* 0x0006400001087983 */ /* 0x001ea20000300800 */
[----:B------:R-:W2:Y:S02]  /*69240*/  LDL.LU R9, [R1+0x644] ;  /* 0x0006440001097983 */ /* 0x000ea40000300800 */
[----:B------:R-:W2:Y:S02]  /*69250*/  LDL.LU R10, [R1+0x648] ;  /* 0x00064800010a7983 */ /* 0x000ea40000300800 */
[----:B------:R-:W2:Y:S01]  /*69260*/  LDL.LU R11, [R1+0x64c] ;  /* 0x00064c00010b7983 */ /* 0x000ea20000300800 */
[----:B------:R-:W3:Y:S11]  /*69270*/  LDL.LU R16, [R1+0x260] ;  /* 0x0002600001107983 */ /* 0x000ef60000300800 */
[----:B------:R-:W-:Y:S01]  /*69280*/  @!UPT UIADD3 URZ, URZ, URZ, URZ ;  /* 0x0000003f3f3ff290 */ /* 0x000fe2000fffe03f */
[----:B------:R-:W-:Y:S02]  /*69290*/  STL.64 [R1+0x650], R4 ;  /* 0x0006500401007387 */ /* 0x000fe40000100a00 */
[----:B------:R-:W-:Y:S02]  /*692a0*/  STL.64 [R1+0x658], R6 ;  /* 0x0006580601007387 */ /* 0x000fe40000100a00 */
[----:B----4-:R-:W0:Y:S04]  /*692b0*/  LDSM.16.MT88.4 R4, [R14+0x18380] ;  /* 0x018380000e04783b */ /* 0x010e280000004200 */
[----:B------:R-:W3:Y:S01]  /*692c0*/  LDL.LU R17, [R1+0x264] ;  /* 0x0002640001117983 */ /* 0x000ee20000300800 */
[----:B------:R-:W3:Y:S02]  /*692d0*/  LDL.LU R18, [R1+0x268] ;  /* 0x0002680001127983 */ /* 0x000ee40000300800 */
[----:B------:R-:W3:Y:S01]  /*692e0*/  LDL.LU R19, [R1+0x26c] ;  /* 0x00026c0001137983 */ /* 0x000ee20000300800 */
[----:B0-----:R-:W-:Y:S01]  /*692f0*/  STL.64 [R1+0x3290], R6 ;  /* 0x0032900601007387 */ /* 0x001fe20000100a00 */
        /* <DEDUP_REMOVED lines=51> */
[----:B0-----:R-:W4:Y:S01]  /*69630*/  LDL.LU R4, [R1+0x250] ;  /* 0x0002500001047983 */ /* 0x001f220000300800 */
[----:B------:R-:W4:Y:S02]  /*69640*/  LDL.LU R5, [R1+0x254] ;  /* 0x0002540001057983 */ /* 0x000f240000300800 */
[----:B-1----:R-:W4:Y:S02]  /*69650*/  LDL.LU R6, [R1+0x258] ;  /* 0x0002580001067983 */ /* 0x002f240000300800 */
[----:B------:R-:W4:Y:S01]  /*69660*/  LDL.LU R7, [R1+0x25c] ;  /* 0x00025c0001077983 */ /* 0x000f220000300800 */
        /* <DEDUP_REMOVED lines=8> */
[----:B0-----:R-:W2:Y:S04]  /*696f0*/  LDL.LU.64 R24, [R1+0x70] ;  /* 0x0000700001187983 */ /* 0x001ea80000300a00 */
[----:B--2---:R0:W-:Y:S04]  /*69700*/  STL.64 [R1+0x3368], R24 ;  /* 0x0033681801007387 */ /* 0x0041e80000100a00 */
[----:B0-----:R-:W2:Y:S04]  /*69710*/  LDL.LU.64 R24, [R1+0x90] ;  /* 0x0000900001187983 */ /* 0x001ea80000300a00 */
[----:B--2---:R0:W-:Y:S04]  /*69720*/  STL.64 [R1+0x3378], R24 ;  /* 0x0033781801007387 */ /* 0x0041e80000100a00 */
[----:B0-----:R-:W2:Y:S01]  /*69730*/  LDL.LU.64 R24, [R1+0xa0] ;  /* 0x0000a00001187983 */ /* 0x001ea20000300a00 */
[C---:B------:R-:W-:Y:S03]  /*69740*/  HMMA.16816.F32.BF16 R8, R20.reuse, R12, R8 ;  /* 0x0000000c1408723c */ /* 0x040fe60000041808 */
[----:B--2---:R0:W-:Y:S04]  /*69750*/  STL.64 [R1+0x3380], R24 ;  /* 0x0033801801007387 */ /* 0x0041e80000100a00 */
[----:B0-----:R-:W2:Y:S04]  /*69760*/  LDL.LU.64 R24, [R1+0xb0] ;  /* 0x0000b00001187983 */ /* 0x001ea80000300a00 */
[----:B--2---:R0:W-:Y:S04]  /*69770*/  STL.64 [R1+0x3388], R24 ;  /* 0x0033881801007387 */ /* 0x0041e80000100a00 */
[----:B0-----:R-:W4:Y:S08]  /*69780*/  LDL.LU.64 R24, [R1+0xc0] ;  /* 0x0000c00001187983 */ /* 0x001f300000300a00 */
[----:B------:R-:W-:Y:S02]  /*69790*/  STL.64 [R1+0x5c0], R8 ;  /* 0x0005c00801007387 */ /* 0x000fe40000100a00 */
[----:B------:R0:W-:Y:S02]  /*697a0*/  STL.64 [R1+0x5c8], R10 ;  /* 0x0005c80a01007387 */ /* 0x0001e40000100a00 */
[----:B0-----:R-:W2:Y:S01]  /*697b0*/  LDL.LU.64 R10, [R1+0x33a8] ;  /* 0x0033a800010a7983 */ /* 0x001ea20000300a00 */
[----:B------:R-:W3:Y:S02]  /*697c0*/  LDL.LU.64 R8, [R1+0x33a0] ;  /* 0x0033a00001087983 */ /* 0x000ee40000300a00 */
[----:B------:R0:W-:Y:S02]  /*697d0*/  STL [R1+0x32bc], R12 ;  /* 0x0032bc0c01007387 */ /* 0x0001e40000100800 */
[----:B------:R1:W-:Y:S01]  /*697e0*/  STL [R1+0x32b8], R13 ;  /* 0x0032b80d01007387 */ /* 0x0003e20000100800 */
[----:B------:R1:W-:Y:S04]  /*697f0*/  STL [R1+0x3370], R14 ;  /* 0x0033700e01007387 */ /* 0x0003e80000100800 */
[----:B0-----:R-:W2:Y:S01]  /*69800*/  LDL.LU R12, [R1+0x220] ;  /* 0x00022000010c7983 */ /* 0x001ea20000300800 */
[----:B-1----:R-:W2:Y:S02]  /*69810*/  LDL.LU R13, [R1+0x224] ;  /* 0x00022400010d7983 */ /* 0x002ea40000300800 */
[----:B------:R-:W2:Y:S01]  /*69820*/  LDL.LU R14, [R1+0x228] ;  /* 0x00022800010e7983 */ /* 0x000ea20000300800 */
[----:B------:R-:W2:Y:S01]  /*69830*/  LDL.LU R15, [R1+0x22c] ;  /* 0x00022c00010f7983 */ /* 0x000ea20000300800 */
[----:B---3--:R-:W-:Y:S03]  /*69840*/  HMMA.16816.F32.BF16 R20, R20, R8, R16 ;  /* 0x000000081414723c */ /* 0x008fe60000041810 */
[----:B------:R-:W4:Y:S01]  /*69850*/  LDL.LU.64 R18, [R1+0x3398] ;  /* 0x0033980001127983 */ /* 0x000f220000300a00 */
[----:B------:R-:W4:Y:S11]  /*69860*/  LDL.LU.64 R16, [R1+0x3390] ;  /* 0x0033900001107983 */ /* 0x000f360000300a00 */
[----:B------:R-:W-:Y:S08]  /*69870*/  @!UPT UIADD3 URZ, URZ, URZ, URZ ;  /* 0x0000003f3f3ff290 */ /* 0x000ff0000fffe03f */
[----:B------:R0:W-:Y:S01]  /*69880*/  STL.64 [R1+0x2d0], R20 ;  /* 0x0002d01401007387 */ /* 0x0001e20000100a00 */
[----:B------:R1:W-:Y:S03]  /*69890*/  STL.64 [R1+0x2d8], R22 ;  /* 0x0002d81601007387 */ /* 0x0003e60000100a00 */
[----:B0-----:R-:W3:Y:S01]  /*698a0*/  LDL.LU R20, [R1+0x200] ;  /* 0x0002000001147983 */ /* 0x001ee20000300800 */
[----:B------:R-:W3:Y:S02]  /*698b0*/  LDL.LU R21, [R1+0x204] ;  /* 0x0002040001157983 */ /* 0x000ee40000300800 */
[----:B-1----:R-:W3:Y:S02]  /*698c0*/  LDL.LU R22, [R1+0x208] ;  /* 0x0002080001167983 */ /* 0x002ee40000300800 */
[----:B------:R-:W3:Y:S01]  /*698d0*/  LDL.LU R23, [R1+0x20c] ;  /* 0x00020c0001177983 */ /* 0x000ee20000300800 */
[----:B--2---:R-:W-:Y:S01]  /*698e0*/  STL.64 [R1+0x32a0], R10 ;  /* 0x0032a00a01007387 */ /* 0x004fe20000100a00 */
[----:B------:R0:W-:Y:S03]  /*698f0*/  STL.64 [R1+0x3298], R8 ;  /* 0x0032980801007387 */ /* 0x0001e60000100a00 */
[----:B0-----:R-:W2:Y:S01]  /*69900*/  LDL.LU R8, [R1+0x230] ;  /* 0x0002300001087983 */ /* 0x001ea20000300800 */
[----:B------:R-:W2:Y:S02]  /*69910*/  LDL.LU R9, [R1+0x234] ;  /* 0x0002340001097983 */ /* 0x000ea40000300800 */
[----:B------:R-:W2:Y:S02]  /*69920*/  LDL.LU R10, [R1+0x238] ;  /* 0x00023800010a7983 */ /* 0x000ea40000300800 */
[----:B------:R-:W2:Y:S01]  /*69930*/  LDL.LU R11, [R1+0x23c] ;  /* 0x00023c00010b7983 */ /* 0x000ea20000300800 */
        /* <DEDUP_REMOVED lines=8> */
[----:B------:R0:W-:Y:S02]  /*699c0*/  STL [R1+0x32c4], R4 ;  /* 0x0032c40401007387 */ /* 0x0001e40000100800 */
[----:B------:R1:W-:Y:S01]  /*699d0*/  STL [R1+0x32c0], R5 ;  /* 0x0032c00501007387 */ /* 0x0003e20000100800 */
[----:B0-----:R-:W4:Y:S01]  /*699e0*/  LDL.LU R4, [R1+0x240] ;  /* 0x0002400001047983 */ /* 0x001f220000300800 */
[----:B-1----:R-:W4:Y:S02]  /*699f0*/  LDL.LU R5, [R1+0x244] ;  /* 0x0002440001057983 */ /* 0x002f240000300800 */
        /* <DEDUP_REMOVED lines=10> */
[----:B------:R-:W-:Y:S02]  /*69aa0*/  STL [R1+0x32cc], R6 ;  /* 0x0032cc0601007387 */ /* 0x000fe40000100800 */
[----:B------:R-:W-:Y:S02]  /*69ab0*/  STL [R1+0x32c8], R7 ;  /* 0x0032c80701007387 */ /* 0x000fe40000100800 */
[----:B------:R-:W4:Y:S01]  /*69ac0*/  LDL.LU.64 R4, [R1+0x80] ;  /* 0x0000800001047983 */ /* 0x000f220000300a00 */
[C---:B--2---:R-:W-:Y:S11]  /*69ad0*/  HMMA.16816.F32.BF16 R8, R16.reuse, R24, R8 ;  /* 0x000000181008723c */ /* 0x044ff60000041808 */
        /* <DEDUP_REMOVED lines=13> */
[----:B0-----:R-:W2:Y:S01]  /*69bb0*/  LDL.LU R14, [R1+0x3370] ;  /* 0x00337000010e7983 */ /* 0x001ea20000300800 */
[----:B------:R-:W3:Y:S02]  /*69bc0*/  LDL.LU.64 R24, [R1+0x3368] ;  /* 0x0033680001187983 */ /* 0x000ee40000300a00 */
[----:B------:R-:W-:Y:S02]  /*69bd0*/  STL.64 [R1+0x32d8], R10 ;  /* 0x0032d80a01007387 */ /* 0x000fe40000100a00 */
[----:B------:R0:W-:Y:S02]  /*69be0*/  STL.64 [R1+0x32d0], R8 ;  /* 0x0032d00801007387 */ /* 0x0001e40000100a00 */
[----:B0-----:R-:W2:Y:S01]  /*69bf0*/  LDL.LU R8, [R1+0x210] ;  /* 0x0002100001087983 */ /* 0x001ea20000300800 */
[----:B------:R-:W2:Y:S02]  /*69c00*/  LDL.LU R9, [R1+0x214] ;  /* 0x0002140001097983 */ /* 0x000ea40000300800 */
[----:B------:R-:W2:Y:S02]  /*69c10*/  LDL.LU R10, [R1+0x218] ;  /* 0x00021800010a7983 */ /* 0x000ea40000300800 */
[----:B------:R-:W2:Y:S02]  /*69c20*/  LDL.LU R11, [R1+0x21c] ;  /* 0x00021c00010b7983 */ /* 0x000ea40000300800 */
[----:B----4-:R-:W-:-:S02]  /*69c30*/  IMAD.MOV.U32 R29, RZ, RZ, R4 ;  /* 0x000000ffff1d7224 */ /* 0x010fc400078e0004 */
[----:B------:R-:W-:Y:S01]  /*69c40*/  IMAD.MOV.U32 R3, RZ, RZ, R5 ;  /* 0x000000ffff037224 */ /* 0x000fe200078e0005 */
[C---:B--2---:R-:W-:Y:S08]  /*69c50*/  HMMA.16816.F32.BF16 R8, R16.reuse, R4, R8 ;  /* 0x000000041008723c */ /* 0x044ff00000041808 */
[----:B---3--:R-:W-:Y:S01]  /*69c60*/  HMMA.16816.F32.BF16 R4, R16, R24, R20 ;  /* 0x000000181004723c */ /* 0x008fe20000041814 */
[----:B------:R-:W-:-:S02]  /*69c70*/  IMAD.MOV.U32 R15, RZ, RZ, R24 ;  /* 0x000000ffff0f7224 */ /* 0x000fc400078e0018 */
[----:B------:R-:W-:Y:S11]  /*69c80*/  IMAD.MOV.U32 R28, RZ, RZ, R25 ;  /* 0x000000ffff1c7224 */ /* 0x000ff600078e0019 */
[----:B------:R-:W-:Y:S01]  /*69c90*/  @!UPT UIADD3 URZ, URZ, URZ, URZ ;  /* 0x0000003f3f3ff290 */ /* 0x000fe2000fffe03f */
[----:B------:R0:W-:Y:S01]  /*69ca0*/  STL.64 [R1+0x280], R8 ;  /* 0x0002800801007387 */ /* 0x0001e20000100a00 */
[----:B------:R1:W-:Y:S07]  /*69cb0*/  STL.64 [R1+0x288], R10 ;  /* 0x0002880a01007387 */ /* 0x0003ee0000100a00 */
[----:B------:R2:W-:Y:S02]  /*69cc0*/  STL.64 [R1+0x270], R4 ;  /* 0x0002700401007387 */ /* 0x0005e40000100a00 */
[----:B------:R3:W-:Y:S01]  /*69cd0*/  STL.64 [R1+0x278], R6 ;  /* 0x0002780601007387 */ /* 0x0007e20000100a00 */
[----:B------:R2:W-:Y:S04]  /*69ce0*/  STL.64 [R1+0x3360], R14 ;  /* 0x0033600e01007387 */ /* 0x0005e80000100a00 */
[----:B0-----:R-:W4:Y:S01]  /*69cf0*/  LDL.LU R8, [R1+0x960] ;  /* 0x0009600001087983 */ /* 0x001f220000300800 */
[----:B------:R-:W4:Y:S02]  /*69d00*/  LDL.LU R9, [R1+0x964] ;  /* 0x0009640001097983 */ /* 0x000f240000300800 */
[----:B-1----:R-:W4:Y:S02]  /*69d10*/  LDL.LU R10, [R1+0x968] ;  /* 0x00096800010a7983 */ /* 0x002f240000300800 */
[----:B------:R-:W4:Y:S01]  /*69d20*/  LDL.LU R11, [R1+0x96c] ;  /* 0x00096c00010b7983 */ /* 0x000f220000300800 */
[----:B------:R-:W4:Y:S01]  /*69d30*/  LDL.LU R24, [R1+0x980] ;  /* 0x0009800001187983 */ /* 0x000f220000300800 */
[----:B------:R-:W4:Y:S02]  /*69d40*/  LDL.LU R25, [R1+0x984] ;  /* 0x0009840001197983 */ /* 0x000f240000300800 */
[----:B------:R-:W4:Y:S02]  /*69d50*/  LDL.LU R26, [R1+0x988] ;  /* 0x00098800011a7983 */ /* 0x000f240000300800 */
[----:B------:R-:W4:Y:S01]  /*69d60*/  LDL.LU R27, [R1+0x98c] ;  /* 0x00098c00011b7983 */ /* 0x000f220000300800 */
[----:B--2---:R-:W2:Y:S01]  /*69d70*/  LDL.LU R4, [R1+0x9a0] ;  /* 0x0009a00001047983 */ /* 0x004ea20000300800 */
[----:B------:R-:W2:Y:S02]  /*69d80*/  LDL.LU R5, [R1+0x9a4] ;  /* 0x0009a40001057983 */ /* 0x000ea40000300800 */
[----:B---3--:R-:W3:Y:S02]  /*69d90*/  LDL.LU R6, [R1+0x9a8] ;  /* 0x0009a80001067983 */ /* 0x008ee40000300800 */
[----:B------:R-:W3:Y:S01]  /*69da0*/  LDL.LU R7, [R1+0x9ac] ;  /* 0x0009ac0001077983 */ /* 0x000ee20000300800 */
[----:B------:R-:W2:Y:S01]  /*69db0*/  LDL.LU R12, [R1+0x1f0] ;  /* 0x0001f000010c7983 */ /* 0x000ea20000300800 */
[----:B------:R-:W4:Y:S02]  /*69dc0*/  LDL.LU R13, [R1+0x1f4] ;  /* 0x0001f400010d7983 */ /* 0x000f240000300800 */
[----:B------:R-:W4:Y:S02]  /*69dd0*/  LDL.LU R14, [R1+0x1f8] ;  /* 0x0001f800010e7983 */ /* 0x000f240000300800 */
[----:B------:R-:W4:Y:S01]  /*69de0*/  LDL.LU R15, [R1+0x1fc] ;  /* 0x0001fc00010f7983 */ /* 0x000f220000300800 */
[----:B------:R-:W4:Y:S04]  /*69df0*/  LDL.LU.64 R20, [R1+0x60] ;  /* 0x0000600001147983 */ /* 0x000f280000300a00 */
[----:B---3--:R-:W-:Y:S01]  /*69e00*/  STL.64 [R1+0x3338], R6 ;  /* 0x0033380601007387 */ /* 0x008fe20000100a00 */
[----:B--2---:R0:W-:Y:S03]  /*69e10*/  STL.64 [R1+0x3330], R4 ;  /* 0x0033300401007387 */ /* 0x0041e60000100a00 */
[----:B0-----:R-:W2:Y:S04]  /*69e20*/  LDL.LU.64 R4, [R1+0x40] ;  /* 0x0000400001047983 */ /* 0x001ea80000300a00 */
[----:B--2---:R0:W-:Y:S04]  /*69e30*/  STL.64 [R1+0x3348], R4 ;  /* 0x0033480401007387 */ /* 0x0041e80000100a00 */
[----:B0-----:R-:W2:Y:S01]  /*69e40*/  LDL.LU.64 R4, [R1+0x50] ;  /* 0x0000500001047983 */ /* 0x001ea20000300a00 */
[----:B----4-:R-:W-:Y:S02]  /*69e50*/  STL.64 [R1+0x3318], R26 ;  /* 0x0033181a01007387 */ /* 0x010fe40000100a00 */
[----:B------:R0:W-:Y:S02]  /*69e60*/  STL.64 [R1+0x3310], R24 ;  /* 0x0033101801007387 */ /* 0x0001e40000100a00 */
[----:B0-----:R-:W3:Y:S04]  /*69e70*/  LDL.LU.64 R24, [R1+0x20] ;  /* 0x0000200001187983 */ /* 0x001ee80000300a00 */
[----:B---3--:R0:W-:Y:S04]  /*69e80*/  STL.64 [R1+0x3328], R24 ;  /* 0x0033281801007387 */ /* 0x0081e80000100a00 */
[----:B0-----:R-:W3:Y:S04]  /*69e90*/  LDL.LU.64 R24, [R1+0x30] ;  /* 0x0000300001187983 */ /* 0x001ee80000300a00 */
[----:B---3--:R0:W-:Y:S04]  /*69ea0*/  STL.64 [R1+0x3340], R24 ;  /* 0x0033401801007387 */ /* 0x0081e80000100a00 */
[----:B0-----:R-:W3:Y:S01]  /*69eb0*/  LDL.LU R24, [R1+0x9b0] ;  /* 0x0009b00001187983 */ /* 0x001ee20000300800 */
[----:B------:R-:W3:Y:S02]  /*69ec0*/  LDL.LU R25, [R1+0x9b4] ;  /* 0x0009b40001197983 */ /* 0x000ee40000300800 */
[----:B------:R-:W4:Y:S02]  /*69ed0*/  LDL.LU R26, [R1+0x9b8] ;  /* 0x0009b800011a7983 */ /* 0x000f240000300800 */
[----:B------:R-:W4:Y:S02]  /*69ee0*/  LDL.LU R27, [R1+0x9bc] ;  /* 0x0009bc00011b7983 */ /* 0x000f240000300800 */
[----:B----4-:R-:W-:Y:S01]  /*69ef0*/  STL.64 [R1+0x3358], R26 ;  /* 0x0033581a01007387 */ /* 0x010fe20000100a00 */
        /* <DEDUP_REMOVED lines=9> */
[----:B------:R-:W4:Y:S02]  /*69f90*/  LDL.LU R10, [R1+0x978] ;  /* 0x00097800010a7983 */ /* 0x000f240000300800 */
[----:B------:R-:W4:Y:S01]  /*69fa0*/  LDL.LU R11, [R1+0x97c] ;  /* 0x00097c00010b7983 */ /* 0x000f220000300800 */
[----:B------:R-:W-:Y:S01]  /*69fb0*/  HMMA.16816.F32.BF16 R12, R16, R20, R12 ;  /* 0x00000014100c723c */ /* 0x000fe2000004180c */
[----:B----4-:R-:W-:Y:S01]  /*69fc0*/  STL.64 [R1+0x3300], R10 ;  /* 0x0033000a01007387 */ /* 0x010fe20000100a00 */
[----:B---3--:R0:W-:Y:S03]  /*69fd0*/  STL.64 [R1+0x32f8], R8 ;  /* 0x0032f80801007387 */ /* 0x0081e60000100a00 */
[----:B0-----:R-:W3:Y:S04]  /*69fe0*/  LDL.LU.64 R8, [R1+0x10] ;  /* 0x0000100001087983 */ /* 0x001ee80000300a00 */
[----:B---3--:R0:W-:Y:S04]  /*69ff0*/  STL.64 [R1+0x3320], R8 ;  /* 0x0033200801007387 */ /* 0x0081e80000100a00 */
[----:B0-----:R-:W3:Y:S01]  /*6a000*/  LDL.LU R8, [R1+0x990] ;  /* 0x0009900001087983 */ /* 0x001ee20000300800 */
[----:B------:R-:W3:Y:S02]  /*6a010*/  LDL.LU R9, [R1+0x994] ;  /* 0x0009940001097983 */ /* 0x000ee40000300800 */
[----:B------:R-:W3:Y:S02]  /*6a020*/  LDL.LU R10, [R1+0x998] ;  /* 0x00099800010a7983 */ /* 0x000ee40000300800 */
[----:B------:R-:W3:Y:S05]  /*6a030*/  LDL.LU R11, [R1+0x99c] ;  /* 0x00099c00010b7983 */ /* 0x000eea0000300800 */
[----:B------:R-:W-:Y:S01]  /*6a040*/  STL.64 [R1+0x260], R12 ;  /* 0x0002600c01007387 */ /* 0x000fe20000100a00 */
[----:B------:R0:W-:Y:S03]  /*6a050*/  STL.64 [R1+0x268], R14 ;  /* 0x0002680e01007387 */ /* 0x0001e60000100a00 */
[----:B0-----:R-:W4:Y:S01]  /*6a060*/  LDL.LU.64 R14, [R1+0x3360] ;  /* 0x00336000010e7983 */ /* 0x001f220000300a00 */
[----:B------:R-:W-:-:S02]  /*6a070*/  IMAD.MOV.U32 R0, RZ, RZ, R20 ;  /* 0x000000ffff007224 */ /* 0x000fc400078e0014 */
[----:B------:R-:W-:Y:S02]  /*6a080*/  IMAD.MOV.U32 R2, RZ, RZ, R21 ;  /* 0x000000ffff027224 */ /* 0x000fe400078e0015 */
[----:B----4-:R-:W0:Y:S04]  /*6a090*/  LDSM.16.MT88.4 R20, [R14+0x1c000] ;  /* 0x01c000000e14783b */ /* 0x010e280000004200 */
[----:B0-----:R-:W-:Y:S01]  /*6a0a0*/  STL.64 [R1+0x3140], R22 ;  /* 0x0031401601007387 */ /* 0x001fe20000100a00 */
[----:B------:R0:W-:Y:S03]  /*6a0b0*/  STL.64 [R1+0x3138], R20 ;  /* 0x0031381401007387 */ /* 0x0001e60000100a00 */
[----:B0-----:R-:W4:Y:S01]  /*6a0c0*/  LDL.LU R20, [R1+0x5b0] ;  /* 0x0005b00001147983 */ /* 0x001f220000300800 */
[----:B------:R-:W4:Y:S02]  /*6a0d0*/  LDL.LU R21, [R1+0x5b4] ;  /* 0x0005b40001157983 */ /* 0x000f240000300800 */
[----:B------:R-:W3:Y:S02]  /*6a0e0*/  LDL.LU R22, [R1+0x5b8] ;  /* 0x0005b80001167983 */ /* 0x000ee40000300800 */
[----:B------:R-:W3:Y:S01]  /*6a0f0*/  LDL.LU R23, [R1+0x5bc] ;  /* 0x0005bc0001177983 */ /* 0x000ee20000300800 */
[C---:B--2---:R-:W-:Y:S01]  /*6a100*/  HMMA.16816.F32.BF16 R24, R16.reuse, R4, R24 ;  /* 0x000000041018723c */ /* 0x044fe20000041818 */
[----:B---3--:R-:W-:Y:S01]  /*6a110*/  STL.64 [R1+0x3150], R22 ;  /* 0x0031501601007387 */ /* 0x008fe20000100a00 */
[----:B----4-:R0:W-:Y:S03]  /*6a120*/  STL.64 [R1+0x3148], R20 ;  /* 0x0031481401007387 */ /* 0x0101e60000100a00 */
[----:B0-----:R-:W2:Y:S01]  /*6a130*/  LDL.LU R20, [R1] ;  /* 0x0000000001147983 */ /* 0x001ea20000300800 */
[----:B------:R-:W2:Y:S11]  /*6a140*/  LDL.LU R21, [R1+0x4] ;  /* 0x0000040001157983 */ /* 0x000eb60000300800 */
[----:B------:R-:W-:Y:S06]  /*6a150*/  @!UPT UIADD3 URZ, URZ, URZ, URZ ;  /* 0x0000003f3f3ff290 */ /* 0x000fec000fffe03f */
[----:B------:R-:W-:Y:S02]  /*6a160*/  STL.64 [R1+0x250], R24 ;  /* 0x0002501801007387 */ /* 0x000fe40000100a00 */
[----:B------:R0:W-:Y:S02]  /*6a170*/  STL.64 [R1+0x258], R26 ;  /* 0x0002581a01007387 */ /* 0x0001e40000100a00 */
[----:B------:R-:W-:Y:S02]  /*6a180*/  IMAD.MOV.U32 R23, RZ, RZ, R4 ;  /* 0x000000ffff177224 */ /* 0x000fe400078e0004 */
[----:B------:R-:W-:Y:S01]  /*6a190*/  IMAD.MOV.U32 R22, RZ, RZ, R5 ;  /* 0x000000ffff167224 */ /* 0x000fe200078e0005 */
[----:B0-----:R-:W3:Y:S01]  /*6a1a0*/  LDL.LU.64 R26, [R1+0x3358] ;  /* 0x00335800011a7983 */ /* 0x001ee20000300a00 */
[----:B------:R-:W3:Y:S02]  /*6a1b0*/  LDL.LU.64 R24, [R1+0x3350] ;  /* 0x0033500001187983 */ /* 0x000ee40000300a00 */
[----:B------:R-:W3:Y:S02]  /*6a1c0*/  LDL.LU.64 R4, [R1+0x3348] ;  /* 0x0033480001047983 */ /* 0x000ee40000300a00 */
[----:B---3--:R-:W-:Y:S01]  /*6a1d0*/  HMMA.16816.F32.BF16 R24, R16, R4, R24 ;  /* 0x000000041018723c */ /* 0x008fe20000041818 */
[----:B------:R-:W-:-:S02]  /*6a1e0*/  IMAD.MOV.U32 R12, RZ, RZ, R4 ;  /* 0x000000ffff0c7224 */ /* 0x000fc400078e0004 */
[----:B------:R-:W-:Y:S11]  /*6a1f0*/  IMAD.MOV.U32 R13, RZ, RZ, R5 ;  /* 0x000000ffff0d7224 */ /* 0x000ff600078e0005 */
[----:B------:R-:W-:Y:S09]  /*6a200*/  @!UPT UIADD3 URZ, URZ, URZ, URZ ;  /* 0x0000003f3f3ff290 */ /* 0x000ff2000fffe03f */
[----:B------:R0:W-:Y:S01]  /*6a210*/  STL.64 [R1+0x240], R24 ;  /* 0x0002401801007387 */ /* 0x0001e20000100a00 */
[----:B------:R-:W-:Y:S03]  /*6a220*/  STL.64 [R1+0x248], R26 ;  /* 0x0002481a01007387 */ /* 0x000fe60000100a00 */
[----:B0-----:R-:W3:Y:S01]  /*6a230*/  LDL.LU.64 R24, [R1+0x3340] ;  /* 0x0033400001187983 */ /* 0x001ee20000300a00 */
[----:B------:R-:W3:Y:S02]  /*6a240*/  LDL.LU.64 R6, [R1+0x3338] ;  /* 0x0033380001067983 */ /* 0x000ee40000300a00 */
        /* <DEDUP_REMOVED lines=43> */
[----:B---3--:R-:W-:Y:S11]  /*6a500*/  HMMA.16816.F32.BF16 R8, R16, R24, R8 ;  /* 0x000000181008723c */ /* 0x008ff60000041808 */
[----:B------:R-:W-:Y:S11]  /*6a510*/  @!UPT UIADD3 URZ, URZ, URZ, URZ ;  /* 0x0000003f3f3ff290 */ /* 0x000ff6000fffe03f */
[----:B------:R-:W-:Y:S01]  /*6a520*/  @!UPT UIADD3 URZ, URZ, URZ, URZ ;  /* 0x0000003f3f3ff290 */ /* 0x000fe2000fffe03f */
[----:B------:R-:W-:Y:S01]  /*6a530*/  STL.64 [R1+0x1f0], R8 ;  /* 0x0001f00801007387 */ /* 0x000fe20000100a00 */
[----:B------:R0:W-:Y:S03]  /*6a540*/  STL.64 [R1+0x1f8], R10 ;  /* 0x0001f80a01007387 */ /* 0x0001e60000100a00 */
[----:B0-----:R-:W3:Y:S01]  /*6a550*/  LDL.LU.64 R10, [R1+0x32d8] ;  /* 0x0032d800010a7983 */ /* 0x001ee20000300a00 */
[----:B------:R-:W4:Y:S02]  /*6a560*/  LDL.LU.64 R8, [R1+0x32d0] ;  /* 0x0032d00001087983 */ /* 0x000f240000300a00 */
[----:B------:R-:W3:Y:S02]  /*6a570*/  LDL.LU R6, [R1+0x32cc] ;  /* 0x0032cc0001067983 */ /* 0x000ee40000300800 */
[----:B------:R-:W3:Y:S01]  /*6a580*/  LDL.LU R7, [R1+0x32c8] ;  /* 0x0032c80001077983 */ /* 0x000ee20000300800 */
[----:B------:R-:W-:Y:S01]  /*6a590*/  STL.64 [R1+0x3198], R20 ;  /* 0x0031981401007387 */ /* 0x000fe20000100a00 */
[----:B--2---:R-:W-:Y:S02]  /*6a5a0*/  STL.64 [R1+0x3160], R26 ;  /* 0x0031601a01007387 */ /* 0x004fe40000100a00 */
[----:B------:R0:W-:Y:S02]  /*6a5b0*/  STL.64 [R1+0x3158], R24 ;  /* 0x0031581801007387 */ /* 0x0001e40000100a00 */
        /* <DEDUP_REMOVED lines=10> */
[----:B------:R-:W-:Y:S01]  /*6a660*/  IMAD.MOV.U32 R21, RZ, RZ, R13 ;  /* 0x000000ffff157224 */ /* 0x000fe200078e000d */
[----:B------:R-:W3:Y:S01]  /*6a670*/  LDL.LU R12, [R1+0x32bc] ;  /* 0x0032bc00010c7983 */ /* 0x000ee20000300800 */
[----:B------:R-:W3:Y:S03]  /*6a680*/  LDL.LU R13, [R1+0x32b8] ;  /* 0x0032b800010d7983 */ /* 0x000ee60000300800 */
[----:B------:R0:W-:Y:S02]  /*6a690*/  STL.64 [R1+0x31c8], R20 ;  /* 0x0031c81401007387 */ /* 0x0001e40000100a00 */
[----:B0-----:R-:W-:-:S02]  /*6a6a0*/  IMAD.MOV.U32 R20, RZ, RZ, R23 ;  /* 0x000000ffff147224 */ /* 0x001fc400078e0017 */
[----:B------:R-:W-:Y:S01]  /*6a6b0*/  IMAD.MOV.U32 R21, RZ, RZ, R22 ;  /* 0x000000ffff157224 */ /* 0x000fe200078e0016 */
[----:B--2---:R-:W-:Y:S01]  /*6a6c0*/  STL.64 [R1+0x3178], R26 ;  /* 0x0031781a01007387 */ /* 0x004fe20000100a00 */
[----:B------:R0:W-:Y:S03]  /*6a6d0*/  STL.64 [R1+0x3170], R24 ;  /* 0x0031701801007387 */ /* 0x0001e60000100a00 */
[----:B0-----:R-:W2:Y:S01]  /*6a6e0*/  LDL.LU R24, [R1+0x110] ;  /* 0x0001100001187983 */ /* 0x001ea20000300800 */
[----:B------:R-:W2:Y:S02]  /*6a6f0*/  LDL.LU R25, [R1+0x114] ;  /* 0x0001140001197983 */ /* 0x000ea40000300800 */
        /* <DEDUP_REMOVED lines=31> */
[----:B---3--:R-:W-:-:S02]  /*6a8f0*/  IMAD.MOV.U32 R20, RZ, RZ, R11 ;  /* 0x000000ffff147224 */ /* 0x008fc400078e000b */
[----:B------:R-:W-:-:S05]  /*6a900*/  IMAD.MOV.U32 R21, RZ, RZ, R10 ;  /* 0x000000ffff157224 */ /* 0x000fca00078e000a */
[----:B------:R-:W-:Y:S04]  /*6a910*/  STL.64 [R1+0x3238], R20 ;  /* 0x0032381401007387 */ /* 0x000fe80000100a00 */
[----:B--2---:R-:W-:Y:S01]  /*6a920*/  STL.64 [R1+0x31c0], R26 ;  /* 0x0031c01a01007387 */ /* 0x004fe20000100a00 */
[----:B------:R0:W-:Y:S03]  /*6a930*/  STL.64 [R1+0x31b8], R24 ;  /* 0x0031b81801007387 */ /* 0x0001e60000100a00 */
[----:B0-----:R-:W2:Y:S01]  /*6a940*/  LDL.LU R24, [R1+0x140] ;  /* 0x0001400001187983 */ /* 0x001ea20000300800 */
[----:B------:R-:W2:Y:S02]  /*6a950*/  LDL.LU R25, [R1+0x144] ;  /* 0x0001440001197983 */ /* 0x000ea40000300800 */
[----:B------:R-:W3:Y:S02]  /*6a960*/  LDL.LU R26, [R1+0x148] ;  /* 0x00014800011a7983 */ /* 0x000ee40000300800 */
[----:B------:R-:W3:Y:S02]  /*6a970*/  LDL.LU R27, [R1+0x14c] ;  /* 0x00014c00011b7983 */ /* 0x000ee40000300800 */
[----:B----4-:R-:W-:-:S02]  /*6a980*/  IMAD.MOV.U32 R20, RZ, RZ, R9 ;  /* 0x000000ffff147224 */ /* 0x010fc400078e0009 */
        /* <DEDUP_REMOVED lines=62> */
[----:B----4-:R-:W-:Y:S01]  /*6ad70*/  HMMA.16816.F32.BF16 R16, R16, R8, R4 ;  /* 0x000000081010723c */ /* 0x010fe20000041804 */
[----:B------:R-:W2:Y:S01]  /*6ad80*/  LDL.LU.64 R6, [R1+0x3290] ;  /* 0x0032900001067983 */ /* 0x000ea20000300a00 */
[----:B------:R-:W2:Y:S11]  /*6ad90*/  LDL.LU.64 R4, [R1+0x3288] ;  /* 0x0032880001047983 */ /* 0x000eb60000300a00 */
[----:B------:R-:W-:Y:S10]  /*6ada0*/  @!UPT UIADD3 URZ, URZ, URZ, URZ ;  /* 0x0000003f3f3ff290 */ /* 0x000ff4000fffe03f */
[----:B------:R0:W-:Y:S01]  /*6adb0*/  STL.64 [R1+0x1d0], R16 ;  /* 0x0001d01001007387 */ /* 0x0001e20000100a00 */
[----:B------:R-:W-:Y:S02]  /*6adc0*/  STL.64 [R1+0x1d8], R18 ;  /* 0x0001d81201007387 */ /* 0x000fe40000100a00 */
[----:B0-----:R-:W-:Y:S02]  /*6add0*/  IMAD.MOV.U32 R16, RZ, RZ, R0 ;  /* 0x000000ffff107224 */ /* 0x001fe400078e0000 */
[----:B------:R-:W-:Y:S01]  /*6ade0*/  IMAD.MOV.U32 R17, RZ, RZ, R2 ;  /* 0x000000ffff117224 */ /* 0x000fe200078e0002 */
[----:B------:R-:W4:Y:S01]  /*6adf0*/  LDL.LU R0, [R1+0x3284] ;  /* 0x0032840001007983 */ /* 0x000f220000300800 */
[----:B------:R-:W3:Y:S01]  /*6ae00*/  LDL.LU R2, [R1+0x3280] ;  /* 0x0032800001027983 */ /* 0x000ee20000300800 */
        /* <DEDUP_REMOVED lines=43> */
[C---:B--2---:R-:W-:Y:S01]  /*6b0c0*/  HMMA.16816.F32.BF16 R16, R4.reuse, R16, R20 ;  /* 0x000000100410723c */ /* 0x044fe20000041814 */
[----:B------:R-:W2:Y:S11]  /*6b0d0*/  LDL.LU.64 R20, [R1+0x31e0] ;  /* 0x0031e00001147983 */ /* 0x000eb60000300a00 */
[----:B------:R-:W-:Y:S11]  /*6b0e0*/  @!UPT UIADD3 URZ, URZ, URZ, URZ ;  /* 0x0000003f3f3ff290 */ /* 0x000ff6000fffe03f */
[----:B------:R-:W-:Y:S01]  /*6b0f0*/  STL.64 [R1+0x160], R16 ;  /* 0x0001601001007387 */ /* 0x000fe20000100a00 */
[----:B------:R-:W-:Y:S02]  /*6b100*/  STL.64 [R1+0x168], R18 ;  /* 0x0001681201007387 */ /* 0x000fe40000100a00 */
[----:B------:R-:W0:Y:S02]  /*6b110*/  LDSM.16.MT88.4 R16, [R14+0x1c080] ;  /* 0x01c080000e10783b */ /* 0x000e240000004200 */
[----:B0-----:R-:W-:Y:S02]  /*6b120*/  STL.64 [R1+0x3028], R18 ;  /* 0x0030281201007387 */ /* 0x001fe40000100a00 */
[----:B------:R0:W-:Y:S02]  /*6b130*/  STL.64 [R1+0x3020], R16 ;  /* 0x0030201001007387 */ /* 0x0001e40000100a00 */
[----:B0-----:R-:W3:Y:S01]  /*6b140*/  LDL.LU R16, [R1+0x5a0] ;  /* 0x0005a00001107983 */ /* 0x001ee20000300800 */
        /* <DEDUP_REMOVED lines=42> */
[----:B0-----:R-:W2:Y:S01]  /*6b3f0*/  LDL.LU.64 R22, [R1+0x3150] ;  /* 0x0031500001167983 */ /* 0x001ea20000300a00 */
[----:B------:R-:W2:Y:S02]  /*6b400*/  LDL.LU.64 R20, [R1+0x3148] ;  /* 0x0031480001147983 */ /* 0x000ea40000300a00 */
[----:B---3--:R-:W-:Y:S02]  /*6b410*/  IMAD.MOV.U32 R18, RZ, RZ, R2 ;  /* 0x000000ffff127224 */ /* 0x008fe400078e0002 */
[----:B----4-:R-:W-:-:S07]  /*6b420*/  IMAD.MOV.U32 R19, RZ, RZ, R0 ;  /* 0x000000ffff137224 */ /* 0x010fce00078e0000 */
[C---:B------:R-:W-:Y:S08]  /*6b430*/  HMMA.16816.F32.BF16 R16, R4.reuse, R12, R16 ;  /* 0x0000000c0410723c */ /* 0x040ff00000041810 */
        /* <DEDUP_REMOVED lines=8> */
[----:B------:R-:W-:Y:S01]  /*6b4c0*/  STL.64 [R1+0xe0], R16 ;  /* 0x0000e01001007387 */ /* 0x000fe20000100a00 */
[----:B0-----:R-:W3:Y:S04]  /*6b4d0*/  LDL.64 R26, [R1+0x78] ;  /* 0x00007800011a7983 */ /* 0x001ee80000100a00 */
[----:B---3--:R0:W-:Y:S01]  /*6b4e0*/  STL.64 [R1+0x30e0], R26 ;  /* 0x0030e01a01007387 */ /* 0x0081e20000100a00 */
[----:B------:R-:W3:Y:S02]  /*6b4f0*/  LDL.LU R24, [R1+0x560] ;  /* 0x0005600001187983 */ /* 0x000ee40000300800 */
[----:B------:R-:W3:Y:S01]  /*6b500*/  LDL.LU R25, [R1+0x564] ;  /* 0x0005640001197983 */ /* 0x000ee20000300800 */
[----:B0-----:R-:W4:Y:S01]  /*6b510*/  LDL.LU R26, [R1+0x568] ;  /* 0x00056800011a7983 */ /* 0x001f220000300800 */
[----:B------:R-:W-:-:S02]  /*6b520*/  IMAD.MOV.U32 R27, RZ, RZ, R3 ;  /* 0x000000ffff1b7224 */ /* 0x000fc400078e0003 */
[----:B------:R-:W2:Y:S03]  /*6b530*/  LDL.LU R3, [R1+0x3130] ;  /* 0x0031300001037983 */ /* 0x000ea60000300800 */
[----:B----4-:R0:W-:Y:S01]  /*6b540*/  STL.64 [R1+0x30f0], R26 ;  /* 0x0030f01a01007387 */ /* 0x0101e20000100a00 */
[----:B---3--:R-:W-:Y:S03]  /*6b550*/  STL.64 [R1+0x30e8], R24 ;  /* 0x0030e81801007387 */ /* 0x008fe60000100a00 */
[----:B0-----:R-:W3:Y:S04]  /*6b560*/  LDL R26, [R1+0xa8] ;  /* 0x0000a800011a7983 */ /* 0x001ee80000100800 */
[----:B------:R-:W3:Y:S01]  /*6b570*/  LDL R27, [R1+0xac] ;  /* 0x0000ac00011b7983 */ /* 0x000ee20000100800 */
[----:B------:R-:W4:Y:S02]  /*6b580*/  LDL.LU R16, [R1+0x590] ;  /* 0x0005900001107983 */ /* 0x000f240000300800 */
[----:B------:R-:W-:-:S02]  /*6b590*/  IMAD.MOV.U32 R0, RZ, RZ, R18 ;  /* 0x000000ffff007224 */ /* 0x000fc400078e0012 */
[----:B------:R-:W4:Y:S02]  /*6b5a0*/  LDL.LU R17, [R1+0x594] ;  /* 0x0005940001117983 */ /* 0x000f240000300800 */
[----:B------:R-:W-:Y:S01]  /*6b5b0*/  IMAD.MOV.U32 R2, RZ, RZ, R19 ;  /* 0x000000ffff027224 */ /* 0x000fe200078e0013 */
[----:B------:R-:W4:Y:S01]  /*6b5c0*/  LDL.LU R18, [R1+0x598] ;  /* 0x0005980001127983 */ /* 0x000f220000300800 */
[----:B------:R-:W4:Y:S03]  /*6b5d0*/  LDL.LU R19, [R1+0x59c] ;  /* 0x00059c0001137983 */ /* 0x000f260000300800 */
[----:B---3--:R0:W-:Y:S04]  /*6b5e0*/  STL.64 [R1+0x3100], R26 ;  /* 0x0031001a01007387 */ /* 0x0081e80000100a00 */
[----:B0-----:R-:W3:Y:S04]  /*6b5f0*/  LDL.64 R26, [R1+0xb8] ;  /* 0x0000b800011a7983 */ /* 0x001ee80000100a00 */
[----:B---3--:R0:W-:Y:S01]  /*6b600*/  STL.64 [R1+0x3118], R26 ;  /* 0x0031181a01007387 */ /* 0x0081e20000100a00 */
[----:B------:R-:W3:Y:S02]  /*6b610*/  LDL.LU R24, [R1+0xd0] ;  /* 0x0000d00001187983 */ /* 0x000ee40000300800 */
[----:B------:R-:W3:Y:S01]  /*6b620*/  LDL.LU R25, [R1+0xd4] ;  /* 0x0000d40001197983 */ /* 0x000ee20000300800 */
[----:B0-----:R-:W3:Y:S01]  /*6b630*/  LDL.LU R26, [R1+0xd8] ;  /* 0x0000d800011a7983 */ /* 0x001ee20000300800 */
[----:B------:R-:W3:Y:S02]  /*6b640*/  LDL.LU R27, [R1+0xdc] ;  /* 0x0000dc00011b7983 */ /* 0x000ee40000300800 */
[----:B------:R-:W2:Y:S02]  /*6b650*/  LDL R13, [R1+0x9d0] ;  /* 0x0009d000010d7983 */ /* 0x000ea40000100800 */
[----:B------:R-:W-:Y:S01]  /*6b660*/  STL [R1+0x30fc], R15 ;  /* 0x0030fc0f01007387 */ /* 0x000fe20000100800 */
[----:B--2---:R0:W-:Y:S01]  /*6b670*/  STL [R1+0x30f8], R13 ;  /* 0x0030f80d01007387 */ /* 0x0041e20000100800 */
[----:B------:R-:W2:Y:S03]  /*6b680*/  LDL.LU R12, [R1+0x570] ;  /* 0x00057000010c7983 */ /* 0x000ea60000300800 */
        /* <DEDUP_REMOVED lines=8> */
[----:B------:R-:W-:Y:S01]  /*6b710*/  IMAD.MOV.U32 R15, RZ, RZ, R3 ;  /* 0x000000ffff0f7224 */ /* 0x000fe200078e0003 */
[----:B---3--:R-:W-:Y:S04]  /*6b720*/  HMMA.16816.F32.BF16 R4, R4, R8, R24 ;  /* 0x000000080404723c */ /* 0x008fe80000041818 */
[----:B--2---:R0:W-:Y:S01]  /*6b730*/  STL.64 [R1+0x3128], R14 ;  /* 0x0031280e01007387 */ /* 0x0041e20000100a00 */
[----:B------:R-:W-:Y:S03]  /*6b740*/  STL.64 [R1+0x3120], R12 ;  /* 0x0031200c01007387 */ /* 0x000fe60000100a00 */
[----:B0-----:R-:W4:Y:S01]  /*6b750*/  LDL.64 R14, [R1+0xc8] ;  /* 0x0000c800010e7983 */ /* 0x001f220000100a00 */
[----:B------:R-:W-:Y:S02]  /*6b760*/  STL [R1+0x28dc], R2 ;  /* 0x0028dc0201007387 */ /* 0x000fe40000100800 */
[----:B------:R-:W-:Y:S11]  /*6b770*/  STL [R1+0x28d8], R0 ;  /* 0x0028d80001007387 */ /* 0x000ff60000100800 */
[----:B------:R-:W-:Y:S01]  /*6b780*/  @!UPT UIADD3 URZ, URZ, URZ, URZ ;  /* 0x0000003f3f3ff290 */ /* 0x000fe2000fffe03f */
[----:B------:R0:W-:Y:S01]  /*6b790*/  STL.64 [R1+0xd0], R4 ;  /* 0x0000d00401007387 */ /* 0x0001e20000100a00 */
[----:B------:R-:W-:Y:S01]  /*6b7a0*/  STL [R1+0xd8], R6 ;  /* 0x0000d80601007387 */ /* 0x000fe20000100800 */
[----:B------:R-:W-:-:S03]  /*6b7b0*/  IMAD.MOV.U32 R3, RZ, RZ, R7 ;  /* 0x000000ffff037224 */ /* 0x000fc600078e0007 */
[----:B0-----:R-:W2:Y:S01]  /*6b7c0*/  LDL.LU R4, [R1+0x540] ;  /* 0x0005400001047983 */ /* 0x001ea20000300800 */
[----:B------:R-:W2:Y:S02]  /*6b7d0*/  LDL.LU R5, [R1+0x544] ;  /* 0x0005440001057983 */ /* 0x000ea40000300800 */
[----:B------:R0:W-:Y:S02]  /*6b7e0*/  STL.64 [R1+0x30c8], R10 ;  /* 0x0030c80a01007387 */ /* 0x0001e40000100a00 */
[----:B0-----:R-:W3:Y:S01]  /*6b7f0*/  LDL.64 R10, [R1+0x88] ;  /* 0x00008800010a7983 */ /* 0x001ee20000100a00 */
[----:B------:R-:W-:Y:S01]  /*6b800*/  STL [R1+0x28f0], R3 ;  /* 0x0028f00301007387 */ /* 0x000fe20000100800 */
[----:B----4-:R-:W-:Y:S07]  /*6b810*/  HMMA.16816.F32.BF16 R24, R20, R14, R16 ;  /* 0x0000000e1418723c */ /* 0x010fee0000041810 */
[----:B------:R-:W-:-:S02]  /*6b820*/  IMAD.MOV.U32 R17, RZ, RZ, R14 ;  /* 0x000000ffff117224 */ /* 0x000fc400078e000e */
[----:B------:R-:W-:Y:S02]  /*6b830*/  IMAD.MOV.U32 R16, RZ, RZ, R15 ;  /* 0x000000ffff107224 */ /* 0x000fe400078e000f */
[----:B------:R-:W4:Y:S01]  /*6b840*/  LDL.LU.64 R14, [R1+0x3128] ;  /* 0x00312800010e7983 */ /* 0x000f220000300a00 */
[----:B------:R-:W4:Y:S11]  /*6b850*/  LDL.LU.64 R12, [R1+0x3120] ;  /* 0x00312000010c7983 */ /* 0x000f360000300a00 */
[----:B------:R-:W-:Y:S01]  /*6b860*/  STL.64 [R1+0xf90], R24 ;  /* 0x000f901801007387 */ /* 0x000fe20000100a00 */
[----:B------:R0:W-:Y:S03]  /*6b870*/  STL.64 [R1+0xf98], R26 ;  /* 0x000f981a01007387 */ /* 0x0001e60000100a00 */
[----:B0-----:R-:W4:Y:S01]  /*6b880*/  LDL.LU.64 R26, [R1+0x3118] ;  /* 0x00311800011a7983 */ /* 0x001f220000300a00 */
[----:B------:R-:W-:-:S02]  /*6b890*/  IMAD.MOV.U32 R7, RZ, RZ, R28 ;  /* 0x000000ffff077224 */ /* 0x000fc400078e001c */
[----:B------:R-:W-:Y:S02]  /*6b8a0*/  IMAD.MOV.U32 R6, RZ, RZ, R29 ;  /* 0x000000ffff067224 */ /* 0x000fe400078e001d */
[----:B------:R-:W-:Y:S02]  /*6b8b0*/  IMAD.MOV.U32 R28, RZ, RZ, R24 ;  /* 0x000000ffff1c7224 */ /* 0x000fe400078e0018 */
[----:B------:R-:W-:-:S03]  /*6b8c0*/  IMAD.MOV.U32 R29, RZ, RZ, R25 ;  /* 0x000000ffff1d7224 */ /* 0x000fc600078e0019 */
[----:B------:R-:W-:Y:S02]  /*6b8d0*/  STL [R1+0x25f0], R28 ;  /* 0x0025f01c01007387 */ /* 0x000fe40000100800 */
[----:B------:R-:W-:Y:S01]  /*6b8e0*/  STL [R1+0x25ec], R29 ;  /* 0x0025ec1d01007387 */ /* 0x000fe20000100800 */
[C---:B----4-:R-:W-:Y:S01]  /*6b8f0*/  HMMA.16816.F32.BF16 R12, R20.reuse, R26, R12 ;  /* 0x0000001a140c723c */ /* 0x050fe2000004180c */
[----:B------:R-:W-:Y:S02]  /*6b900*/  IMAD.MOV.U32 R19, RZ, RZ, R26 ;  /* 0x000000ffff137224 */ /* 0x000fe400078e001a */
[----:B------:R-:W-:Y:S11]  /*6b910*/  IMAD.MOV.U32 R18, RZ, RZ, R27 ;  /* 0x000000ffff127224 */ /* 0x000ff600078e001b */
[----:B------:R-:W-:Y:S09]  /*6b920*/  @!UPT UIADD3 URZ, URZ, URZ, URZ ;  /* 0x0000003f3f3ff290 */ /* 0x000ff2000fffe03f */
[----:B------:R-:W-:Y:S01]  /*6b930*/  STL.64 [R1+0xf80], R12 ;  /* 0x000f800c01007387 */ /* 0x000fe20000100a00 */
[----:B------:R0:W-:Y:S03]  /*6b940*/  STL.64 [R1+0xf88], R14 ;  /* 0x000f880e01007387 */ /* 0x0001e60000100a00 */
[----:B0-----:R-:W4:Y:S01]  /*6b950*/  LDL.LU.64 R14, [R1+0x3110] ;  /* 0x00311000010e7983 */ /* 0x001f220000300a00 */
[----:B------:R-:W4:Y:S02]  /*6b960*/  LDL.LU.64 R12, [R1+0x3108] ;  /* 0x00310800010c7983 */ /* 0x000f240000300a00 */
[----:B------:R-:W4:Y:S02]  /*6b970*/  LDL.LU.64 R26, [R1+0x3100] ;  /* 0x00310000011a7983 */ /* 0x000f240000300a00 */
[----:B------:R0:W-:Y:S01]  /*6b980*/  STL.64 [R1+0x3060], R18 ;  /* 0x0030601201007387 */ /* 0x0001e20000100a00 */
[----:B------:R-:W-:Y:S04]  /*6b990*/  STL.64 [R1+0x3058], R16 ;  /* 0x0030581001007387 */ /* 0x000fe80000100a00 */
[----:B0-----:R-:W2:Y:S01]  /*6b9a0*/  LDL.64 R18, [R1+0x8] ;  /* 0x0000080001127983 */ /* 0x001ea20000100a00 */
[C---:B----4-:R-:W-:Y:S03]  /*6b9b0*/  HMMA.16816.F32.BF16 R24, R20.reuse, R26, R12 ;  /* 0x0000001a1418723c */ /* 0x050fe6000004180c */
[----:B--2---:R0:W-:Y:S04]  /*6b9c0*/  STL.64 [R1+0x3078], R18 ;  /* 0x0030781201007387 */ /* 0x0041e80000100a00 */
[----:B0-----:R-:W2:Y:S04]  /*6b9d0*/  LDL R18, [R1+0x98] ;  /* 0x0000980001127983 */ /* 0x001ea80000100800 */
[----:B------:R-:W2:Y:S01]  /*6b9e0*/  LDL R19, [R1+0x9c] ;  /* 0x00009c0001137983 */ /* 0x000ea20000100800 */
[----:B------:R-:W4:Y:S02]  /*6b9f0*/  LDL.LU R15, [R1+0x30fc] ;  /* 0x0030fc00010f7983 */ /* 0x000f240000300800 */
[----:B------:R-:W2:Y:S09]  /*6ba00*/  LDL.LU R13, [R1+0x30f8] ;  /* 0x0030f800010d7983 */ /* 0x000eb20000300800 */
[----:B------:R-:W-:Y:S01]  /*6ba10*/  STL.64 [R1+0xf70], R24 ;  /* 0x000f701801007387 */ /* 0x000fe20000100a00 */
[----:B------:R0:W-:Y:S04]  /*6ba20*/  STL.64 [R1+0xf78], R26 ;  /* 0x000f781a01007387 */ /* 0x0001e80000100a00 */
[----:B0-----:R-:W2:Y:S01]  /*6ba30*/  LDL.LU.64 R26, [R1+0x30f0] ;  /* 0x0030f000011a7983 */ /* 0x001ea20000300a00 */
[----:B------:R-:W2:Y:S02]  /*6ba40*/  LDL.LU.64 R24, [R1+0x30e8] ;  /* 0x0030e80001187983 */ /* 0x000ea40000300a00 */
[C---:B--2---:R-:W-:Y:S01]  /*6ba50*/  HMMA.16816.F32.BF16 R16, R20.reuse, R18, R24 ;  /* 0x000000121410723c */ /* 0x044fe20000041818 */
[----:B------:R-:W2:Y:S11]  /*6ba60*/  LDL.LU.64 R26, [R1+0x30e0] ;  /* 0x0030e000011a7983 */ /* 0x000eb60000300a00 */
[----:B------:R-:W-:Y:S11]  /*6ba70*/  @!UPT UIADD3 URZ, URZ, URZ, URZ ;  /* 0x0000003f3f3ff290 */ /* 0x000ff6000fffe03f */
[----:B------:R-:W-:Y:S01]  /*6ba80*/  STL.64 [R1+0xf60], R16 ;  /* 0x000f601001007387 */ /* 0x000fe20000100a00 */
[----:B------:R0:W-:Y:S03]  /*6ba90*/  STL.64 [R1+0xf68], R18 ;  /* 0x000f681201007387 */ /* 0x0001e60000100a00 */
[----:B0-----:R-:W2:Y:S04]  /*6baa0*/  LDL.64 R18, [R1+0x18] ;  /* 0x0000180001127983 */ /* 0x001ea80000100a00 */
[----:B--2---:R0:W-:Y:S01]  /*6bab0*/  STL.64 [R1+0x3080], R18 ;  /* 0x0030801201007387 */ /* 0x0041e20000100a00 */
[----:B------:R-:W3:Y:S02]  /*6bac0*/  LDL.LU R16, [R1+0x550] ;  /* 0x0005500001107983 */ /* 0x000ee40000300800 */
[----:B------:R-:W3:Y:S01]  /*6bad0*/  LDL.LU R17, [R1+0x554] ;  /* 0x0005540001117983 */ /* 0x000ee20000300800 */
[----:B0-----:R-:W3:Y:S01]  /*6bae0*/  LDL.LU R18, [R1+0x558] ;  /* 0x0005580001127983 */ /* 0x001ee20000300800 */
[----:B------:R-:W3:Y:S02]  /*6baf0*/  LDL.LU R19, [R1+0x55c] ;  /* 0x00055c0001137983 */ /* 0x000ee40000300800 */
[C---:B---3--:R-:W-:Y:S11]  /*6bb00*/  HMMA.16816.F32.BF16 R16, R20.reuse, R10, R16 ;  /* 0x0000000a1410723c */ /* 0x048ff60000041810 */
[----:B------:R-:W-:Y:S11]  /*6bb10*/  @!UPT UIADD3 URZ, URZ, URZ, URZ ;  /* 0x0000003f3f3ff290 */ /* 0x000ff6000fffe03f */
[----:B------:R-:W-:Y:S01]  /*6bb20*/  @!UPT UIADD3 URZ, URZ, URZ, URZ ;  /* 0x0000003f3f3ff290 */ /* 0x000fe2000fffe03f */
[----:B------:R-:W-:Y:S01]  /*6bb30*/  STL.64 [R1+0xdc0], R16 ;  /* 0x000dc01001007387 */ /* 0x000fe20000100a00 */
[----:B------:R0:W-:Y:S03]  /*6bb40*/  STL.64 [R1+0xdc8], R18 ;  /* 0x000dc81201007387 */ /* 0x0001e60000100a00 */
[----:B0-----:R-:W2:Y:S04]  /*6bb50*/  LDL R18, [R1+0x28] ;  /* 0x0000280001127983 */ /* 0x001ea80000100800 */
[----:B------:R-:W2:Y:S01]  /*6bb60*/  LDL R19, [R1+0x2c] ;  /* 0x00002c0001137983 */ /* 0x000ea20000100800 */
[----:B------:R-:W-:Y:S01]  /*6bb70*/  HMMA.16816.F32.BF16 R4, R20, R26, R4 ;  /* 0x0000001a1404723c */ /* 0x000fe20000041804 */
[----:B------:R-:W-:-:S02]  /*6bb80*/  IMAD.MOV.U32 R28, RZ, RZ, R26 ;  /* 0x000000ffff1c7224 */ /* 0x000fc400078e001a */
[----:B------:R-:W-:Y:S02]  /*6bb90*/  IMAD.MOV.U32 R3, RZ, RZ, R27 ;  /* 0x000000ffff037224 */ /* 0x000fe400078e001b */
[----:B------:R-:W-:Y:S02]  /*6bba0*/  IMAD.MOV.U32 R14, RZ, RZ, R10 ;  /* 0x000000ffff0e7224 */ /* 0x000fe400078e000a */
[----:B------:R-:W-:Y:S01]  /*6bbb0*/  IMAD.MOV.U32 R12, RZ, RZ, R11 ;  /* 0x000000ffff0c7224 */ /* 0x000fe200078e000b */
[----:B--2---:R-:W-:Y:S11]  /*6bbc0*/  STL.64 [R1+0x3098], R18 ;  /* 0x0030981201007387 */ /* 0x004ff60000100a00 */
[----:B------:R-:W-:Y:S04]  /*6bbd0*/  @!UPT UIADD3 URZ, URZ, URZ, URZ ;  /* 0x0000003f3f3ff290 */ /* 0x000fe8000fffe03f */
[----:B------:R-:W-:Y:S02]  /*6bbe0*/  STL.64 [R1+0xd90], R4 ;  /* 0x000d900401007387 */ /* 0x000fe40000100a00 */
[----:B------:R-:W-:Y:S02]  /*6bbf0*/  STL.64 [R1+0xd98], R6 ;  /* 0x000d980601007387 */ /* 0x000fe40000100a00 */
[----:B------:R-:W2:Y:S01]  /*6bc00*/  LDL.LU R24, [R1+0x8b0] ;  /* 0x0008b00001187983 */ /* 0x000ea20000300800 */
[----:B------:R-:W2:Y:S01]  /*6bc10*/  LDL.LU R25, [R1+0x8b4] ;  /* 0x0008b40001197983 */ /* 0x000ea20000300800 */
[----:B------:R-:W3:Y:S02]  /*6bc20*/  LDL.LU R26, [R1+0x8b8] ;  /* 0x0008b800011a7983 */ /* 0x000ee40000300800 */
[----:B------:R-:W3:Y:S02]  /*6bc30*/  LDL.LU R27, [R1+0x8bc] ;  /* 0x0008bc00011b7983 */ /* 0x000ee40000300800 */
[----:B------:R-:W2:Y:S01]  /*6bc40*/  LDL.LU R8, [R1+0x8d0] ;  /* 0x0008d00001087983 */ /* 0x000ea20000300800 */
[----:B------:R-:W2:Y:S01]  /*6bc50*/  LDL.LU R9, [R1+0x8d4] ;  /* 0x0008d40001097983 */ /* 0x000ea20000300800 */
[----:B------:R-:W2:Y:S02]  /*6bc60*/  LDL.LU R10, [R1+0x8d8] ;  /* 0x0008d800010a7983 */ /* 0x000ea40000300800 */
[----:B------:R-:W2:Y:S01]  /*6bc70*/  LDL.LU R11, [R1+0x8dc] ;  /* 0x0008dc00010b7983 */ /* 0x000ea20000300800 */
[----:B------:R-:W0:Y:S04]  /*6bc80*/  LDSM.16.MT88.4 R4, [R13+0x1c100] ;  /* 0x01c100000d04783b */ /* 0x000e280000004200 */
[----:B--2---:R-:W-:Y:S01]  /*6bc90*/  STL.64 [R1+0x30d8], R10 ;  /* 0x0030d80a01007387 */ /* 0x004fe20000100a00 */
[----:B------:R1:W-:Y:S03]  /*6bca0*/  STL.64 [R1+0x30d0], R8 ;  /* 0x0030d00801007387 */ /* 0x0003e60000100a00 */
[----:B-1----:R-:W2:Y:S01]  /*6bcb0*/  LDL.LU R8, [R1+0x8e0] ;  /* 0x0008e00001087983 */ /* 0x002ea20000300800 */
[----:B------:R-:W2:Y:S02]  /*6bcc0*/  LDL.LU R9, [R1+0x8e4] ;  /* 0x0008e40001097983 */ /* 0x000ea40000300800 */
[----:B------:R-:W2:Y:S02]  /*6bcd0*/  LDL.LU R10, [R1+0x8e8] ;  /* 0x0008e800010a7983 */ /* 0x000ea40000300800 */
[----:B------:R-:W2:Y:S01]  /*6bce0*/  LDL.LU R11, [R1+0x8ec] ;  /* 0x0008ec00010b7983 */ /* 0x000ea20000300800 */
[----:B---3--:R1:W-:Y:S01]  /*6bcf0*/  STL.64 [R1+0x30b0], R26 ;  /* 0x0030b01a01007387 */ /* 0x0083e20000100a00 */
[----:B------:R-:W-:Y:S03]  /*6bd00*/  STL.64 [R1+0x30a8], R24 ;  /* 0x0030a81801007387 */ /* 0x000fe60000100a00 */
[----:B-1----:R-:W3:Y:S04]  /*6bd10*/  LDL.64 R26, [R1+0x48] ;  /* 0x00004800011a7983 */ /* 0x002ee80000100a00 */
[----:B---3--:R1:W-:Y:S01]  /*6bd20*/  STL.64 [R1+0x30c0], R26 ;  /* 0x0030c01a01007387 */ /* 0x0083e20000100a00 */
[----:B------:R-:W3:Y:S03]  /*6bd30*/  LDL.64 R18, [R1+0x38] ;  /* 0x0000380001127983 */ /* 0x000ee60000100a00 */
[----:B-1----:R-:W2:Y:S04]  /*6bd40*/  LDL.64 R26, [R1+0x58] ;  /* 0x00005800011a7983 */ /* 0x002ea80000100a00 */
[----:B---3--:R1:W-:Y:S01]  /*6bd50*/  STL.64 [R1+0x30b8], R18 ;  /* 0x0030b81201007387 */ /* 0x0083e20000100a00 */
[----:B------:R-:W3:Y:S02]  /*6bd60*/  LDL.LU R16, [R1+0x8c0] ;  /* 0x0008c00001107983 */ /* 0x000ee40000300800 */
[----:B------:R-:W3:Y:S01]  /*6bd70*/  LDL.LU R17, [R1+0x8c4] ;  /* 0x0008c40001117983 */ /* 0x000ee20000300800 */
[----:B-1----:R-:W3:Y:S01]  /*6bd80*/  LDL.LU R18, [R1+0x8c8] ;  /* 0x0008c80001127983 */ /* 0x002ee20000300800 */
[----:B------:R-:W3:Y:S02]  /*6bd90*/  LDL.LU R19, [R1+0x8cc] ;  /* 0x0008cc0001137983 */ /* 0x000ee40000300800 */
[----:B----4-:R-:W-:Y:S02]  /*6bda0*/  STL.64 [R1+0x3070], R14 ;  /* 0x0030700e01007387 */ /* 0x010fe40000100a00 */
[----:B------:R1:W-:Y:S02]  /*6bdb0*/  STL.64 [R1+0x3068], R12 ;  /* 0x0030680c01007387 */ /* 0x0003e40000100a00 */
[----:B-1----:R-:W4:Y:S01]  /*6bdc0*/  LDL.LU R12, [R1+0x880] ;  /* 0x00088000010c7983 */ /* 0x002f220000300800 */
[----:B------:R-:W4:Y:S02]  /*6bdd0*/  LDL.LU R13, [R1+0x884] ;  /* 0x00088400010d7983 */ /* 0x000f240000300800 */
[----:B------:R-:W2:Y:S02]  /*6bde0*/  LDL.LU R14, [R1+0x888] ;  /* 0x00088800010e7983 */ /* 0x000ea40000300800 */
[----:B------:R-:W2:Y:S02]  /*6bdf0*/  LDL.LU R15, [R1+0x88c] ;  /* 0x00088c00010f7983 */ /* 0x000ea40000300800 */
[----:B--2---:R-:W-:Y:S01]  /*6be00*/  STL.64 [R1+0x3090], R14 ;  /* 0x0030900e01007387 */ /* 0x004fe20000100a00 */
[----:B----4-:R1:W-:Y:S03]  /*6be10*/  STL.64 [R1+0x3088], R12 ;  /* 0x0030880c01007387 */ /* 0x0103e60000100a00 */
[----:B-1----:R-:W2:Y:S01]  /*6be20*/  LDL.LU R12, [R1+0x8a0] ;  /* 0x0008a000010c7983 */ /* 0x002ea20000300800 */
[----:B------:R-:W2:Y:S02]  /*6be30*/  LDL.LU R13, [R1+0x8a4] ;  /* 0x0008a400010d7983 */ /* 0x000ea40000300800 */
[----:B------:R-:W2:Y:S02]  /*6be40*/  LDL.LU R14, [R1+0x8a8] ;  /* 0x0008a800010e7983 */ /* 0x000ea40000300800 */
[----:B------:R-:W2:Y:S01]  /*6be50*/  LDL.LU R15, [R1+0x8ac] ;  /* 0x0008ac00010f7983 */ /* 0x000ea20000300800 */
[----:B0-----:R0:W-:Y:S01]  /*6be60*/  STL.64 [R1+0x2ee8], R6 ;  /* 0x002ee80601007387 */ /* 0x0011e20000100a00 */
[----:B------:R-:W-:Y:S03]  /*6be70*/  STL.64 [R1+0x2ee0], R4 ;  /* 0x002ee00401007387 */ /* 0x000fe60000100a00 */
[----:B0-----:R-:W4:Y:S04]  /*6be80*/  LDL R6, [R1+0x68] ;  /* 0x0000680001067983 */ /* 0x001f280000100800 */
[----:B------:R-:W4:Y:S02]  /*6be90*/  LDL R7, [R1+0x6c] ;  /* 0x00006c0001077983 */ /* 0x000f240000100800 */
[C---:B----4-:R-:W-:Y:S11]  /*6bea0*/  HMMA.16816.F32.BF16 R8, R20.reuse, R6, R8 ;  /* 0x000000061408723c */ /* 0x050ff60000041808 */
[----:B------:R-:W-:Y:S11]  /*6beb0*/  @!UPT UIADD3 URZ, URZ, URZ, URZ ;  /* 0x0000003f3f3ff290 */ /* 0x000ff6000fffe03f */
[----:B------:R-:W-:Y:S01]  /*6bec0*/  @!UPT UIADD3 URZ, URZ, URZ, URZ ;  /* 0x0000003f3f3ff290 */ /* 0x000fe2000fffe03f */
[----:B------:R-:W-:Y:S01]  /*6bed0*/  STL.64 [R1+0xdb0], R8 ;  /* 0x000db00801007387 */ /* 0x000fe20000100a00 */
[----:B------:R0:W-:Y:S03]  /*6bee0*/  STL.64 [R1+0xdb8], R10 ;  /* 0x000db80a01007387 */ /* 0x0001e60000100a00 */
[----:B0-----:R-:W4:Y:S01]  /*6bef0*/  LDL.LU.64 R10, [R1+0x30d8] ;  /* 0x0030d800010a7983 */ /* 0x001f220000300a00 */
[----:B------:R-:W4:Y:S02]  /*6bf00*/  LDL.LU.64 R8, [R1+0x30d0] ;  /* 0x0030d00001087983 */ /* 0x000f240000300a00 */
[----:B------:R0:W-:Y:S02]  /*6bf10*/  STL [R1+0x2f94], R6 ;  /* 0x002f940601007387 */ /* 0x0001e40000100800 */
[----:B------:R1:W-:Y:S01]  /*6bf20*/  STL [R1+0x2f90], R7 ;  /* 0x002f900701007387 */ /* 0x0003e20000100800 */
[----:B------:R-:W2:Y:S01]  /*6bf30*/  LDL.LU R4, [R1+0x890] ;  /* 0x0008900001047983 */ /* 0x000ea20000300800 */
[----:B------:R-:W2:Y:S03]  /*6bf40*/  LDL.LU R5, [R1+0x894] ;  /* 0x0008940001057983 */ /* 0x000ea60000300800 */
[----:B0-----:R-:W2:Y:S01]  /*6bf50*/  LDL.LU R6, [R1+0x898] ;  /* 0x0008980001067983 */ /* 0x001ea20000300800 */
[----:B-1----:R-:W2:Y:S01]  /*6bf60*/  LDL.LU R7, [R1+0x89c] ;  /* 0x00089c0001077983 */ /* 0x002ea20000300800 */
        /* <DEDUP_REMOVED lines=36> */
[----:B------:R-:W-:Y:S11]  /*6c1b0*/  IMAD.MOV.U32 R29, RZ, RZ, R19 ;  /* 0x000000ffff1d7224 */ /* 0x000ff600078e0013 */
[----:B------:R-:W-:Y:S11]  /*6c1c0*/  @!UPT UIADD3 URZ, URZ, URZ, URZ ;  /* 0x0000003f3f3ff290 */ /* 0x000ff6000fffe03f */
[----:B------:R-:W-:Y:S01]  /*6c1d0*/  STL.64 [R1+0xba0], R4 ;  /* 0x000ba00401007387 */ /* 0x000fe20000100a00 */
[----:B------:R0:W-:Y:S02]  /*6c1e0*/  STL.64 [R1+0xba8], R6 ;  /* 0x000ba80601007387 */ /* 0x0001e40000100a00 */
        /* <DEDUP_REMOVED lines=11> */
[----:B------:R-:W2:Y:S01]  /*6c2a0*/  LDL.LU.64 R16, [R1+0x3058] ;  /* 0x0030580001107983 */ /* 0x000ea20000300a00 */
[----:B----4-:R-:W-:Y:S01]  /*6c2b0*/  STL.64 [R1+0x3040], R10 ;  /* 0x0030400a01007387 */ /* 0x010fe20000100a00 */
[----:B------:R0:W-:Y:S03]  /*6c2c0*/  STL.64 [R1+0x3038], R8 ;  /* 0x0030380801007387 */ /* 0x0001e60000100a00 */
[----:B0-----:R-:W3:Y:S01]  /*6c2d0*/  LDL.LU R8, [R1+0x870] ;  /* 0x0008700001087983 */ /* 0x001ee20000300800 */
[----:B------:R-:W3:Y:S02]  /*6c2e0*/  LDL.LU R9, [R1+0x874] ;  /* 0x0008740001097983 */ /* 0x000ee40000300800 */
[----:B------:R-:W3:Y:S02]  /*6c2f0*/  LDL.LU R10, [R1+0x878] ;  /* 0x00087800010a7983 */ /* 0x000ee40000300800 */
[----:B------:R-:W3:Y:S01]  /*6c300*/  LDL.LU R11, [R1+0x87c] ;  /* 0x00087c00010b7983 */ /* 0x000ee20000300800 */
[----:B------:R0:W-:Y:S01]  /*6c310*/  STL.64 [R1+0x2fe8], R6 ;  /* 0x002fe80601007387 */ /* 0x0001e20000100a00 */
[----:B------:R-:W4:Y:S01]  /*6c320*/  LDL.LU R4, [R1+0x500] ;  /* 0x0005000001047983 */ /* 0x000f220000300800 */
[----:B---3--:R-:W-:Y:S11]  /*6c330*/  HMMA.16816.F32.BF16 R8, R20, R26, R8 ;  /* 0x0000001a1408723c */ /* 0x008ff60000041808 */
[----:B------:R-:W-:Y:S11]  /*6c340*/  @!UPT UIADD3 URZ, URZ, URZ, URZ ;  /* 0x0000003f3f3ff290 */ /* 0x000ff6000fffe03f */
[----:B------:R-:W-:Y:S01]  /*6c350*/  @!UPT UIADD3 URZ, URZ, URZ, URZ ;  /* 0x0000003f3f3ff290 */ /* 0x000fe2000fffe03f */
[----:B------:R1:W-:Y:S01]  /*6c360*/  STL.64 [R1+0x990], R8 ;  /* 0x0009900801007387 */ /* 0x0003e20000100a00 */
[----:B------:R3:W-:Y:S02]  /*6c370*/  STL.64 [R1+0x998], R10 ;  /* 0x0009980a01007387 */ /* 0x0007e40000100a00 */
[----:B------:R-:W4:Y:S02]  /*6c380*/  LDL.LU R5, [R1+0x504] ;  /* 0x0005040001057983 */ /* 0x000f240000300800 */
[----:B0-----:R-:W2:Y:S01]  /*6c390*/  LDL.LU R6, [R1+0x508] ;  /* 0x0005080001067983 */ /* 0x001ea20000300800 */
[----:B------:R-:W2:Y:S04]  /*6c3a0*/  LDL.LU R7, [R1+0x50c] ;  /* 0x00050c0001077983 */ /* 0x000ea80000300800 */
[----:B--2---:R0:W-:Y:S01]  /*6c3b0*/  STL.64 [R1+0x2ff8], R6 ;  /* 0x002ff80601007387 */ /* 0x0041e20000100a00 */
[----:B----4-:R-:W-:Y:S02]  /*6c3c0*/  STL.64 [R1+0x2ff0], R4 ;  /* 0x002ff00401007387 */ /* 0x010fe40000100a00 */
[----:B-1----:R-:W2:Y:S02]  /*6c3d0*/  LDL.LU R8, [R1+0x860] ;  /* 0x0008600001087983 */ /* 0x002ea40000300800 */
[----:B------:R-:W2:Y:S01]  /*6c3e0*/  LDL.LU R9, [R1+0x864] ;  /* 0x0008640001097983 */ /* 0x000ea20000300800 */
[----:B---3--:R-:W2:Y:S01]  /*6c3f0*/  LDL.LU R10, [R1+0x868] ;  /* 0x00086800010a7983 */ /* 0x008ea20000300800 */
[----:B------:R-:W2:Y:S02]  /*6c400*/  LDL.LU R11, [R1+0x86c] ;  /* 0x00086c00010b7983 */ /* 0x000ea40000300800 */
[----:B0-----:R-:W-:-:S02]  /*6c410*/  IMAD.MOV.U32 R6, RZ, RZ, R19 ;  /* 0x000000ffff067224 */ /* 0x001fc400078e0013 */
[----:B------:R-:W-:-:S05]  /*6c420*/  IMAD.MOV.U32 R7, RZ, RZ, R18 ;  /* 0x000000ffff077224 */ /* 0x000fca00078e0012 */
[----:B------:R-:W-:Y:S01]  /*6c430*/  STL.64 [R1+0x3008], R6 ;  /* 0x0030080601007387 */ /* 0x000fe20000100a00 */
[----:B------:R-:W-:Y:S02]  /*6c440*/  STL.64 [R1+0x2f08], R26 ;  /* 0x002f081a01007387 */ /* 0x000fe40000100a00 */
[----:B------:R0:W-:Y:S02]  /*6c450*/  STL.64 [R1+0x2fa0], R24 ;  /* 0x002fa01801007387 */ /* 0x0001e40000100a00 */
[----:B0-----:R-:W3:Y:S01]  /*6c460*/  LDL.LU R24, [R1+0x4d0] ;  /* 0x0004d00001187983 */ /* 0x001ee20000300800 */
[----:B------:R-:W3:Y:S02]  /*6c470*/  LDL.LU R25, [R1+0x4d4] ;  /* 0x0004d40001197983 */ /* 0x000ee40000300800 */
[----:B------:R-:W4:Y:S02]  /*6c480*/  LDL.LU R26, [R1+0x4d8] ;  /* 0x0004d800011a7983 */ /* 0x000f240000300800 */
[----:B------:R-:W-:-:S02]  /*6c490*/  IMAD.MOV.U32 R27, RZ, RZ, R15 ;  /* 0x000000ffff1b7224 */ /* 0x000fc400078e000f */
[----:B------:R-:W-:Y:S01]  /*6c4a0*/  IMAD.MOV.U32 R7, RZ, RZ, R16 ;  /* 0x000000ffff077224 */ /* 0x000fe200078e0010 */
[----:B------:R-:W2:Y:S01]  /*6c4b0*/  LDL.LU R15, [R1+0x3054] ;  /* 0x00305400010f7983 */ /* 0x000ea20000300800 */
[----:B------:R-:W-:Y:S02]  /*6c4c0*/  IMAD.MOV.U32 R6, RZ, RZ, R17 ;  /* 0x000000ffff067224 */ /* 0x000fe400078e0011 */
[----:B------:R-:W2:Y:S02]  /*6c4d0*/  LDL.LU R16, [R1+0x530] ;  /* 0x0005300001107983 */ /* 0x000ea40000300800 */
[----:B------:R-:W2:Y:S01]  /*6c4e0*/  LDL.LU R17, [R1+0x534] ;  /* 0x0005340001117983 */ /* 0x000ea20000300800 */
[----:B------:R-:W2:Y:S01]  /*6c4f0*/  LDL.LU R18, [R1+0x538] ;  /* 0x0005380001127983 */ /* 0x000ea20000300800 */
[----:B------:R-:W2:Y:S03]  /*6c500*/  LDL.LU R19, [R1+0x53c] ;  /* 0x00053c0001137983 */ /* 0x000ea60000300800 */
[----:B----4-:R0:W-:Y:S01]  /*6c510*/  STL.64 [R1+0x2fb0], R26 ;  /* 0x002fb01a01007387 */ /* 0x0101e20000100a00 */
[----:B---3--:R-:W-:Y:S02]  /*6c520*/  STL.64 [R1+0x2fa8], R24 ;  /* 0x002fa81801007387 */ /* 0x008fe40000100a00 */
[----:B0-----:R-:W-:-:S02]  /*6c530*/  IMAD.MOV.U32 R26, RZ, RZ, R14 ;  /* 0x000000ffff1a7224 */ /* 0x001fc400078e000e */
[----:B------:R-:W-:Y:S01]  /*6c540*/  IMAD.MOV.U32 R27, RZ, RZ, R12 ;  /* 0x000000ffff1b7224 */ /* 0x000fe200078e000c */
[----:B------:R-:W3:Y:S04]  /*6c550*/  LDL.LU R14, [R1+0x3050] ;  /* 0x00305000010e7983 */ /* 0x000ee80000300800 */
[----:B------:R0:W-:Y:S04]  /*6c560*/  STL.64 [R1+0x2fc8], R26 ;  /* 0x002fc81a01007387 */ /* 0x0001e80000100a00 */
[----:B0-----:R-:W4:Y:S04]  /*6c570*/  LDL.64 R26, [R1+0x98] ;  /* 0x00009800011a7983 */ /* 0x001f280000100a00 */
[----:B----4-:R0:W-:Y:S04]  /*6c580*/  STL.64 [R1+0x2fe0], R26 ;  /* 0x002fe01a01007387 */ /* 0x0101e80000100a00 */
[----:B0-----:R-:W4:Y:S04]  /*6c590*/  LDL.64 R26, [R1+0xa8] ;  /* 0x0000a800011a7983 */ /* 0x001f280000100a00 */
[----:B----4-:R3:W-:Y:S01]  /*6c5a0*/  STL.64 [R1+0x3000], R26 ;  /* 0x0030001a01007387 */ /* 0x0107e20000100a00 */
[----:B------:R-:W4:Y:S02]  /*6c5b0*/  LDL.LU R24, [R1+0x510] ;  /* 0x0005100001187983 */ /* 0x000f240000300800 */
[----:B------:R-:W4:Y:S02]  /*6c5c0*/  LDL.LU R25, [R1+0x514] ;  /* 0x0005140001197983 */ /* 0x000f240000300800 */
[----:B---3--:R-:W-:-:S02]  /*6c5d0*/  IMAD.MOV.U32 R26, RZ, RZ, R14 ;  /* 0x000000ffff1a7224 */ /* 0x008fc400078e000e */
[----:B--2---:R-:W-:Y:S01]  /*6c5e0*/  IMAD.MOV.U32 R27, RZ, RZ, R15 ;  /* 0x000000ffff1b7224 */ /* 0x004fe200078e000f */
[----:B------:R-:W2:Y:S01]  /*6c5f0*/  LDL.LU R14, [R1+0x304c] ;  /* 0x00304c00010e7983 */ /* 0x000ea20000300800 */
[----:B------:R-:W2:Y:S03]  /*6c600*/  LDL.LU R15, [R1+0x3048] ;  /* 0x00304800010f7983 */ /* 0x000ea60000300800 */
[----:B------:R-:W-:Y:S01]  /*6c610*/  STL.64 [R1+0x3018], R26 ;  /* 0x0030181a01007387 */ /* 0x000fe20000100a00 */
[----:B--2---:R-:W-:Y:S03]  /*6c620*/  HMMA.16816.F32.BF16 R8, R20, R14, R8 ;  /* 0x0000000e1408723c */ /* 0x004fe60000041808 */
[----:B----4-:R0:W-:Y:S04]  /*6c630*/  STL.64 [R1+0x3010], R24 ;  /* 0x0030101801007387 */ /* 0x0101e80000100a00 */
[----:B0-----:R-:W2:Y:S01]  /*6c640*/  LDL.LU R24, [R1+0x520] ;  /* 0x0005200001187983 */ /* 0x001ea20000300800 */
[----:B------:R-:W2:Y:S02]  /*6c650*/  LDL.LU R25, [R1+0x524] ;  /* 0x0005240001197983 */ /* 0x000ea40000300800 */
[----:B------:R-:W2:Y:S02]  /*6c660*/  LDL.LU R26, [R1+0x528] ;  /* 0x00052800011a7983 */ /* 0x000ea40000300800 */
[----:B------:R-:W2:Y:S11]  /*6c670*/  LDL.LU R27, [R1+0x52c] ;  /* 0x00052c00011b7983 */ /* 0x000eb60000300800 */
[----:B------:R-:W-:Y:S01]  /*6c680*/  STL.64 [R1+0x980], R8 ;  /* 0x0009800801007387 */ /* 0x000fe20000100a00 */
[----:B------:R0:W-:Y:S03]  /*6c690*/  STL.64 [R1+0x988], R10 ;  /* 0x0009880a01007387 */ /* 0x0001e60000100a00 */
[----:B0-----:R-:W3:Y:S01]  /*6c6a0*/  LDL.LU.64 R10, [R1+0x3040] ;  /* 0x00304000010a7983 */ /* 0x001ee20000300a00 */
[----:B------:R-:W4:Y:S02]  /*6c6b0*/  LDL.LU.64 R8, [R1+0x3038] ;  /* 0x0030380001087983 */ /* 0x000f240000300a00 */
[----:B------:R-:W-:Y:S02]  /*6c6c0*/  STL.64 [R1+0x2fc0], R14 ;  /* 0x002fc00e01007387 */ /* 0x000fe40000100a00 */
[----:B------:R0:W-:Y:S01]  /*6c6d0*/  STL [R1+0x2fb8], R13 ;  /* 0x002fb80d01007387 */ /* 0x0001e20000100800 */
[----:B------:R-:W2:Y:S04]  /*6c6e0*/  LDL.LU R12, [R1+0x4e0] ;  /* 0x0004e000010c7983 */ /* 0x000ea80000300800 */
[----:B0-----:R-:W2:Y:S01]  /*6c6f0*/  LDL.LU R13, [R1+0x4e4] ;  /* 0x0004e400010d7983 */ /* 0x001ea20000300800 */
[----:B---3--:R-:W-:-:S02]  /*6c700*/  IMAD.MOV.U32 R14, RZ, RZ, R10 ;  /* 0x000000ffff0e7224 */ /* 0x008fc400078e000a */
[----:B------:R-:W-:Y:S01]  /*6c710*/  IMAD.MOV.U32 R15, RZ, RZ, R11 ;  /* 0x000000ffff0f7224 */ /* 0x000fe200078e000b */
[----:B------:R-:W3:Y:S01]  /*6c720*/  LDL.LU R10, [R1+0x3034] ;  /* 0x00303400010a7983 */ /* 0x000ee20000300800 */
[----:B------:R-:W3:Y:S03]  /*6c730*/  LDL.LU R11, [R1+0x3030] ;  /* 0x00303000010b7983 */ /* 0x000ee60000300800 */
[----:B------:R-:W-:Y:S04]  /*6c740*/  STL.64 [R1+0x2fd8], R14 ;  /* 0x002fd80e01007387 */ /* 0x000fe80000100a00 */
[----:B--2---:R0:W-:Y:S04]  /*6c750*/  STL.64 [R1+0x2fd0], R12 ;  /* 0x002fd00c01007387 */ /* 0x0041e80000100a00 */
[----:B0-----:R-:W2:Y:S01]  /*6c760*/  LDL.LU R12, [R1+0x4f0] ;  /* 0x0004f000010c7983 */ /* 0x001ea20000300800 */
[----:B------:R-:W2:Y:S02]  /*6c770*/  LDL.LU R13, [R1+0x4f4] ;  /* 0x0004f400010d7983 */ /* 0x000ea40000300800 */
[----:B------:R-:W2:Y:S02]  /*6c780*/  LDL.LU R14, [R1+0x4f8] ;  /* 0x0004f800010e7983 */ /* 0x000ea40000300800 */
[----:B------:R-:W2:Y:S01]  /*6c790*/  LDL.LU R15, [R1+0x4fc] ;  /* 0x0004fc00010f7983 */ /* 0x000ea20000300800 */
[----:B---3--:R-:W-:Y:S01]  /*6c7a0*/  HMMA.16816.F32.BF16 R20, R20, R10, R16 ;  /* 0x0000000a1414723c */ /* 0x008fe20000041810 */
[----:B------:R-:W3:Y:S01]  /*6c7b0*/  LDL.LU.64 R18, [R1+0x3028] ;  /* 0x0030280001127983 */ /* 0x000ee20000300a00 */
[----:B------:R-:W3:Y:S11]  /*6c7c0*/  LDL.LU.64 R16, [R1+0x3020] ;  /* 0x0030200001107983 */ /* 0x000ef60000300a00 */
[----:B------:R-:W-:Y:S10]  /*6c7d0*/  @!UPT UIADD3 URZ, URZ, URZ, URZ ;  /* 0x0000003f3f3ff290 */ /* 0x000ff4000fffe03f */
[----:B------:R-:W-:Y:S01]  /*6c7e0*/  STL.64 [R1+0x540], R20 ;  /* 0x0005401401007387 */ /* 0x000fe20000100a00 */
[----:B------:R-:W-:Y:S02]  /*6c7f0*/  STL.64 [R1+0x548], R22 ;  /* 0x0005481601007387 */ /* 0x000fe40000100a00 */
[----:B------:R-:W-:Y:S01]  /*6c800*/  STL.64 [R1+0x2ef0], R10 ;  /* 0x002ef00a01007387 */ /* 0x000fe20000100a00 */
        /* <DEDUP_REMOVED lines=14> */
[----:B------:R-:W-:Y:S02]  /*6c8f0*/  IMAD.MOV.U32 R23, RZ, RZ, R3 ;  /* 0x000000ffff177224 */ /* 0x000fe400078e0003 */
        /* <DEDUP_REMOVED lines=8> */
[----:B------:R-:W3:Y:S02]  /*6c980*/  LDL.LU.64 R26, [R1+0x2fe0] ;  /* 0x002fe000011a7983 */ /* 0x000ee40000300a00 */
[----:B------:R-:W-:Y:S01]  /*6c990*/  IMAD.MOV.U32 R22, RZ, RZ, R28 ;  /* 0x000000ffff167224 */ /* 0x000fe200078e001c */
        /* <DEDUP_REMOVED lines=10> */
[----:B------:R-:W3:Y:S01]  /*6ca40*/  LDL.LU.64 R14, [R1+0x2fc0] ;  /* 0x002fc000010e7983 */ /* 0x000ee20000300a00 */
[----:B------:R-:W2:Y:S11]  /*6ca50*/  LDL.LU R13, [R1+0x2fb8] ;  /* 0x002fb800010d7983 */ /* 0x000eb60000300800 */
[----:B------:R-:W-:Y:S10]  /*6ca60*/  @!UPT UIADD3 URZ, URZ, URZ, URZ ;  /* 0x0000003f3f3ff290 */ /* 0x000ff4000fffe03f */
[----:B------:R-:W-:Y:S01]  /*6ca70*/  STL.64 [R1+0xd70], R24 ;  /* 0x000d701801007387 */ /* 0x000fe20000100a00 */
[----:B------:R0:W-:Y:S03]  /*6ca80*/  STL.64 [R1+0xd78], R26 ;  /* 0x000d781a01007387 */ /* 0x0001e60000100a00 */
[----:B0-----:R-:W2:Y:S01]  /*6ca90*/  LDL.LU.64 R26, [R1+0x2fb0] ;  /* 0x002fb000011a7983 */ /* 0x001ea20000300a00 */
[----:B------:R-:W2:Y:S02]  /*6caa0*/  LDL.LU.64 R24, [R1+0x2fa8] ;  /* 0x002fa80001187983 */ /* 0x000ea40000300a00 */
[----:B--2---:R-:W-:Y:S01]  /*6cab0*/  HMMA.16816.F32.BF16 R20, R16, R22, R24 ;  /* 0x000000161014723c */ /* 0x004fe20000041818 */
[----:B------:R-:W2:Y:S11]  /*6cac0*/  LDL.LU.64 R24, [R1+0x2fa0] ;  /* 0x002fa00001187983 */ /* 0x000eb60000300a00 */
[----:B------:R-:W-:Y:S11]  /*6cad0*/  @!UPT UIADD3 URZ, URZ, URZ, URZ ;  /* 0x0000003f3f3ff290 */ /* 0x000ff6000fffe03f */
[----:B------:R-:W-:Y:S01]  /*6cae0*/  STL.64 [R1+0xd30], R20 ;  /* 0x000d301401007387 */ /* 0x000fe20000100a00 */
[----:B------:R-:W-:Y:S02]  /*6caf0*/  STL.64 [R1+0xd38], R22 ;  /* 0x000d381601007387 */ /* 0x000fe40000100a00 */
[----:B------:R-:W0:Y:S04]  /*6cb00*/  LDSM.16.MT88.4 R20, [R13+0x1c180] ;  /* 0x01c180000d14783b */ /* 0x000e280000004200 */
[----:B---3--:R-:W-:Y:S01]  /*6cb10*/  STL.64 [R1+0x2f00], R14 ;  /* 0x002f000e01007387 */ /* 0x008fe20000100a00 */
[----:B------:R-:W-:Y:S04]  /*6cb20*/  STL [R1+0x2ef8], R13 ;  /* 0x002ef80d01007387 */ /* 0x000fe80000100800 */
[----:B0-----:R-:W-:Y:S01]  /*6cb30*/  STL.64 [R1+0x2de0], R22 ;  /* 0x002de01601007387 */ /* 0x001fe20000100a00 */
[----:B------:R0:W-:Y:S03]  /*6cb40*/  STL.64 [R1+0x2dd8], R20 ;  /* 0x002dd81401007387 */ /* 0x0001e60000100a00 */
[----:B0-----:R-:W3:Y:S01]  /*6cb50*/  LDL.LU R20, [R1+0x460] ;  /* 0x0004600001147983 */ /* 0x001ee20000300800 */
[----:B------:R-:W3:Y:S02]  /*6cb60*/  LDL.LU R21, [R1+0x464] ;  /* 0x0004640001157983 */ /* 0x000ee40000300800 */
[----:B------:R-:W2:Y:S02]  /*6cb70*/  LDL.LU R22, [R1+0x468] ;  /* 0x0004680001167983 */ /* 0x000ea40000300800 */
[----:B------:R-:W2:Y:S01]  /*6cb80*/  LDL.LU R23, [R1+0x46c] ;  /* 0x00046c0001177983 */ /* 0x000ea20000300800 */
[----:B------:R-:W2:Y:S01]  /*6cb90*/  LDL.LU R12, [R1+0x7e0] ;  /* 0x0007e000010c7983 */ /* 0x000ea20000300800 */
[----:B------:R-:W2:Y:S02]  /*6cba0*/  LDL.LU R13, [R1+0x7e4] ;  /* 0x0007e400010d7983 */ /* 0x000ea40000300800 */
[----:B------:R-:W2:Y:S02]  /*6cbb0*/  LDL.LU R14, [R1+0x7e8] ;  /* 0x0007e800010e7983 */ /* 0x000ea40000300800 */
[----:B------:R-:W2:Y:S02]  /*6cbc0*/  LDL.LU R15, [R1+0x7ec] ;  /* 0x0007ec00010f7983 */ /* 0x000ea40000300800 */
[----:B----4-:R-:W-:-:S02]  /*6cbd0*/  IMAD.MOV.U32 R26, RZ, RZ, R9 ;  /* 0x000000ffff1a7224 */ /* 0x010fc400078e0009 */
[----:B------:R-:W-:Y:S01]  /*6cbe0*/  IMAD.MOV.U32 R27, RZ, RZ, R6 ;  /* 0x000000ffff1b7224 */ /* 0x000fe200078e0006 */
[----:B--2---:R-:W-:Y:S01]  /*6cbf0*/  STL.64 [R1+0x2f18], R14 ;  /* 0x002f180e01007387 */ /* 0x004fe20000100a00 */
[----:B------:R0:W-:Y:S02]  /*6cc00*/  STL.64 [R1+0x2f10], R12 ;  /* 0x002f100c01007387 */ /* 0x0001e40000100a00 */
        /* <DEDUP_REMOVED lines=8> */
[----:B------:R-:W-:Y:S01]  /*6cc90*/  IMAD.MOV.U32 R27, RZ, RZ, R29 ;  /* 0x000000ffff1b7224 */ /* 0x000fe200078e001d */
[----:B--2---:R-:W-:Y:S01]  /*6cca0*/  STL.64 [R1+0x2f30], R14 ;  /* 0x002f300e01007387 */ /* 0x004fe20000100a00 */
[----:B------:R-:W-:Y:S02]  /*6ccb0*/  STL.64 [R1+0x2f28], R12 ;  /* 0x002f280c01007387 */ /* 0x000fe40000100a00 */
[----:B------:R-:W4:Y:S02]  /*6ccc0*/  LDL.LU R7, [R1+0x2f90] ;  /* 0x002f900001077983 */ /* 0x000f240000300800 */
[----:B------:R0:W-:Y:S02]  /*6ccd0*/  STL.64 [R1+0x2f38], R26 ;  /* 0x002f381a01007387 */ /* 0x0001e40000100a00 */
[----:B0-----:R-:W2:Y:S04]  /*6cce0*/  LDL.64 R26, [R1+0x28] ;  /* 0x00002800011a7983 */ /* 0x001ea80000100a00 */
[----:B--2---:R0:W-:Y:S01]  /*6ccf0*/  STL.64 [R1+0x2f50], R26 ;  /* 0x002f501a01007387 */ /* 0x0041e20000100a00 */
[----:B------:R-:W2:Y:S02]  /*6cd00*/  LDL.LU R12, [R1+0x800] ;  /* 0x00080000010c7983 */ /* 0x000ea40000300800 */
[----:B------:R-:W2:Y:S02]  /*6cd10*/  LDL.LU R13, [R1+0x804] ;  /* 0x00080400010d7983 */ /* 0x000ea40000300800 */
[----:B------:R-:W2:Y:S01]  /*6cd20*/  LDL.LU R14, [R1+0x808] ;  /* 0x00080800010e7983 */ /* 0x000ea20000300800 */
[----:B------:R-:W2:Y:S01]  /*6cd30*/  LDL.LU R15, [R1+0x80c] ;  /* 0x00080c00010f7983 */ /* 0x000ea20000300800 */
[----:B0-----:R-:W-:-:S02]  /*6cd40*/  IMAD.MOV.U32 R26, RZ, RZ, R25 ;  /* 0x000000ffff1a7224 */ /* 0x001fc400078e0019 */
        /* <DEDUP_REMOVED lines=12> */
[----:B--2---:R0:W-:Y:S01]  /*6ce10*/  STL.64 [R1+0x2f78], R26 ;  /* 0x002f781a01007387 */ /* 0x0041e20000100a00 */
[----:B------:R-:W-:Y:S02]  /*6ce20*/  STL.64 [R1+0x2f70], R24 ;  /* 0x002f701801007387 */ /* 0x000fe40000100a00 */
[----:B0-----:R-:W-:-:S02]  /*6ce30*/  IMAD.MOV.U32 R27, RZ, RZ, R8 ;  /* 0x000000ffff1b7224 */ /* 0x001fc400078e0008 */
[----:B------:R-:W-:Y:S01]  /*6ce40*/  IMAD.MOV.U32 R26, RZ, RZ, R9 ;  /* 0x000000ffff1a7224 */ /* 0x000fe200078e0009 */
        /* <DEDUP_REMOVED lines=20> */
[----:B------:R-:W2:Y:S02]  /*6cf90*/  LDL.LU R22, [R1+0x478] ;  /* 0x0004780001167983 */ /* 0x000ea40000300800 */
[----:B------:R-:W2:Y:S02]  /*6cfa0*/  LDL.LU R23, [R1+0x47c] ;  /* 0x00047c0001177983 */ /* 0x000ea40000300800 */
[----:B--2---:R0:W-:Y:S01]  /*6cfb0*/  STL.64 [R1+0x2e98], R22 ;  /* 0x002e981601007387 */ /* 0x0041e20000100a00 */
[----:B---3--:R-:W-:Y:S02]  /*6cfc0*/  STL.64 [R1+0x2e90], R20 ;  /* 0x002e901401007387 */ /* 0x008fe40000100a00 */
[----:B0-----:R-:W-:-:S02]  /*6cfd0*/  IMAD.MOV.U32 R22, RZ, RZ, R28 ;  /* 0x000000ffff167224 */ /* 0x001fc400078e001c */
[----:B------:R-:W-:-:S05]  /*6cfe0*/  IMAD.MOV.U32 R23, RZ, RZ, R5 ;  /* 0x000000ffff177224 */ /* 0x000fca00078e0005 */
[----:B------:R0:W-:Y:S02]  /*6cff0*/  STL.64 [R1+0x2ea8], R22 ;  /* 0x002ea81601007387 */ /* 0x0001e40000100a00 */
[----:B0-----:R-:W-:Y:S02]  /*6d000*/  IMAD.MOV.U32 R22, RZ, RZ, R4 ;  /* 0x000000ffff167224 */ /* 0x001fe400078e0004 */
[----:B------:R-:W-:-:S05]  /*6d010*/  IMAD.MOV.U32 R23, RZ, RZ, R3 ;  /* 0x000000ffff177224 */ /* 0x000fca00078e0003 */
[----:B------:R0:W-:Y:S04]  /*6d020*/  STL.64 [R1+0x2ec0], R22 ;  /* 0x002ec01601007387 */ /* 0x0001e80000100a00 */
[----:B0-----:R-:W2:Y:S01]  /*6d030*/  LDL.64 R22, [R1+0xb8] ;  /* 0x0000b80001167983 */ /* 0x001ea20000100a00 */
[C---:B----4-:R-:W-:Y:S08]  /*6d040*/  HMMA.16816.F32.BF16 R4, R16.reuse, R6, R8 ;  /* 0x000000061004723c */ /* 0x050ff00000041808 */
[----:B------:R-:W-:Y:S01]  /*6d050*/  HMMA.16816.F32.BF16 R24, R16, R26, R12 ;  /* 0x0000001a1018723c */ /* 0x000fe2000004180c */
[----:B--2---:R-:W-:Y:S01]  /*6d060*/  STL.64 [R1+0x2ed8], R22 ;  /* 0x002ed81601007387 */ /* 0x004fe20000100a00 */
[----:B------:R-:W2:Y:S11]  /*6d070*/  LDL.LU R8, [R1+0x7d0] ;  /* 0x0007d00001087983 */ /* 0x000eb60000300800 */
[----:B------:R-:W-:Y:S02]  /*6d080*/  @!UPT UIADD3 URZ, URZ, URZ, URZ ;  /* 0x0000003f3f3ff290 */ /* 0x000fe4000fffe03f */
        /* <DEDUP_REMOVED lines=9> */
[----:B------:R-:W4:Y:S01]  /*6d120*/  LDL.LU.64 R14, [R1+0x2f88] ;  /* 0x002f8800010e7983 */ /* 0x000f220000300a00 */
[----:B------:R-:W4:Y:S02]  /*6d130*/  LDL.LU.64 R12, [R1+0x2f80] ;  /* 0x002f8000010c7983 */ /* 0x000f240000300a00 */
[----:B------:R-:W-:Y:S02]  /*6d140*/  STL.64 [R1+0xd50], R24 ;  /* 0x000d501801007387 */ /* 0x000fe40000100a00 */
[----:B------:R0:W-:Y:S02]  /*6d150*/  STL.64 [R1+0xd58], R26 ;  /* 0x000d581a01007387 */ /* 0x0001e40000100a00 */
[----:B0-----:R-:W2:Y:S01]  /*6d160*/  LDL.LU.64 R26, [R1+0x2f78] ;  /* 0x002f7800011a7983 */ /* 0x001ea20000300a00 */
[----:B------:R-:W2:Y:S02]  /*6d170*/  LDL.LU.64 R24, [R1+0x2f70] ;  /* 0x002f700001187983 */ /* 0x000ea40000300a00 */
[----:B------:R-:W-:-:S02]  /*6d180*/  IMAD.MOV.U32 R22, RZ, RZ, R2 ;  /* 0x000000ffff167224 */ /* 0x000fc400078e0002 */
[----:B------:R-:W-:-:S07]  /*6d190*/  IMAD.MOV.U32 R23, RZ, RZ, R0 ;  /* 0x000000ffff177224 */ /* 0x000fce00078e0000 */
[C---:B--2---:R-:W-:Y:S01]  /*6d1a0*/  HMMA.16816.F32.BF16 R20, R16.reuse, R22, R24 ;  /* 0x000000161014723c */ /* 0x044fe20000041818 */
[----:B------:R-:W4:Y:S11]  /*6d1b0*/  LDL.LU.64 R26, [R1+0x2f68] ;  /* 0x002f6800011a7983 */ /* 0x000f360000300a00 */
[----:B------:R-:W-:Y:S11]  /*6d1c0*/  @!UPT UIADD3 URZ, URZ, URZ, URZ ;  /* 0x0000003f3f3ff290 */ /* 0x000ff6000fffe03f */
[----:B------:R-:W-:Y:S01]  /*6d1d0*/  STL.64 [R1+0xb90], R20 ;  /* 0x000b901401007387 */ /* 0x000fe20000100a00 */
[----:B------:R0:W-:Y:S03]  /*6d1e0*/  STL.64 [R1+0xb98], R22 ;  /* 0x000b981601007387 */ /* 0x0001e60000100a00 */
[----:B0-----:R-:W2:Y:S01]  /*6d1f0*/  LDL.64 R22, [R1+0xc8] ;  /* 0x0000c80001167983 */ /* 0x001ea20000100a00 */
[C---:B----4-:R-:W-:Y:S03]  /*6d200*/  HMMA.16816.F32.BF16 R24, R16.reuse, R26, R12 ;  /* 0x0000001a1018723c */ /* 0x050fe6000004180c */
[----:B------:R-:W4:Y:S01]  /*6d210*/  LDL.LU.64 R14, [R1+0x2f60] ;  /* 0x002f6000010e7983 */ /* 0x000f220000300a00 */
[----:B------:R-:W4:Y:S11]  /*6d220*/  LDL.LU.64 R12, [R1+0x2f58] ;  /* 0x002f5800010c7983 */ /* 0x000f360000300a00 */
[----:B------:R-:W-:Y:S08]  /*6d230*/  @!UPT UIADD3 URZ, URZ, URZ, URZ ;  /* 0x0000003f3f3ff290 */ /* 0x000ff0000fffe03f */
[----:B------:R-:W-:Y:S01]  /*6d240*/  STL.64 [R1+0xb80], R24 ;  /* 0x000b801801007387 */ /* 0x000fe20000100a00 */
[----:B------:R0:W-:Y:S03]  /*6d250*/  STL.64 [R1+0xb88], R26 ;  /* 0x000b881a01007387 */ /* 0x0001e60000100a00 */
[----:B0-----:R-:W4:Y:S02]  /*6d260*/  LDL.LU.64 R26, [R1+0x2f50] ;  /* 0x002f5000011a7983 */ /* 0x001f240000300a00 */
        /* <DEDUP_REMOVED lines=28> */
[----:B0-----:R-:W4:Y:S01]  /*6d430*/  LDL.LU.64 R14, [R1+0x2f00] ;  /* 0x002f0000010e7983 */ /* 0x001f220000300a00 */
[----:B------:R-:W2:Y:S02]  /*6d440*/  LDL.LU R13, [R1+0x2ef8] ;  /* 0x002ef800010d7983 */ /* 0x000ea40000300800 */
[----:B------:R0:W-:Y:S02]  /*6d450*/  STL.64 [R1+0x2e50], R26 ;  /* 0x002e501a01007387 */ /* 0x0001e40000100a00 */
[----:B0-----:R-:W2:Y:S04]  /*6d460*/  LDL.64 R26, [R1+0x78] ;  /* 0x00007800011a7983 */ /* 0x001ea80000100a00 */
[----:B--2---:R0:W-:Y:S01]  /*6d470*/  STL.64 [R1+0x2ea0], R26 ;  /* 0x002ea01a01007387 */ /* 0x0041e20000100a00 */
[----:B------:R-:W2:Y:S02]  /*6d480*/  LDL.LU R24, [R1+0x480] ;  /* 0x0004800001187983 */ /* 0x000ea40000300800 */
[----:B------:R-:W2:Y:S01]  /*6d490*/  LDL.LU R25, [R1+0x484] ;  /* 0x0004840001197983 */ /* 0x000ea20000300800 */
[----:B0-----:R-:W2:Y:S01]  /*6d4a0*/  LDL.LU R26, [R1+0x488] ;  /* 0x00048800011a7983 */ /* 0x001ea20000300800 */
[----:B------:R-:W2:Y:S01]  /*6d4b0*/  LDL.LU R27, [R1+0x48c] ;  /* 0x00048c00011b7983 */ /* 0x000ea20000300800 */
[C---:B----4-:R-:W-:Y:S02]  /*6d4c0*/  HMMA.16816.F32.BF16 R8, R16.reuse, R14, R8 ;  /* 0x0000000e1008723c */ /* 0x050fe40000041808 */
[----:B--2---:R-:W-:Y:S01]  /*6d4d0*/  STL.64 [R1+0x2eb8], R26 ;  /* 0x002eb81a01007387 */ /* 0x004fe20000100a00 */
[----:B------:R0:W-:Y:S03]  /*6d4e0*/  STL.64 [R1+0x2eb0], R24 ;  /* 0x002eb01801007387 */ /* 0x0001e60000100a00 */
        /* <DEDUP_REMOVED lines=19> */
[----:B0-----:R-:W4:Y:S01]  /*6d620*/  LDL.64 R18, [R1+0x88] ;  /* 0x0000880001127983 */ /* 0x001f220000100a00 */
[----:B------:R0:W-:Y:S02]  /*6d630*/  STL.64 [R1+0x2de8], R10 ;  /* 0x002de80a01007387 */ /* 0x0001e40000100a00 */
[----:B------:R-:W3:Y:S02]  /*6d640*/  LDL.LU R8, [R1+0x4b0] ;  /* 0x0004b00001087983 */ /* 0x000ee40000300800 */
[----:B------:R-:W3:Y:S01]  /*6d650*/  LDL.LU R9, [R1+0x4b4] ;  /* 0x0004b40001097983 */ /* 0x000ee20000300800 */
[----:B0-----:R-:W3:Y:S01]  /*6d660*/  LDL.LU R10, [R1+0x4b8] ;  /* 0x0004b800010a7983 */ /* 0x001ee20000300800 */
[----:B------:R-:W3:Y:S02]  /*6d670*/  LDL.LU R11, [R1+0x4bc] ;  /* 0x0004bc00010b7983 */ /* 0x000ee40000300800 */
[----:B------:R-:W-:Y:S01]  /*6d680*/  IMAD.MOV.U32 R3, RZ, RZ, R23 ;  /* 0x000000ffff037224 */ /* 0x000fe200078e0017 */
[C---:B---3--:R-:W-:Y:S11]  /*6d690*/  HMMA.16816.F32.BF16 R8, R4.reuse, R22, R8 ;  /* 0x000000160408723c */ /* 0x048ff60000041808 */
[----:B------:R-:W-:Y:S11]  /*6d6a0*/  @!UPT UIADD3 URZ, URZ, URZ, URZ ;  /* 0x0000003f3f3ff290 */ /* 0x000ff6000fffe03f */
[----:B------:R-:W-:Y:S01]  /*6d6b0*/  @!UPT UIADD3 URZ, URZ, URZ, URZ ;  /* 0x0000003f3f3ff290 */ /* 0x000fe2000fffe03f */
        /* <DEDUP_REMOVED lines=26> */
[----:B------:R-:W4:Y:S02]  /*6d860*/  LDL.LU.64 R20, [R1+0x2e90] ;  /* 0x002e900001147983 */ /* 0x000f240000300a00 */
[----:B----4-:R-:W-:Y:S11]  /*6d870*/  HMMA.16816.F32.BF16 R20, R4, R18, R20 ;  /* 0x000000120414723c */ /* 0x010ff60000041814 */
[----:B------:R-:W-:Y:S11]  /*6d880*/  @!UPT UIADD3 URZ, URZ, URZ, URZ ;  /* 0x0000003f3f3ff290 */ /* 0x000ff6000fffe03f */
[----:B------:R-:W-:Y:S01]  /*6d890*/  @!UPT UIADD3 URZ, URZ, URZ, URZ ;  /* 0x0000003f3f3ff290 */ /* 0x000fe2000fffe03f */
[----:B------:R-:W-:Y:S01]  /*6d8a0*/  STL.64 [R1+0xd10], R20 ;  /* 0x000d101401007387 */ /* 0x000fe20000100a00 */
[----:B------:R0:W-:Y:S03]  /*6d8b0*/  STL.64 [R1+0xd18], R22 ;  /* 0x000d181601007387 */ /* 0x0001e60000100a00 */
[----:B0-----:R-:W2:Y:S01]  /*6d8c0*/  LDL.LU.64 R22, [R1+0x2e88] ;  /* 0x002e880001167983 */ /* 0x001ea20000300a00 */
[----:B------:R-:W2:Y:S02]  /*6d8d0*/  LDL.LU.64 R20, [R1+0x2e80] ;  /* 0x002e800001147983 */ /* 0x000ea40000300a00 */
[----:B------:R-:W-:-:S05]  /*6d8e0*/  IMAD.MOV.U32 R11, RZ, RZ, R19 ;  /* 0x000000ffff0b7224 */ /* 0x000fca00078e0013 */
[----:B------:R-:W-:Y:S01]  /*6d8f0*/  STL.64 [R1+0x2df8], R10 ;  /* 0x002df80a01007387 */ /* 0x000fe20000100a00 */
[----:B------:R2:W-:Y:S02]  /*6d900*/  STL.64 [R1+0x2df0], R8 ;  /* 0x002df00801007387 */ /* 0x0005e40000100a00 */
[----:B--2---:R-:W-:Y:S07]  /*6d910*/  HMMA.16816.F32.BF16 R8, R4, R26, R20 ;  /* 0x0000001a0408723c */ /* 0x004fee0000041814 */
[----:B------:R-:W-:-:S02]  /*6d920*/  IMAD.MOV.U32 R21, RZ, RZ, R26 ;  /* 0x000000ffff157224 */ /* 0x000fc400078e001a */
[----:B------:R-:W-:Y:S11]  /*6d930*/  IMAD.MOV.U32 R20, RZ, RZ, R27 ;  /* 0x000000ffff147224 */ /* 0x000ff600078e001b */
[----:B------:R-:W-:Y:S03]  /*6d940*/  @!UPT UIADD3 URZ, URZ, URZ, URZ ;  /* 0x0000003f3f3ff290 */ /* 0x000fe6000fffe03f */
[----:B------:R-:W-:Y:S01]  /*6d950*/  STL.64 [R1+0xce0], R8 ;  /* 0x000ce00801007387 */ /* 0x000fe20000100a00 */
[----:B------:R0:W-:Y:S02]  /*6d960*/  STL.64 [R1+0xce8], R10 ;  /* 0x000ce80a01007387 */ /* 0x0001e40000100a00 */
[----:B------:R-:W-:Y:S01]  /*6d970*/  STL.64 [R1+0x2e78], R20 ;  /* 0x002e781401007387 */ /* 0x000fe20000100a00 */
[----:B0-----:R-:W2:Y:S04]  /*6d980*/  LDL.64 R10, [R1+0x8] ;  /* 0x00000800010a7983 */ /* 0x001ea80000100a00 */
[----:B--2---:R0:W-:Y:S01]  /*6d990*/  STL.64 [R1+0x2e10], R10 ;  /* 0x002e100a01007387 */ /* 0x0041e20000100a00 */
[----:B------:R-:W2:Y:S02]  /*6d9a0*/  LDL.LU R8, [R1+0x770] ;  /* 0x0007700001087983 */ /* 0x000ea40000300800 */
[----:B------:R-:W2:Y:S01]  /*6d9b0*/  LDL.LU R9, [R1+0x774] ;  /* 0x0007740001097983 */ /* 0x000ea20000300800 */
[----:B0-----:R-:W3:Y:S01]  /*6d9c0*/  LDL.LU R10, [R1+0x778] ;  /* 0x00077800010a7983 */ /* 0x001ee20000300800 */
[----:B------:R-:W3:Y:S03]  /*6d9d0*/  LDL.LU R11, [R1+0x77c] ;  /* 0x00077c00010b7983 */ /* 0x000ee60000300800 */
[----:B---3--:R-:W-:Y:S01]  /*6d9e0*/  STL.64 [R1+0x2e20], R10 ;  /* 0x002e200a01007387 */ /* 0x008fe20000100a00 */
[----:B--2---:R-:W-:Y:S02]  /*6d9f0*/  STL.64 [R1+0x2e18], R8 ;  /* 0x002e180801007387 */ /* 0x004fe40000100a00 */
[----:B------:R-:W2:Y:S02]  /*6da00*/  LDL.LU R24, [R1+0x7a0] ;  /* 0x0007a00001187983 */ /* 0x000ea40000300800 */
[----:B------:R-:W2:Y:S01]  /*6da10*/  LDL.LU R25, [R1+0x7a4] ;  /* 0x0007a40001197983 */ /* 0x000ea20000300800 */
[----:B------:R-:W3:Y:S01]  /*6da20*/  LDL.LU R26, [R1+0x7a8] ;  /* 0x0007a800011a7983 */ /* 0x000ee20000300800 */
[----:B------:R-:W3:Y:S02]  /*6da30*/  LDL.LU R27, [R1+0x7ac] ;  /* 0x0007ac00011b7983 */ /* 0x000ee40000300800 */
        /* <DEDUP_REMOVED lines=12> */
[----:B------:R-:W-:Y:S02]  /*6db00*/  IMAD.MOV.U32 R12, RZ, RZ, R18 ;  /* 0x000000ffff0c7224 */ /* 0x000fe400078e0012 */
[----:B------:R-:W0:Y:S04]  /*6db10*/  LDSM.16.MT88.4 R16, [R13+0x1c200] ;  /* 0x01c200000d10783b */ /* 0x000e280000004200 */
[----:B---3--:R1:W-:Y:S01]  /*6db20*/  STL.64 [R1+0x2e70], R26 ;  /* 0x002e701a01007387 */ /* 0x0083e20000100a00 */
[----:B--2---:R-:W-:Y:S03]  /*6db30*/  STL.64 [R1+0x2e68], R24 ;  /* 0x002e681801007387 */ /* 0x004fe60000100a00 */
[----:B-1----:R-:W4:Y:S01]  /*6db40*/  LDL.64 R26, [R1+0x68] ;  /* 0x00006800011a7983 */ /* 0x002f220000100a00 */
[----:B------:R-:W-:Y:S02]  /*6db50*/  STL.64 [R1+0x2e38], R10 ;  /* 0x002e380a01007387 */ /* 0x000fe40000100a00 */
[----:B------:R-:W-:Y:S02]  /*6db60*/  STL.64 [R1+0x2e08], R14 ;  /* 0x002e080e01007387 */ /* 0x000fe40000100a00 */
[----:B------:R1:W-:Y:S02]  /*6db70*/  STL.64 [R1+0x2e00], R12 ;  /* 0x002e000c01007387 */ /* 0x0003e40000100a00 */
[----:B-1----:R-:W2:Y:S01]  /*6db80*/  LDL.LU R12, [R1+0x760] ;  /* 0x00076000010c7983 */ /* 0x002ea20000300800 */
[----:B------:R-:W2:Y:S02]  /*6db90*/  LDL.LU R13, [R1+0x764] ;  /* 0x00076400010d7983 */ /* 0x000ea40000300800 */
[----:B------:R-:W3:Y:S02]  /*6dba0*/  LDL.LU R14, [R1+0x768] ;  /* 0x00076800010e7983 */ /* 0x000ee40000300800 */
[----:B------:R-:W3:Y:S01]  /*6dbb0*/  LDL.LU R15, [R1+0x76c] ;  /* 0x00076c00010f7983 */ /* 0x000ee20000300800 */
[----:B------:R-:W2:Y:S04]  /*6dbc0*/  LDL.64 R10, [R1+0x38] ;  /* 0x00003800010a7983 */ /* 0x000ea80000100a00 */
[----:B---3--:R-:W-:Y:S01]  /*6dbd0*/  STL.64 [R1+0x2e30], R14 ;  /* 0x002e300e01007387 */ /* 0x008fe20000100a00 */
[----:B--2---:R1:W-:Y:S03]  /*6dbe0*/  STL.64 [R1+0x2e28], R12 ;  /* 0x002e280c01007387 */ /* 0x0043e60000100a00 */
[----:B-1----:R-:W2:Y:S01]  /*6dbf0*/  LDL.LU R12, [R1+0x780] ;  /* 0x00078000010c7983 */ /* 0x002ea20000300800 */
[----:B------:R-:W2:Y:S02]  /*6dc00*/  LDL.LU R13, [R1+0x784] ;  /* 0x00078400010d7983 */ /* 0x000ea40000300800 */
[----:B------:R-:W3:Y:S02]  /*6dc10*/  LDL.LU R14, [R1+0x788] ;  /* 0x00078800010e7983 */ /* 0x000ee40000300800 */
[----:B------:R-:W3:Y:S01]  /*6dc20*/  LDL.LU R15, [R1+0x78c] ;  /* 0x00078c00010f7983 */ /* 0x000ee20000300800 */
[----:B----4-:R-:W-:Y:S01]  /*6dc30*/  HMMA.16816.F32.BF16 R20, R4, R26, R20 ;  /* 0x0000001a0414723c */ /* 0x010fe20000041814 */
[----:B---3--:R-:W-:Y:S01]  /*6dc40*/  STL.64 [R1+0x2e48], R14 ;  /* 0x002e480e01007387 */ /* 0x008fe20000100a00 */
[----:B--2---:R1:W-:Y:S03]  /*6dc50*/  STL.64 [R1+0x2e40], R12 ;  /* 0x002e400c01007387 */ /* 0x0043e60000100a00 */
[----:B-1----:R-:W2:Y:S01]  /*6dc60*/  LDL.LU R12, [R1+0x790] ;  /* 0x00079000010c7983 */ /* 0x002ea20000300800 */
[----:B------:R-:W2:Y:S02]  /*6dc70*/  LDL.LU R13, [R1+0x794] ;  /* 0x00079400010d7983 */ /* 0x000ea40000300800 */
[----:B------:R-:W2:Y:S02]  /*6dc80*/  LDL.LU R14, [R1+0x798] ;  /* 0x00079800010e7983 */ /* 0x000ea40000300800 */
[----:B------:R-:W2:Y:S01]  /*6dc90*/  LDL.LU R15, [R1+0x79c] ;  /* 0x00079c00010f7983 */ /* 0x000ea20000300800 */
[----:B0-----:R0:W-:Y:S01]  /*6dca0*/  STL.64 [R1+0x2ca8], R18 ;  /* 0x002ca81201007387 */ /* 0x0011e20000100a00 */
[----:B------:R-:W-:Y:S03]  /*6dcb0*/  STL.64 [R1+0x2ca0], R16 ;  /* 0x002ca01001007387 */ /* 0x000fe60000100a00 */
[----:B0-----:R-:W3:Y:S08]  /*6dcc0*/  LDL.64 R18, [R1+0x58] ;  /* 0x0000580001127983 */ /* 0x001ef00000100a00 */
[----:B------:R0:W-:Y:S02]  /*6dcd0*/  STL.64 [R1+0xd00], R20 ;  /* 0x000d001401007387 */ /* 0x0001e40000100a00 */
[----:B------:R1:W-:Y:S01]  /*6dce0*/  STL.64 [R1+0xd08], R22 ;  /* 0x000d081601007387 */ /* 0x0003e20000100a00 */
[----:B0-----:R-:W4:Y:S01]  /*6dcf0*/  LDL.LU.64 R20, [R1+0x2e78] ;  /* 0x002e780001147983 */ /* 0x001f220000300a00 */
[----:B-1----:R-:W-:-:S02]  /*6dd00*/  IMAD.MOV.U32 R23, RZ, RZ, R26 ;  /* 0x000000ffff177224 */ /* 0x002fc400078e001a */
[----:B------:R-:W-:Y:S02]  /*6dd10*/  IMAD.MOV.U32 R22, RZ, RZ, R27 ;  /* 0x000000ffff167224 */ /* 0x000fe400078e001b */
[----:B------:R-:W3:Y:S01]  /*6dd20*/  LDL.LU.64 R26, [R1+0x2e70] ;  /* 0x002e7000011a7983 */ /* 0x000ee20000300a00 */
[----:B------:R-:W3:Y:S02]  /*6dd30*/  LDL.LU.64 R24, [R1+0x2e68] ;  /* 0x002e680001187983 */ /* 0x000ee40000300a00 */
        /* <DEDUP_REMOVED lines=8> */
[----:B------:R-:W2:Y:S02]  /*6ddc0*/  LDL.LU R16, [R1+0x370] ;  /* 0x0003700001107983 */ /* 0x000ea40000300800 */
[----:B------:R-:W2:Y:S01]  /*6ddd0*/  LDL.LU R17, [R1+0x374] ;  /* 0x0003740001117983 */ /* 0x000ea20000300800 */
[----:B------:R-:W2:Y:S01]  /*6dde0*/  LDL.LU R18, [R1+0x378] ;  /* 0x0003780001127983 */ /* 0x000ea20000300800 */
[----:B------:R-:W2:Y:S03]  /*6ddf0*/  LDL.LU R19, [R1+0x37c] ;  /* 0x00037c0001137983 */ /* 0x000ea60000300800 */
[----:B--2---:R0:W-:Y:S01]  /*6de00*/  STL.64 [R1+0x2cc0], R18 ;  /* 0x002cc01201007387 */ /* 0x0041e20000100a00 */
[----:B------:R-:W-:Y:S03]  /*6de10*/  STL.64 [R1+0x2cb8], R16 ;  /* 0x002cb81001007387 */ /* 0x000fe60000100a00 */
[----:B0-----:R-:W3:Y:S02]  /*6de20*/  LDL.64 R18, [R1+0x48] ;  /* 0x0000480001127983 */ /* 0x001ee40000100a00 */
[C---:B---3--:R-:W-:Y:S11]  /*6de30*/  HMMA.16816.F32.BF16 R24, R4.reuse, R18, R24 ;  /* 0x000000120418723c */ /* 0x048ff60000041818 */
[----:B------:R-:W-:Y:S11]  /*6de40*/  @!UPT UIADD3 URZ, URZ, URZ, URZ ;  /* 0x0000003f3f3ff290 */ /* 0x000ff6000fffe03f */
[----:B------:R-:W-:Y:S01]  /*6de50*/  @!UPT UIADD3 URZ, URZ, URZ, URZ ;  /* 0x0000003f3f3ff290 */ /* 0x000fe2000fffe03f */
[----:B------:R-:W-:Y:S01]  /*6de60*/  STL.64 [R1+0xb50], R24 ;  /* 0x000b501801007387 */ /* 0x000fe20000100a00 */
[----:B------:R0:W-:Y:S03]  /*6de70*/  STL.64 [R1+0xb58], R26 ;  /* 0x000b581a01007387 */ /* 0x0001e60000100a00 */
[----:B0-----:R-:W2:Y:S01]  /*6de80*/  LDL.LU.64 R26, [R1+0x2e50] ;  /* 0x002e5000011a7983 */ /* 0x001ea20000300a00 */
[----:B------:R-:W3:Y:S02]  /*6de90*/  LDL.LU R16, [R1+0x380] ;  /* 0x0003800001107983 */ /* 0x000ee40000300800 */
[----:B------:R-:W-:Y:S02]  /*6dea0*/  IMAD.MOV.U32 R25, RZ, RZ, R18 ;  /* 0x000000ffff197224 */ /* 0x000fe400078e0012 */
[----:B------:R-:W3:Y:S02]  /*6deb0*/  LDL.LU R17, [R1+0x384] ;  /* 0x0003840001117983 */ /* 0x000ee40000300800 */
[----:B------:R-:W-:Y:S01]  /*6dec0*/  IMAD.MOV.U32 R24, RZ, RZ, R19 ;  /* 0x000000ffff187224 */ /* 0x000fe200078e0013 */
[----:B------:R-:W2:Y:S01]  /*6ded0*/  LDL.LU R18, [R1+0x388] ;  /* 0x0003880001127983 */ /* 0x000ea20000300800 */
[----:B------:R-:W2:Y:S01]  /*6dee0*/  LDL.LU R19, [R1+0x38c] ;  /* 0x00038c0001137983 */ /* 0x000ea20000300800 */
[C---:B------:R-:W-:Y:S02]  /*6def0*/  HMMA.16816.F32.BF16 R12, R4.reuse, R10, R12 ;  /* 0x0000000a040c723c */ /* 0x040fe4000004180c */
[----:B--2---:R0:W-:Y:S01]  /*6df00*/  STL.64 [R1+0x2cd0], R18 ;  /* 0x002cd01201007387 */ /* 0x0041e20000100a00 */
[----:B---3--:R1:W-:Y:S03]  /*6df10*/  STL.64 [R1+0x2cc8], R16 ;  /* 0x002cc81001007387 */ /* 0x0083e60000100a00 */
[----:B0-----:R-:W2:Y:S11]  /*6df20*/  LDL.64 R18, [R1+0x18] ;  /* 0x0000180001127983 */ /* 0x001eb60000100a00 */
[----:B------:R-:W-:Y:S06]  /*6df30*/  @!UPT UIADD3 URZ, URZ, URZ, URZ ;  /* 0x0000003f3f3ff290 */ /* 0x000fec000fffe03f */
[----:B------:R-:W-:Y:S02]  /*6df40*/  STL.64 [R1+0xb30], R12 ;  /* 0x000b300c01007387 */ /* 0x000fe40000100a00 */
[----:B------:R0:W-:Y:S02]  /*6df50*/  STL.64 [R1+0xb38], R14 ;  /* 0x000b380e01007387 */ /* 0x0001e40000100a00 */
[----:B-1----:R-:W-:Y:S02]  /*6df60*/  IMAD.MOV.U32 R17, RZ, RZ, R10 ;  /* 0x000000ffff117224 */ /* 0x002fe400078e000a */
[----:B------:R-:W-:Y:S01]  /*6df70*/  IMAD.MOV.U32 R16, RZ, RZ, R11 ;  /* 0x000000ffff107224 */ /* 0x000fe200078e000b */
[----:B0-----:R-:W3:Y:S01]  /*6df80*/  LDL.LU.64 R14, [R1+0x2e48] ;  /* 0x002e4800010e7983 */ /* 0x001ee20000300a00 */
[----:B------:R-:W3:Y:S02]  /*6df90*/  LDL.LU.64 R12, [R1+0x2e40] ;  /* 0x002e4000010c7983 */ /* 0x000ee40000300a00 */
[----:B------:R-:W3:Y:S02]  /*6dfa0*/  LDL.LU.64 R10, [R1+0x2e38] ;  /* 0x002e3800010a7983 */ /* 0x000ee40000300a00 */
[C---:B---3--:R-:W-:Y:S01]  /*6dfb0*/  HMMA.16816.F32.BF16 R8, R4.reuse, R10, R12 ;  /* 0x0000000a0408723c */ /* 0x048fe2000004180c */
[----:B------:R-:W3:Y:S01]  /*6dfc0*/  LDL.LU.64 R14, [R1+0x2e30] ;  /* 0x002e3000010e7983 */ /* 0x000ee20000300a00 */
[----:B------:R-:W3:Y:S11]  /*6dfd0*/  LDL.LU.64 R12, [R1+0x2e28] ;  /* 0x002e2800010c7983 */ /* 0x000ef60000300a00 */
        /* <DEDUP_REMOVED lines=10> */
[----:B0-----:R-:W3:Y:S01]  /*6e080*/  LDL.LU.64 R10, [R1+0x2e10] ;  /* 0x002e1000010a7983 */ /* 0x001ee20000300a00 */
[----:B------:R0:W-:Y:S03]  /*6e090*/  STL.64 [R1+0x2ce0], R18 ;  /* 0x002ce01201007387 */ /* 0x0001e60000100a00 */
[----:B0-----:R-:W2:Y:S01]  /*6e0a0*/  LDL.64 R18, [R1+0x28] ;  /* 0x0000280001127983 */ /* 0x001ea20000100a00 */
[----:B---3--:R-:W-:Y:S01]  /*6e0b0*/  HMMA.16816.F32.BF16 R12, R4, R10, R12 ;  /* 0x0000000a040c723c */ /* 0x008fe2000004180c */
[----:B------:R-:W-:-:S02]  /*6e0c0*/  IMAD.MOV.U32 R2, RZ, RZ, R10 ;  /* 0x000000ffff027224 */ /* 0x000fc400078e000a */
[----:B------:R-:W-:Y:S01]  /*6e0d0*/  IMAD.MOV.U32 R0, RZ, RZ, R11 ;  /* 0x000000ffff007224 */ /* 0x000fe200078e000b */
[----:B--2---:R0:W-:Y:S11]  /*6e0e0*/  STL.64 [R1+0x2cf8], R18 ;  /* 0x002cf81201007387 */ /* 0x0041f60000100a00 */
[----:B------:R-:W-:Y:S08]  /*6e0f0*/  @!UPT UIADD3 URZ, URZ, URZ, URZ ;  /* 0x0000003f3f3ff290 */ /* 0x000ff0000fffe03f */
[----:B------:R-:W-:Y:S01]  /*6e100*/  STL.64 [R1+0x940], R12 ;  /* 0x0009400c01007387 */ /* 0x000fe20000100a00 */
[----:B------:R1:W-:Y:S02]  /*6e110*/  STL.64 [R1+0x948], R14 ;  /* 0x0009480e01007387 */ /* 0x0003e40000100a00 */
[----:B0-----:R-:W-:Y:S02]  /*6e120*/  IMAD.MOV.U32 R18, RZ, RZ, R17 ;  /* 0x000000ffff127224 */ /* 0x001fe400078e0011 */
[----:B------:R-:W-:Y:S01]  /*6e130*/  IMAD.MOV.U32 R19, RZ, RZ, R16 ;  /* 0x000000ffff137224 */ /* 0x000fe200078e0010 */
[----:B-1----:R-:W2:Y:S01]  /*6e140*/  LDL.LU.64 R14, [R1+0x2e08] ;  /* 0x002e0800010e7983 */ /* 0x002ea20000300a00 */
[----:B------:R-:W3:Y:S02]  /*6e150*/  LDL.LU.64 R12, [R1+0x2e00] ;  /* 0x002e0000010c7983 */ /* 0x000ee40000300a00 */
[----:B------:R-:W2:Y:S02]  /*6e160*/  LDL.LU.64 R10, [R1+0x2df8] ;  /* 0x002df800010a7983 */ /* 0x000ea40000300a00 */
[----:B------:R-:W2:Y:S01]  /*6e170*/  LDL.LU.64 R8, [R1+0x2df0] ;  /* 0x002df00001087983 */ /* 0x000ea20000300a00 */
[----:B------:R0:W-:Y:S01]  /*6e180*/  STL.64 [R1+0x2d10], R18 ;  /* 0x002d101201007387 */ /* 0x0001e20000100a00 */
[----:B------:R-:W2:Y:S02]  /*6e190*/  LDL.LU R16, [R1+0x750] ;  /* 0x0007500001107983 */ /* 0x000ea40000300800 */
[----:B------:R-:W2:Y:S01]  /*6e1a0*/  LDL.LU R17, [R1+0x754] ;  /* 0x0007540001117983 */ /* 0x000ea20000300800 */
[----:B0-----:R-:W2:Y:S01]  /*6e1b0*/  LDL.LU R18, [R1+0x758] ;  /* 0x0007580001127983 */ /* 0x001ea20000300800 */
[----:B------:R-:W2:Y:S02]  /*6e1c0*/  LDL.LU R19, [R1+0x75c] ;  /* 0x00075c0001137983 */ /* 0x000ea40000300800 */
[----:B--2---:R-:W-:Y:S11]  /*6e1d0*/  HMMA.16816.F32.BF16 R16, R4, R26, R16 ;  /* 0x0000001a0410723c */ /* 0x004ff60000041810 */
[----:B------:R-:W-:Y:S11]  /*6e1e0*/  @!UPT UIADD3 URZ, URZ, URZ, URZ ;  /* 0x0000003f3f3ff290 */ /* 0x000ff6000fffe03f */
[----:B------:R-:W-:Y:S01]  /*6e1f0*/  @!UPT UIADD3 URZ, URZ, URZ, URZ ;  /* 0x0000003f3f3ff290 */ /* 0x000fe2000fffe03f */
[----:B------:R-:W-:Y:S01]  /*6e200*/  STL.64 [R1+0x930], R16 ;  /* 0x0009301001007387 */ /* 0x000fe20000100a00 */
[----:B------:R0:W-:Y:S02]  /*6e210*/  STL.64 [R1+0x938], R18 ;  /* 0x0009381201007387 */ /* 0x0001e40000100a00 */
[----:B0-----:R-:W-:Y:S02]  /*6e220*/  IMAD.MOV.U32 R18, RZ, RZ, R25 ;  /* 0x000000ffff127224 */ /* 0x001fe400078e0019 */
[----:B------:R-:W-:-:S05]  /*6e230*/  IMAD.MOV.U32 R19, RZ, RZ, R24 ;  /* 0x000000ffff137224 */ /* 0x000fca00078e0018 */
[----:B------:R-:W-:Y:S01]  /*6e240*/  STL.64 [R1+0x2d28], R18 ;  /* 0x002d281201007387 */ /* 0x000fe20000100a00 */
[----:B------:R0:W-:Y:S02]  /*6e250*/  STL.64 [R1+0x2cd8], R26 ;  /* 0x002cd81a01007387 */ /* 0x0001e40000100a00 */
[----:B------:R-:W2:Y:S02]  /*6e260*/  LDL.LU R24, [R1+0x390] ;  /* 0x0003900001187983 */ /* 0x000ea40000300800 */
[----:B------:R-:W2:Y:S01]  /*6e270*/  LDL.LU R25, [R1+0x394] ;  /* 0x0003940001197983 */ /* 0x000ea20000300800 */
[----:B0-----:R-:W2:Y:S01]  /*6e280*/  LDL.LU R26, [R1+0x398] ;  /* 0x00039800011a7983 */ /* 0x001ea20000300800 */
[----:B------:R-:W2:Y:S02]  /*6e290*/  LDL.LU R27, [R1+0x39c] ;  /* 0x00039c00011b7983 */ /* 0x000ea40000300800 */
[----:B------:R-:W-:Y:S02]  /*6e2a0*/  IMAD.MOV.U32 R18, RZ, RZ, R29 ;  /* 0x000000ffff127224 */ /* 0x000fe400078e001d */
        /* <DEDUP_REMOVED lines=19> */
[----:B------:R3:W-:Y:S02]  /*6e3e0*/  STL.64 [R1+0x2d70], R18 ;  /* 0x002d701201007387 */ /* 0x0007e40000100a00 */
[----:B---3--:R-:W-:Y:S02]  /*6e3f0*/  IMAD.MOV.U32 R18, RZ, RZ, R12 ;  /* 0x000000ffff127224 */ /* 0x008fe400078e000c */
[----:B------:R-:W-:Y:S01]  /*6e400*/  IMAD.MOV.U32 R19, RZ, RZ, R11 ;  /* 0x000000ffff137224 */ /* 0x000fe200078e000b */
[----:B--2---:R-:W-:Y:S01]  /*6e410*/  STL.64 [R1+0x2d20], R26 ;  /* 0x002d201a01007387 */ /* 0x004fe20000100a00 */
[----:B------:R0:W-:Y:S03]  /*6e420*/  STL.64 [R1+0x2d18], R24 ;  /* 0x002d181801007387 */ /* 0x0001e60000100a00 */
        /* <DEDUP_REMOVED lines=32> */
[----:B------:R-:W4:Y:S04]  /*6e630*/  LDL.LU R11, [R1+0x74c] ;  /* 0x00074c00010b7983 */ /* 0x000f280000300800 */
        /* <DEDUP_REMOVED lines=34> */
[----:B------:R-:W-:Y:S01]  /*6e860*/  IMAD.MOV.U32 R19, RZ, RZ, R3 ;  /* 0x000000ffff137224 */ /* 0x000fe200078e0003 */
[----:B---3--:R-:W-:Y:S02]  /*6e870*/  HMMA.16816.F32.BF16 R4, R4, R10, R20 ;  /* 0x0000000a0404723c */ /* 0x008fe40000041814 */
[----:B------:R-:W2:Y:S01]  /*6e880*/  LDL.LU.64 R22, [R1+0x2de0] ;  /* 0x002de00001167983 */ /* 0x000ea20000300a00 */
[----:B------:R-:W2:Y:S11]  /*6e890*/  LDL.LU.64 R20, [R1+0x2dd8] ;  /* 0x002dd80001147983 */ /* 0x000eb60000300a00 */
[----:B------:R-:W-:Y:S09]  /*6e8a0*/  @!UPT UIADD3 URZ, URZ, URZ, URZ ;  /* 0x0000003f3f3ff290 */ /* 0x000ff2000fffe03f */
[----:B------:R0:W-:Y:S01]  /*6e8b0*/  STL.64 [R1+0x520], R4 ;  /* 0x0005200401007387 */ /* 0x0001e20000100a00 */
[----:B------:R1:W-:Y:S03]  /*6e8c0*/  STL.64 [R1+0x528], R6 ;  /* 0x0005280601007387 */ /* 0x0003e60000100a00 */
[----:B0-----:R-:W3:Y:S01]  /*6e8d0*/  LDL.LU R4, [R1+0x420] ;  /* 0x0004200001047983 */ /* 0x001ee20000300800 */
[----:B------:R-:W3:Y:S02]  /*6e8e0*/  LDL.LU R5, [R1+0x424] ;  /* 0x0004240001057983 */ /* 0x000ee40000300800 */
[----:B-1----:R-:W3:Y:S02]  /*6e8f0*/  LDL.LU R6, [R1+0x428] ;  /* 0x0004280001067983 */ /* 0x002ee40000300800 */
[----:B------:R-:W3:Y:S01]  /*6e900*/  LDL.LU R7, [R1+0x42c] ;  /* 0x00042c0001077983 */ /* 0x000ee20000300800 */
[----:B------:R-:W-:Y:S01]  /*6e910*/  STL.64 [R1+0x2cb0], R10 ;  /* 0x002cb00a01007387 */ /* 0x000fe20000100a00 */
        /* <DEDUP_REMOVED lines=91> */
[----:B------:R-:W3:Y:S02]  /*6eed0*/  LDL.LU.64 R16, [R1+0x2cc8] ;  /* 0x002cc80001107983 */ /* 0x000ee40000300a00 */
[C---:B---3--:R-:W-:Y:S01]  /*6eee0*/  HMMA.16816.F32.BF16 R8, R20.reuse, R10, R16 ;  /* 0x0000000a1408723c */ /* 0x048fe20000041810 */
[----:B------:R-:W2:Y:S01]  /*6eef0*/  LDL.LU.64 R18, [R1+0x2cc0] ;  /* 0x002cc00001127983 */ /* 0x000ea20000300a00 */
[----:B------:R-:W2:Y:S11]  /*6ef00*/  LDL.LU.64 R16, [R1+0x2cb8] ;  /* 0x002cb80001107983 */ /* 0x000eb60000300a00 */
[----:B------:R-:W-:Y:S10]  /*6ef10*/  @!UPT UIADD3 URZ, URZ, URZ, URZ ;  /* 0x0000003f3f3ff290 */ /* 0x000ff4000fffe03f */
[----:B------:R0:W-:Y:S01]  /*6ef20*/  STL.64 [R1+0x5a0], R8 ;  /* 0x0005a00801007387 */ /* 0x0001e20000100a00 */
[----:B------:R1:W-:Y:S03]  /*6ef30*/  STL.64 [R1+0x5a8], R10 ;  /* 0x0005a80a01007387 */ /* 0x0003e60000100a00 */
[----:B0-----:R-:W3:Y:S01]  /*6ef40*/  LDL.LU R8, [R1+0x730] ;  /* 0x0007300001087983 */ /* 0x001ee20000300800 */
[C---:B--2---:R-:W-:Y:S11]  /*6ef50*/  HMMA.16816.F32.BF16 R16, R20.reuse, R26, R16 ;  /* 0x0000001a1410723c */ /* 0x044ff60000041810 */
[----:B------:R-:W-:Y:S11]  /*6ef60*/  @!UPT UIADD3 URZ, URZ, URZ, URZ ;  /* 0x0000003f3f3ff290 */ /* 0x000ff6000fffe03f */
[----:B------:R-:W-:Y:S01]  /*6ef70*/  @!UPT UIADD3 URZ, URZ, URZ, URZ ;  /* 0x0000003f3f3ff290 */ /* 0x000fe2000fffe03f */
[----:B------:R-:W-:Y:S01]  /*6ef80*/  STL.64 [R1+0x590], R16 ;  /* 0x0005901001007387 */ /* 0x000fe20000100a00 */
[----:B------:R-:W-:Y:S02]  /*6ef90*/  STL.64 [R1+0x598], R18 ;  /* 0x0005981201007387 */ /* 0x000fe40000100a00 */
[----:B------:R-:W3:Y:S02]  /*6efa0*/  LDL.LU R9, [R1+0x734] ;  /* 0x0007340001097983 */ /* 0x000ee40000300800 */
[----:B-1----:R-:W3:Y:S01]  /*6efb0*/  LDL.LU R10, [R1+0x738] ;  /* 0x00073800010a7983 */ /* 0x002ee20000300800 */
[----:B------:R-:W3:Y:S01]  /*6efc0*/  LDL.LU R11, [R1+0x73c] ;  /* 0x00073c00010b7983 */ /* 0x000ee20000300800 */
[----:B------:R0:W-:Y:S03]  /*6efd0*/  STL.64 [R1+0x2c18], R26 ;  /* 0x002c181a01007387 */ /* 0x0001e60000100a00 */
[----:B0-----:R-:W2:Y:S04]  /*6efe0*/  LDL.64 R26, [R1+0x68] ;  /* 0x00006800011a7983 */ /* 0x001ea80000100a00 */
[----:B--2---:R0:W-:Y:S01]  /*6eff0*/  STL.64 [R1+0x2c38], R26 ;  /* 0x002c381a01007387 */ /* 0x0041e20000100a00 */
[----:B------:R-:W2:Y:S02]  /*6f000*/  LDL.LU R24, [R1+0x300] ;  /* 0x0003000001187983 */ /* 0x000ea40000300800 */
[----:B------:R-:W2:Y:S01]  /*6f010*/  LDL.LU R25, [R1+0x304] ;  /* 0x0003040001197983 */ /* 0x000ea20000300800 */
[----:B0-----:R-:W4:Y:S01]  /*6f020*/  LDL.LU R26, [R1+0x308] ;  /* 0x00030800011a7983 */ /* 0x001f220000300800 */
[----:B------:R-:W4:Y:S03]  /*6f030*/  LDL.LU R27, [R1+0x30c] ;  /* 0x00030c00011b7983 */ /* 0x000f260000300800 */
[----:B----4-:R0:W-:Y:S01]  /*6f040*/  STL.64 [R1+0x2c48], R26 ;  /* 0x002c481a01007387 */ /* 0x0101e20000100a00 */
[----:B--2---:R-:W-:Y:S03]  /*6f050*/  STL.64 [R1+0x2c40], R24 ;  /* 0x002c401801007387 */ /* 0x004fe60000100a00 */
[----:B0-----:R-:W2:Y:S01]  /*6f060*/  LDL.64 R26, [R1+0x88] ;  /* 0x00008800011a7983 */ /* 0x001ea20000100a00 */
[----:B---3--:R-:W-:Y:S03]  /*6f070*/  HMMA.16816.F32.BF16 R8, R20, R14, R8 ;  /* 0x0000000e1408723c */ /* 0x008fe60000041808 */
[----:B--2---:R0:W-:Y:S02]  /*6f080*/  STL.64 [R1+0x2c50], R26 ;  /* 0x002c501a01007387 */ /* 0x0041e40000100a00 */
[----:B0-----:R-:W-:-:S02]  /*6f090*/  IMAD.MOV.U32 R26, RZ, RZ, R6 ;  /* 0x000000ffff1a7224 */ /* 0x001fc400078e0006 */
[----:B------:R-:W-:-:S05]  /*6f0a0*/  IMAD.MOV.U32 R27, RZ, RZ, R5 ;  /* 0x000000ffff1b7224 */ /* 0x000fca00078e0005 */
[----:B------:R0:W-:Y:S01]  /*6f0b0*/  STL.64 [R1+0x2c68], R26 ;  /* 0x002c681a01007387 */ /* 0x0001e20000100a00 */
[----:B------:R-:W2:Y:S02]  /*6f0c0*/  LDL.LU R16, [R1+0x360] ;  /* 0x0003600001107983 */ /* 0x000ea40000300800 */
[----:B------:R-:W2:Y:S02]  /*6f0d0*/  LDL.LU R17, [R1+0x364] ;  /* 0x0003640001117983 */ /* 0x000ea40000300800 */
[----:B------:R-:W2:Y:S01]  /*6f0e0*/  LDL.LU R18, [R1+0x368] ;  /* 0x0003680001127983 */ /* 0x000ea20000300800 */
[----:B------:R-:W2:Y:S01]  /*6f0f0*/  LDL.LU R19, [R1+0x36c] ;  /* 0x00036c0001137983 */ /* 0x000ea20000300800 */
[----:B0-----:R-:W-:Y:S02]  /*6f100*/  IMAD.MOV.U32 R26, RZ, RZ, R4 ;  /* 0x000000ffff1a7224 */ /* 0x001fe400078e0004 */
[----:B------:R-:W-:Y:S01]  /*6f110*/  IMAD.MOV.U32 R27, RZ, RZ, R3 ;  /* 0x000000ffff1b7224 */ /* 0x000fe200078e0003 */
[----:B------:R-:W0:Y:S04]  /*6f120*/  LDSM.16.MT88.4 R4, [R13+0x1c280] ;  /* 0x01c280000d04783b */ /* 0x000e280000004200 */
[----:B------:R1:W-:Y:S04]  /*6f130*/  STL.64 [R1+0x2c80], R26 ;  /* 0x002c801a01007387 */ /* 0x0003e80000100a00 */
[----:B-1----:R-:W3:Y:S04]  /*6f140*/  LDL.64 R26, [R1+0xb8] ;  /* 0x0000b800011a7983 */ /* 0x002ee80000100a00 */
[----:B---3--:R1:W-:Y:S04]  /*6f150*/  STL.64 [R1+0x2c98], R26 ;  /* 0x002c981a01007387 */ /* 0x0083e80000100a00 */
[----:B-1----:R-:W3:Y:S01]  /*6f160*/  LDL.64 R26, [R1+0xc8] ;  /* 0x0000c800011a7983 */ /* 0x002ee20000100a00 */
[----:B0-----:R-:W-:Y:S02]  /*6f170*/  STL.64 [R1+0x2ba8], R6 ;  /* 0x002ba80601007387 */ /* 0x001fe40000100a00 */
[----:B------:R0:W-:Y:S02]  /*6f180*/  STL.64 [R1+0x2ba0], R4 ;  /* 0x002ba00401007387 */ /* 0x0001e40000100a00 */
[----:B0-----:R-:W4:Y:S01]  /*6f190*/  LDL.LU R4, [R1+0x350] ;  /* 0x0003500001047983 */ /* 0x001f220000300800 */
[----:B------:R-:W4:Y:S02]  /*6f1a0*/  LDL.LU R5, [R1+0x354] ;  /* 0x0003540001057983 */ /* 0x000f240000300800 */
[----:B------:R-:W4:Y:S02]  /*6f1b0*/  LDL.LU R6, [R1+0x358] ;  /* 0x0003580001067983 */ /* 0x000f240000300800 */
[----:B------:R-:W4:Y:S01]  /*6f1c0*/  LDL.LU R7, [R1+0x35c] ;  /* 0x00035c0001077983 */ /* 0x000f220000300800 */
[----:B------:R-:W-:Y:S01]  /*6f1d0*/  STL.64 [R1+0x580], R8 ;  /* 0x0005800801007387 */ /* 0x000fe20000100a00 */
[----:B------:R0:W-:Y:S03]  /*6f1e0*/  STL.64 [R1+0x588], R10 ;  /* 0x0005880a01007387 */ /* 0x0001e60000100a00 */
[----:B0-----:R-:W2:Y:S01]  /*6f1f0*/  LDL.LU.64 R10, [R1+0x2cb0] ;  /* 0x002cb000010a7983 */ /* 0x001ea20000300a00 */
        /* <DEDUP_REMOVED lines=18> */
[----:B------:R-:W2:Y:S01]  /*6f320*/  LDL.LU R15, [R1+0x34c] ;  /* 0x00034c00010f7983 */ /* 0x000ea20000300800 */
[----:B------:R-:W4:Y:S01]  /*6f330*/  LDL.LU.64 R18, [R1+0x2ca8] ;  /* 0x002ca80001127983 */ /* 0x000f220000300a00 */
[----:B------:R-:W4:Y:S11]  /*6f340*/  LDL.LU.64 R16, [R1+0x2ca0] ;  /* 0x002ca00001107983 */ /* 0x000f360000300a00 */
[----:B------:R0:W-:Y:S02]  /*6f350*/  STL.64 [R1+0x510], R20 ;  /* 0x0005101401007387 */ /* 0x0001e40000100a00 */
[----:B------:R1:W-:Y:S02]  /*6f360*/  STL.64 [R1+0x518], R22 ;  /* 0x0005181601007387 */ /* 0x0003e40000100a00 */
[----:B---3--:R-:W-:Y:S01]  /*6f370*/  IMAD.MOV.U32 R3, RZ, RZ, R27 ;  /* 0x000000ffff037224 */ /* 0x008fe200078e001b */
[----:B0-----:R-:W3:Y:S01]  /*6f380*/  LDL.LU R20, [R1+0x2f0] ;  /* 0x0002f00001147983 */ /* 0x001ee20000300800 */
[----:B------:R-:W3:Y:S02]  /*6f390*/  LDL.LU R21, [R1+0x2f4] ;  /* 0x0002f40001157983 */ /* 0x000ee40000300800 */
[----:B-1----:R-:W3:Y:S02]  /*6f3a0*/  LDL.LU R22, [R1+0x2f8] ;  /* 0x0002f80001167983 */ /* 0x002ee40000300800 */
[----:B------:R-:W3:Y:S01]  /*6f3b0*/  LDL.LU R23, [R1+0x2fc] ;  /* 0x0002fc0001177983 */ /* 0x000ee20000300800 */
[----:B------:R0:W-:Y:S01]  /*6f3c0*/  STL.64 [R1+0x2bb0], R10 ;  /* 0x002bb00a01007387 */ /* 0x0001e20000100a00 */
[----:B------:R-:W2:Y:S02]  /*6f3d0*/  LDL.LU R8, [R1+0x310] ;  /* 0x0003100001087983 */ /* 0x000ea40000300800 */
[----:B------:R-:W2:Y:S01]  /*6f3e0*/  LDL.LU R9, [R1+0x314] ;  /* 0x0003140001097983 */ /* 0x000ea20000300800 */
[----:B0-----:R-:W2:Y:S01]  /*6f3f0*/  LDL.LU R10, [R1+0x318] ;  /* 0x00031800010a7983 */ /* 0x001ea20000300800 */
[----:B------:R-:W2:Y:S01]  /*6f400*/  LDL.LU R11, [R1+0x31c] ;  /* 0x00031c00010b7983 */ /* 0x000ea20000300800 */
[C---:B----4-:R-:W-:Y:S11]  /*6f410*/  HMMA.16816.F32.BF16 R4, R16.reuse, R26, R4 ;  /* 0x0000001a1004723c */ /* 0x050ff60000041804 */
        /* <DEDUP_REMOVED lines=24> */
[----:B------:R-:W4:Y:S11]  /*6f5a0*/  LDL.LU R13, [R1+0x2c58] ;  /* 0x002c5800010d7983 */ /* 0x000f360000300800 */
[----:B------:R-:W-:Y:S09]  /*6f5b0*/  @!UPT UIADD3 URZ, URZ, URZ, URZ ;  /* 0x0000003f3f3ff290 */ /* 0x000ff2000fffe03f */
[----:B------:R-:W-:Y:S01]  /*6f5c0*/  STL.64 [R1+0xe60], R24 ;  /* 0x000e601801007387 */ /* 0x000fe20000100a00 */
[----:B------:R0:W-:Y:S03]  /*6f5d0*/  STL.64 [R1+0xe68], R26 ;  /* 0x000e681a01007387 */ /* 0x0001e60000100a00 */
[----:B0-----:R-:W2:Y:S02]  /*6f5e0*/  LDL.LU.64 R26, [R1+0x2c50] ;  /* 0x002c5000011a7983 */ /* 0x001ea40000300a00 */
[C---:B--2---:R-:W-:Y:S01]  /*6f5f0*/  HMMA.16816.F32.BF16 R8, R16.reuse, R26, R8 ;  /* 0x0000001a1008723c */ /* 0x044fe20000041808 */
[----:B------:R-:W-:Y:S11]  /*6f600*/  IMAD.MOV.U32 R7, RZ, RZ, R27 ;  /* 0x000000ffff077224 */ /* 0x000ff600078e001b */
[----:B------:R-:W-:Y:S11]  /*6f610*/  @!UPT UIADD3 URZ, URZ, URZ, URZ ;  /* 0x0000003f3f3ff290 */ /* 0x000ff6000fffe03f */
[----:B------:R0:W-:Y:S01]  /*6f620*/  STL.64 [R1+0xc90], R8 ;  /* 0x000c900801007387 */ /* 0x0001e20000100a00 */
[----:B------:R-:W-:Y:S02]  /*6f630*/  STL.64 [R1+0xc98], R10 ;  /* 0x000c980a01007387 */ /* 0x000fe40000100a00 */
[----:B0-----:R-:W-:Y:S02]  /*6f640*/  IMAD.MOV.U32 R8, RZ, RZ, R26 ;  /* 0x000000ffff087224 */ /* 0x001fe400078e001a */
[----:B------:R-:W2:Y:S01]  /*6f650*/  LDL.LU.64 R26, [R1+0x2c48] ;  /* 0x002c4800011a7983 */ /* 0x000ea20000300a00 */
[----:B------:R-:W2:Y:S02]  /*6f660*/  LDL.LU.64 R24, [R1+0x2c40] ;  /* 0x002c400001187983 */ /* 0x000ea40000300a00 */
[----:B------:R0:W-:Y:S02]  /*6f670*/  STL.64 [R1+0x2bc0], R6 ;  /* 0x002bc00601007387 */ /* 0x0001e40000100a00 */
[----:B------:R-:W-:Y:S01]  /*6f680*/  STL.64 [R1+0x2bb8], R4 ;  /* 0x002bb80401007387 */ /* 0x000fe20000100a00 */
[----:B0-----:R-:W2:Y:S02]  /*6f690*/  LDL.64 R6, [R1+0x78] ;  /* 0x0000780001067983 */ /* 0x001ea40000100a00 */
[C---:B--2---:R-:W-:Y:S11]  /*6f6a0*/  HMMA.16816.F32.BF16 R24, R16.reuse, R6, R24 ;  /* 0x000000061018723c */ /* 0x044ff60000041818 */
[----:B------:R-:W-:Y:S11]  /*6f6b0*/  @!UPT UIADD3 URZ, URZ, URZ, URZ ;  /* 0x0000003f3f3ff290 */ /* 0x000ff6000fffe03f */
[----:B------:R-:W-:Y:S01]  /*6f6c0*/  @!UPT UIADD3 URZ, URZ, URZ, URZ ;  /* 0x0000003f3f3ff290 */ /* 0x000fe2000fffe03f */
[----:B------:R-:W-:Y:S01]  /*6f6d0*/  STL.64 [R1+0xc60], R24 ;  /* 0x000c601801007387 */ /* 0x000fe20000100a00 */
[----:B------:R0:W-:Y:S03]  /*6f6e0*/  STL.64 [R1+0xc68], R26 ;  /* 0x000c681a01007387 */ /* 0x0001e60000100a00 */
[----:B0-----:R-:W3:Y:S01]  /*6f6f0*/  LDL.LU.64 R26, [R1+0x2c38] ;  /* 0x002c3800011a7983 */ /* 0x001ee20000300a00 */
[----:B------:R-:W-:Y:S02]  /*6f700*/  IMAD.MOV.U32 R10, RZ, RZ, R6 ;  /* 0x000000ffff0a7224 */ /* 0x000fe400078e0006 */
[----:B------:R-:W-:Y:S02]  /*6f710*/  IMAD.MOV.U32 R9, RZ, RZ, R7 ;  /* 0x000000ffff097224 */ /* 0x000fe400078e0007 */
[----:B---3--:R-:W-:Y:S01]  /*6f720*/  HMMA.16816.F32.BF16 R4, R16, R26, R20 ;  /* 0x0000001a1004723c */ /* 0x008fe20000041814 */
[----:B------:R-:W-:-:S02]  /*6f730*/  IMAD.MOV.U32 R11, RZ, RZ, R27 ;  /* 0x000000ffff0b7224 */ /* 0x000fc400078e001b */
[----:B------:R-:W-:Y:S01]  /*6f740*/  IMAD.MOV.U32 R12, RZ, RZ, R26 ;  /* 0x000000ffff0c7224 */ /* 0x000fe200078e001a */
[----:B----4-:R-:W0:Y:S11]  /*6f750*/  LDSM.16.MT88.4 R20, [R13+0x1c300] ;  /* 0x01c300000d14783b */ /* 0x010e360000004200 */
[----:B------:R-:W-:Y:S08]  /*6f760*/  @!UPT UIADD3 URZ, URZ, URZ, URZ ;  /* 0x0000003f3f3ff290 */ /* 0x000ff0000fffe03f */
[----:B------:R-:W-:Y:S01]  /*6f770*/  STL.64 [R1+0xc80], R4 ;  /* 0x000c800401007387 */ /* 0x000fe20000100a00 */
[----:B------:R-:W-:Y:S02]  /*6f780*/  STL.64 [R1+0xc88], R6 ;  /* 0x000c880601007387 */ /* 0x000fe40000100a00 */
[----:B------:R-:W-:Y:S02]  /*6f790*/  STL.64 [R1+0x2bd0], R10 ;  /* 0x002bd00a01007387 */ /* 0x000fe40000100a00 */
[----:B------:R1:W-:Y:S02]  /*6f7a0*/  STL.64 [R1+0x2bc8], R8 ;  /* 0x002bc80801007387 */ /* 0x0003e40000100a00 */
[----:B-1----:R-:W2:Y:S01]  /*6f7b0*/  LDL.LU R8, [R1+0x6d0] ;  /* 0x0006d00001087983 */ /* 0x002ea20000300800 */
[----:B------:R-:W2:Y:S02]  /*6f7c0*/  LDL.LU R9, [R1+0x6d4] ;  /* 0x0006d40001097983 */ /* 0x000ea40000300800 */
[----:B------:R-:W3:Y:S02]  /*6f7d0*/  LDL.LU R10, [R1+0x6d8] ;  /* 0x0006d800010a7983 */ /* 0x000ee40000300800 */
[----:B------:R-:W3:Y:S01]  /*6f7e0*/  LDL.LU R11, [R1+0x6dc] ;  /* 0x0006dc00010b7983 */ /* 0x000ee20000300800 */
[----:B------:R-:W4:Y:S01]  /*6f7f0*/  LDL.LU R24, [R1+0x710] ;  /* 0x0007100001187983 */ /* 0x000f220000300800 */
[----:B------:R-:W4:Y:S02]  /*6f800*/  LDL.LU R25, [R1+0x714] ;  /* 0x0007140001197983 */ /* 0x000f240000300800 */
[----:B------:R-:W2:Y:S02]  /*6f810*/  LDL.LU R26, [R1+0x718] ;  /* 0x00071800011a7983 */ /* 0x000ea40000300800 */
[----:B------:R-:W2:Y:S02]  /*6f820*/  LDL.LU R27, [R1+0x71c] ;  /* 0x00071c00011b7983 */ /* 0x000ea40000300800 */
[----:B--2---:R1:W-:Y:S01]  /*6f830*/  STL.64 [R1+0x2c28], R26 ;  /* 0x002c281a01007387 */ /* 0x0043e20000100a00 */
[----:B----4-:R-:W-:Y:S03]  /*6f840*/  STL.64 [R1+0x2c20], R24 ;  /* 0x002c201801007387 */ /* 0x010fe60000100a00 */
[----:B-1----:R-:W2:Y:S01]  /*6f850*/  LDL.64 R26, [R1+0x58] ;  /* 0x00005800011a7983 */ /* 0x002ea20000100a00 */
[----:B---3--:R-:W-:Y:S02]  /*6f860*/  STL.64 [R1+0x2be0], R10 ;  /* 0x002be00a01007387 */ /* 0x008fe40000100a00 */
[----:B------:R1:W-:Y:S02]  /*6f870*/  STL.64 [R1+0x2bd8], R8 ;  /* 0x002bd80801007387 */ /* 0x0003e40000100a00 */
[----:B-1----:R-:W3:Y:S01]  /*6f880*/  LDL.LU R8, [R1+0x6e0] ;  /* 0x0006e00001087983 */ /* 0x002ee20000300800 */
[----:B------:R-:W3:Y:S02]  /*6f890*/  LDL.LU R9, [R1+0x6e4] ;  /* 0x0006e40001097983 */ /* 0x000ee40000300800 */
[----:B------:R-:W4:Y:S02]  /*6f8a0*/  LDL.LU R10, [R1+0x6e8] ;  /* 0x0006e800010a7983 */ /* 0x000f240000300800 */
[----:B------:R-:W4:Y:S02]  /*6f8b0*/  LDL.LU R11, [R1+0x6ec] ;  /* 0x0006ec00010b7983 */ /* 0x000f240000300800 */
[----:B----4-:R1:W-:Y:S01]  /*6f8c0*/  STL.64 [R1+0x2bf0], R10 ;  /* 0x002bf00a01007387 */ /* 0x0103e20000100a00 */
[----:B---3--:R-:W-:Y:S02]  /*6f8d0*/  STL.64 [R1+0x2be8], R8 ;  /* 0x002be80801007387 */ /* 0x008fe40000100a00 */
[----:B-1----:R-:W-:-:S02]  /*6f8e0*/  IMAD.MOV.U32 R10, RZ, RZ, R29 ;  /* 0x000000ffff0a7224 */ /* 0x002fc400078e001d */
[----:B------:R-:W-:-:S05]  /*6f8f0*/  IMAD.MOV.U32 R11, RZ, RZ, R28 ;  /* 0x000000ffff0b7224 */ /* 0x000fca00078e001c */
[----:B------:R1:W-:Y:S04]  /*6f900*/  STL.64 [R1+0x2c00], R10 ;  /* 0x002c000a01007387 */ /* 0x0003e80000100a00 */
[----:B-1----:R-:W3:Y:S04]  /*6f910*/  LDL.64 R10, [R1+0x38] ;  /* 0x00003800010a7983 */ /* 0x002ee80000100a00 */
[----:B---3--:R1:W-:Y:S01]  /*6f920*/  STL.64 [R1+0x2c30], R10 ;  /* 0x002c300a01007387 */ /* 0x0083e20000100a00 */
[----:B------:R-:W2:Y:S02]  /*6f930*/  LDL.LU R8, [R1+0x720] ;  /* 0x0007200001087983 */ /* 0x000ea40000300800 */
[----:B------:R-:W2:Y:S01]  /*6f940*/  LDL.LU R9, [R1+0x724] ;  /* 0x0007240001097983 */ /* 0x000ea20000300800 */
[----:B-1----:R-:W2:Y:S01]  /*6f950*/  LDL.LU R10, [R1+0x728] ;  /* 0x00072800010a7983 */ /* 0x002ea20000300800 */
[----:B------:R-:W2:Y:S02]  /*6f960*/  LDL.LU R11, [R1+0x72c] ;  /* 0x00072c00010b7983 */ /* 0x000ea40000300800 */
[----:B------:R-:W3:Y:S02]  /*6f970*/  LDL.64 R6, [R1+0x8] ;  /* 0x0000080001067983 */ /* 0x000ee40000100a00 */
[----:B---3--:R1:W-:Y:S01]  /*6f980*/  STL.64 [R1+0x2bf8], R6 ;  /* 0x002bf80601007387 */ /* 0x0083e20000100a00 */
[----:B------:R-:W3:Y:S02]  /*6f990*/  LDL.LU R4, [R1+0x6f0] ;  /* 0x0006f00001047983 */ /* 0x000ee40000300800 */
[----:B------:R-:W3:Y:S01]  /*6f9a0*/  LDL.LU R5, [R1+0x6f4] ;  /* 0x0006f40001057983 */ /* 0x000ee20000300800 */
[----:B-1----:R-:W4:Y:S01]  /*6f9b0*/  LDL.LU R6, [R1+0x6f8] ;  /* 0x0006f80001067983 */ /* 0x002f220000300800 */
[----:B------:R-:W4:Y:S01]  /*6f9c0*/  LDL.LU R7, [R1+0x6fc] ;  /* 0x0006fc0001077983 */ /* 0x000f220000300800 */
[----:B--2---:R-:W-:Y:S01]  /*6f9d0*/  HMMA.16816.F32.BF16 R8, R16, R26, R8 ;  /* 0x0000001a1008723c */ /* 0x004fe20000041808 */
[----:B------:R-:W-:-:S02]  /*6f9e0*/  IMAD.MOV.U32 R29, RZ, RZ, R26 ;  /* 0x000000ffff1d7224 */ /* 0x000fc400078e001a */
[----:B------:R-:W-:Y:S01]  /*6f9f0*/  IMAD.MOV.U32 R28, RZ, RZ, R27 ;  /* 0x000000ffff1c7224 */ /* 0x000fe200078e001b */
[----:B----4-:R-:W-:Y:S01]  /*6fa00*/  STL.64 [R1+0x2c10], R6 ;  /* 0x002c100601007387 */ /* 0x010fe20000100a00 */
[----:B---3--:R1:W-:Y:S03]  /*6fa10*/  STL.64 [R1+0x2c08], R4 ;  /* 0x002c080401007387 */ /* 0x0083e60000100a00 */
[----:B-1----:R-:W2:Y:S01]  /*6fa20*/  LDL.LU R4, [R1+0x700] ;  /* 0x0007000001047983 */ /* 0x002ea20000300800 */
[----:B------:R-:W2:Y:S02]  /*6fa30*/  LDL.LU R5, [R1+0x704] ;  /* 0x0007040001057983 */ /* 0x000ea40000300800 */
[----:B------:R-:W2:Y:S02]  /*6fa40*/  LDL.LU R6, [R1+0x708] ;  /* 0x0007080001067983 */ /* 0x000ea40000300800 */
[----:B------:R-:W2:Y:S01]  /*6fa50*/  LDL.LU R7, [R1+0x70c] ;  /* 0x00070c0001077983 */ /* 0x000ea20000300800 */
[----:B0-----:R0:W-:Y:S01]  /*6fa60*/  STL.64 [R1+0x2a78], R22 ;  /* 0x002a781601007387 */ /* 0x0011e20000100a00 */
[----:B------:R-:W-:Y:S03]  /*6fa70*/  STL.64 [R1+0x2a70], R20 ;  /* 0x002a701401007387 */ /* 0x000fe60000100a00 */
[----:B0-----:R-:W3:Y:S05]  /*6fa80*/  LDL.64 R22, [R1+0x48] ;  /* 0x0000480001167983 */ /* 0x001eea0000100a00 */
[----:B------:R-:W-:Y:S02]  /*6fa90*/  STL.64 [R1+0xc70], R8 ;  /* 0x000c700801007387 */ /* 0x000fe40000100a00 */
[----:B------:R0:W-:Y:S02]  /*6faa0*/  STL.64 [R1+0xc78], R10 ;  /* 0x000c780a01007387 */ /* 0x0001e40000100a00 */
[----:B0-----:R-:W2:Y:S01]  /*6fab0*/  LDL.LU.64 R10, [R1+0x2c30] ;  /* 0x002c3000010a7983 */ /* 0x001ea20000300a00 */
[----:B------:R-:W3:Y:S02]  /*6fac0*/  LDL.LU.64 R26, [R1+0x2c28] ;  /* 0x002c2800011a7983 */ /* 0x000ee40000300a00 */
[----:B------:R-:W3:Y:S02]  /*6fad0*/  LDL.LU.64 R24, [R1+0x2c20] ;  /* 0x002c200001187983 */ /* 0x000ee40000300a00 */
[C---:B---3--:R-:W-:Y:S11]  /*6fae0*/  HMMA.16816.F32.BF16 R24, R16.reuse, R22, R24 ;  /* 0x000000161018723c */ /* 0x048ff60000041818 */
[----:B------:R-:W-:Y:S11]  /*6faf0*/  @!UPT UIADD3 URZ, URZ, URZ, URZ ;  /* 0x0000003f3f3ff290 */ /* 0x000ff6000fffe03f */
[----:B------:R-:W-:Y:S01]  /*6fb00*/  @!UPT UIADD3 URZ, URZ, URZ, URZ ;  /* 0x0000003f3f3ff290 */ /* 0x000fe2000fffe03f */
[----:B------:R-:W-:Y:S01]  /*6fb10*/  STL.64 [R1+0xa70], R24 ;  /* 0x000a701801007387 */ /* 0x000fe20000100a00 */
[----:B------:R0:W-:Y:S03]  /*6fb20*/  STL.64 [R1+0xa78], R26 ;  /* 0x000a781a01007387 */ /* 0x0001e60000100a00 */
[----:B0-----:R-:W3:Y:S01]  /*6fb30*/  LDL.LU.64 R26, [R1+0x2c18] ;  /* 0x002c1800011a7983 */ /* 0x001ee20000300a00 */
[----:B------:R-:W4:Y:S02]  /*6fb40*/  LDL.LU R20, [R1+0x5d0] ;  /* 0x0005d00001147983 */ /* 0x000f240000300800 */
[----:B------:R-:W-:Y:S02]  /*6fb50*/  IMAD.MOV.U32 R25, RZ, RZ, R22 ;  /* 0x000000ffff197224 */ /* 0x000fe400078e0016 */
[----:B------:R-:W4:Y:S02]  /*6fb60*/  LDL.LU R21, [R1+0x5d4] ;  /* 0x0005d40001157983 */ /* 0x000f240000300800 */
[----:B------:R-:W-:Y:S01]  /*6fb70*/  IMAD.MOV.U32 R24, RZ, RZ, R23 ;  /* 0x000000ffff187224 */ /* 0x000fe200078e0017 */
[----:B------:R-:W3:Y:S01]  /*6fb80*/  LDL.LU R22, [R1+0x5d8] ;  /* 0x0005d80001167983 */ /* 0x000ee20000300800 */
[----:B------:R-:W3:Y:S01]  /*6fb90*/  LDL.LU R23, [R1+0x5dc] ;  /* 0x0005dc0001177983 */ /* 0x000ee20000300800 */
[----:B--2---:R-:W-:Y:S02]  /*6fba0*/  HMMA.16816.F32.BF16 R4, R16, R10, R4 ;  /* 0x0000000a1004723c */ /* 0x004fe40000041804 */
[----:B---3--:R0:W-:Y:S01]  /*6fbb0*/  STL.64 [R1+0x2a90], R22 ;  /* 0x002a901601007387 */ /* 0x0081e20000100a00 */
[----:B----4-:R-:W-:Y:S11]  /*6fbc0*/  STL.64 [R1+0x2a88], R20 ;  /* 0x002a881401007387 */ /* 0x010ff60000100a00 */
[----:B------:R-:W-:Y:S09]  /*6fbd0*/  @!UPT UIADD3 URZ, URZ, URZ, URZ ;  /* 0x0000003f3f3ff290 */ /* 0x000ff2000fffe03f */
[----:B------:R-:W-:Y:S02]  /*6fbe0*/  STL.64 [R1+0xa60], R4 ;  /* 0x000a600401007387 */ /* 0x000fe40000100a00 */
[----:B------:R1:W-:Y:S02]  /*6fbf0*/  STL.64 [R1+0xa68], R6 ;  /* 0x000a680601007387 */ /* 0x0003e40000100a00 */
[----:B0-----:R-:W-:Y:S02]  /*6fc00*/  IMAD.MOV.U32 R22, RZ, RZ, R2 ;  /* 0x000000ffff167224 */ /* 0x001fe400078e0002 */
[----:B------:R-:W-:Y:S02]  /*6fc10*/  IMAD.MOV.U32 R23, RZ, RZ, R0 ;  /* 0x000000ffff177224 */ /* 0x000fe400078e0000 */
[----:B------:R-:W-:Y:S01]  /*6fc20*/  IMAD.MOV.U32 R2, RZ, RZ, R10 ;  /* 0x000000ffff027224 */ /* 0x000fe200078e000a */
[----:B-1----:R-:W2:Y:S01]  /*6fc30*/  LDL.LU.64 R6, [R1+0x2c10] ;  /* 0x002c100001067983 */ /* 0x002ea20000300a00 */
[----:B------:R-:W2:Y:S02]  /*6fc40*/  LDL.LU.64 R4, [R1+0x2c08] ;  /* 0x002c080001047983 */ /* 0x000ea40000300a00 */
[----:B------:R-:W-:-:S02]  /*6fc50*/  IMAD.MOV.U32 R0, RZ, RZ, R11 ;  /* 0x000000ffff007224 */ /* 0x000fc400078e000b */
[----:B------:R-:W2:Y:S02]  /*6fc60*/  LDL.LU.64 R10, [R1+0x2c00] ;  /* 0x002c0000010a7983 */ /* 0x000ea40000300a00 */
[C---:B--2---:R-:W-:Y:S02]  /*6fc70*/  HMMA.16816.F32.BF16 R8, R16.reuse, R10, R4 ;  /* 0x0000000a1008723c */ /* 0x044fe40000041804 */
[----:B------:R-:W2:Y:S11]  /*6fc80*/  LDL.LU.64 R6, [R1+0x2bf8] ;  /* 0x002bf80001067983 */ /* 0x000eb60000300a00 */
[----:B------:R-:W-:Y:S10]  /*6fc90*/  @!UPT UIADD3 URZ, URZ, URZ, URZ ;  /* 0x0000003f3f3ff290 */ /* 0x000ff4000fffe03f */
[----:B------:R-:W-:Y:S01]  /*6fca0*/  STL.64 [R1+0xa50], R8 ;  /* 0x000a500801007387 */ /* 0x000fe20000100a00 */
[----:B------:R0:W-:Y:S03]  /*6fcb0*/  STL.64 [R1+0xa58], R10 ;  /* 0x000a580a01007387 */ /* 0x0001e60000100a00 */
[----:B0-----:R-:W3:Y:S01]  /*6fcc0*/  LDL.LU.64 R10, [R1+0x2bf0] ;  /* 0x002bf000010a7983 */ /* 0x001ee20000300a00 */
[----:B------:R-:W3:Y:S02]  /*6fcd0*/  LDL.LU.64 R8, [R1+0x2be8] ;  /* 0x002be80001087983 */ /* 0x000ee40000300a00 */
[----:B---3--:R-:W-:Y:S11]  /*6fce0*/  HMMA.16816.F32.BF16 R8, R16, R22, R8 ;  /* 0x000000161008723c */ /* 0x008ff60000041808 */
[----:B------:R-:W-:Y:S11]  /*6fcf0*/  @!UPT UIADD3 URZ, URZ, URZ, URZ ;  /* 0x0000003f3f3ff290 */ /* 0x000ff6000fffe03f */
[----:B------:R-:W-:Y:S01]  /*6fd00*/  @!UPT UIADD3 URZ, URZ, URZ, URZ ;  /* 0x0000003f3f3ff290 */ /* 0x000fe2000fffe03f */
[----:B------:R-:W-:Y:S01]  /*6fd10*/  STL.64 [R1+0xa40], R8 ;  /* 0x000a400801007387 */ /* 0x000fe20000100a00 */
[----:B------:R0:W-:Y:S03]  /*6fd20*/  STL.64 [R1+0xa48], R10 ;  /* 0x000a480a01007387 */ /* 0x0001e60000100a00 */
[----:B0-----:R-:W2:Y:S01]  /*6fd30*/  LDL.LU.64 R10, [R1+0x2be0] ;  /* 0x002be000010a7983 */ /* 0x001ea20000300a00 */
[----:B------:R-:W2:Y:S02]  /*6fd40*/  LDL.LU.64 R8, [R1+0x2bd8] ;  /* 0x002bd80001087983 */ /* 0x000ea40000300a00 */
[----:B------:R0:W-:Y:S02]  /*6fd50*/  STL.64 [R1+0x2aa0], R22 ;  /* 0x002aa01601007387 */ /* 0x0001e40000100a00 */
[----:B------:R-:W3:Y:S01]  /*6fd60*/  LDL.LU R20, [R1+0x600] ;  /* 0x0006000001147983 */ /* 0x000ee20000300800 */
[----:B------:R-:W3:Y:S04]  /*6fd70*/  LDL.LU R21, [R1+0x604] ;  /* 0x0006040001157983 */ /* 0x000ee80000300800 */
[----:B0-----:R-:W4:Y:S01]  /*6fd80*/  LDL.LU R22, [R1+0x608] ;  /* 0x0006080001167983 */ /* 0x001f220000300800 */
[----:B------:R-:W4:Y:S03]  /*6fd90*/  LDL.LU R23, [R1+0x60c] ;  /* 0x00060c0001177983 */ /* 0x000f260000300800 */
[----:B----4-:R0:W-:Y:S01]  /*6fda0*/  STL.64 [R1+0x2ab0], R22 ;  /* 0x002ab01601007387 */ /* 0x0101e20000100a00 */
[----:B---3--:R1:W-:Y:S02]  /*6fdb0*/  STL.64 [R1+0x2aa8], R20 ;  /* 0x002aa81401007387 */ /* 0x0083e40000100a00 */
[----:B0-----:R-:W-:-:S02]  /*6fdc0*/  IMAD.MOV.U32 R22, RZ, RZ, R2 ;  /* 0x000000ffff167224 */ /* 0x001fc400078e0002 */
[----:B------:R-:W-:-:S05]  /*6fdd0*/  IMAD.MOV.U32 R23, RZ, RZ, R0 ;  /* 0x000000ffff177224 */ /* 0x000fca00078e0000 */
[----:B------:R0:W-:Y:S01]  /*6fde0*/  STL.64 [R1+0x2ac8], R22 ;  /* 0x002ac81601007387 */ /* 0x0001e20000100a00 */
[----:B-1----:R-:W3:Y:S02]  /*6fdf0*/  LDL.LU R20, [R1+0x6c0] ;  /* 0x0006c00001147983 */ /* 0x002ee40000300800 */
[----:B------:R-:W3:Y:S01]  /*6fe00*/  LDL.LU R21, [R1+0x6c4] ;  /* 0x0006c40001157983 */ /* 0x000ee20000300800 */
[----:B0-----:R-:W3:Y:S01]  /*6fe10*/  LDL.LU R22, [R1+0x6c8] ;  /* 0x0006c80001167983 */ /* 0x001ee20000300800 */
[----:B------:R-:W3:Y:S01]  /*6fe20*/  LDL.LU R23, [R1+0x6cc] ;  /* 0x0006cc0001177983 */ /* 0x000ee20000300800 */
[C---:B--2---:R-:W-:Y:S01]  /*6fe30*/  HMMA.16816.F32.BF16 R8, R16.reuse, R6, R8 ;  /* 0x000000061008723c */ /* 0x044fe20000041808 */
[----:B------:R-:W-:Y:S02]  /*6fe40*/  IMAD.MOV.U32 R2, RZ, RZ, R6 ;  /* 0x000000ffff027224 */ /* 0x000fe400078e0006 */
[----:B------:R-:W-:Y:S11]  /*6fe50*/  IMAD.MOV.U32 R0, RZ, RZ, R7 ;  /* 0x000000ffff007224 */ /* 0x000ff600078e0007 */
[----:B------:R-:W-:Y:S09]  /*6fe60*/  @!UPT UIADD3 URZ, URZ, URZ, URZ ;  /* 0x0000003f3f3ff290 */ /* 0x000ff2000fffe03f */
[----:B------:R-:W-:Y:S01]  /*6fe70*/  STL.64 [R1+0x570], R8 ;  /* 0x0005700801007387 */ /* 0x000fe20000100a00 */
[----:B------:R0:W-:Y:S03]  /*6fe80*/  STL.64 [R1+0x578], R10 ;  /* 0x0005780a01007387 */ /* 0x0001e60000100a00 */
[----:B0-----:R-:W2:Y:S01]  /*6fe90*/  LDL.LU.64 R10, [R1+0x2bd0] ;  /* 0x002bd000010a7983 */ /* 0x001ea20000300a00 */
[----:B------:R-:W4:Y:S02]  /*6fea0*/  LDL.LU.64 R8, [R1+0x2bc8] ;  /* 0x002bc80001087983 */ /* 0x000f240000300a00 */
[----:B------:R-:W2:Y:S02]  /*6feb0*/  LDL.LU.64 R6, [R1+0x2bc0] ;  /* 0x002bc00001067983 */ /* 0x000ea40000300a00 */
[----:B------:R-:W2:Y:S01]  /*6fec0*/  LDL.LU.64 R4, [R1+0x2bb8] ;  /* 0x002bb80001047983 */ /* 0x000ea20000300a00 */
[----:B---3--:R-:W-:Y:S11]  /*6fed0*/  HMMA.16816.F32.BF16 R20, R16, R26, R20 ;  /* 0x0000001a1014723c */ /* 0x008ff60000041814 */
        /* <DEDUP_REMOVED lines=8> */
[----:B------:R-:W3:Y:S02]  /*6ff60*/  LDL.LU R24, [R1+0x5f0] ;  /* 0x0005f00001187983 */ /* 0x000ee40000300800 */
[----:B------:R-:W3:Y:S01]  /*6ff70*/  LDL.LU R25, [R1+0x5f4] ;  /* 0x0005f40001197983 */ /* 0x000ee20000300800 */
[----:B0-----:R-:W2:Y:S01]  /*6ff80*/  LDL.LU R26, [R1+0x5f8] ;  /* 0x0005f800011a7983 */ /* 0x001ea20000300800 */
[----:B------:R-:W2:Y:S02]  /*6ff90*/  LDL.LU R27, [R1+0x5fc] ;  /* 0x0005fc00011b7983 */ /* 0x000ea40000300800 */
[----:B------:R-:W-:Y:S02]  /*6ffa0*/  IMAD.MOV.U32 R22, RZ, RZ, R29 ;  /* 0x000000ffff167224 */ /* 0x000fe400078e001d */
[----:B------:R-:W-:-:S05]  /*6ffb0*/  IMAD.MOV.U32 R23, RZ, RZ, R28 ;  /* 0x000000ffff177224 */ /* 0x000fca00078e001c */
        /* <DEDUP_REMOVED lines=17> */
[----:B----4-:R-:W-:-:S05]  /*700d0*/  IMAD.MOV.U32 R23, RZ, RZ, R9 ;  /* 0x000000ffff177224 */ /* 0x010fca00078e0009 */
        /* <DEDUP_REMOVED lines=12> */
[----:B0-----:R-:W4:Y:S04]  /*701a0*/  LDL.LU.64 R22, [R1+0xa8] ;  /* 0x0000a80001167983 */ /* 0x001f280000300a00 */
        /* <DEDUP_REMOVED lines=62> */
[----:B------:R-:W2:Y:S02]  /*70590*/  LDL.LU.64 R4, [R1+0x2ba0] ;  /* 0x002ba00001047983 */ /* 0x000ea40000300a00 */
[----:B------:R-:W-:Y:S11]  /*705a0*/  STL.64 [R1+0x2a80], R10 ;  /* 0x002a800a01007387 */ /* 0x000ff60000100a00 */
        /* <DEDUP_REMOVED lines=93> */
[----:B0-----:R-:W3:Y:S01]  /*70b80*/  LDL.LU R18, [R1+0x5e8] ;  /* 0x0005e80001127983 */ /* 0x001ee20000300800 */
[----:B------:R-:W3:Y:S01]  /*70b90*/  LDL.LU R19, [R1+0x5ec] ;  /* 0x0005ec0001137983 */ /* 0x000ee20000300800 */
[C---:B--2---:R-:W-:Y:S02]  /*70ba0*/  HMMA.16816.F32.BF16 R20, R4.reuse, R22, R24 ;  /* 0x000000160414723c */ /* 0x044fe40000041818 */
[----:B------:R-:W2:Y:S11]  /*70bb0*/  LDL.LU.64 R26, [R1+0x2a98] ;  /* 0x002a9800011a7983 */ /* 0x000eb60000300a00 */
[----:B------:R-:W-:Y:S10]  /*70bc0*/  @!UPT UIADD3 URZ, URZ, URZ, URZ ;  /* 0x0000003f3f3ff290 */ /* 0x000ff4000fffe03f */
[----:B------:R-:W-:Y:S01]  /*70bd0*/  STL.64 [R1+0xa00], R20 ;  /* 0x000a001401007387 */ /* 0x000fe20000100a00 */
[----:B------:R0:W-:Y:S03]  /*70be0*/  STL.64 [R1+0xa08], R22 ;  /* 0x000a081601007387 */ /* 0x0001e60000100a00 */
[----:B0-----:R-:W2:Y:S01]  /*70bf0*/  LDL.LU.64 R22, [R1+0x2a90] ;  /* 0x002a900001167983 */ /* 0x001ea20000300a00 */
[----:B------:R-:W2:Y:S01]  /*70c00*/  LDL.LU.64 R20, [R1+0x2a88] ;  /* 0x002a880001147983 */ /* 0x000ea20000300a00 */
[C---:B---3--:R-:W-:Y:S11]  /*70c10*/  HMMA.16816.F32.BF16 R8, R4.reuse, R10, R16 ;  /* 0x0000000a0408723c */ /* 0x048ff60000041810 */
[----:B------:R-:W-:Y:S11]  /*70c20*/  @!UPT UIADD3 URZ, URZ, URZ, URZ ;  /* 0x0000003f3f3ff290 */ /* 0x000ff6000fffe03f */
[----:B------:R-:W-:Y:S01]  /*70c30*/  @!UPT UIADD3 URZ, URZ, URZ, URZ ;  /* 0x0000003f3f3ff290 */ /* 0x000fe2000fffe03f */
[----:B------:R0:W-:Y:S01]  /*70c40*/  STL.64 [R1+0x920], R8 ;  /* 0x0009200801007387 */ /* 0x0001e20000100a00 */
[----:B------:R1:W-:Y:S03]  /*70c50*/  STL.64 [R1+0x928], R10 ;  /* 0x0009280a01007387 */ /* 0x0003e60000100a00 */
[----:B0-----:R-:W3:Y:S01]  /*70c60*/  LDL.LU R8, [R1+0x5c0] ;  /* 0x0005c00001087983 */ /* 0x001ee20000300800 */
[----:B--2---:R-:W-:Y:S11]  /*70c70*/  HMMA.16816.F32.BF16 R16, R4, R26, R20 ;  /* 0x0000001a0410723c */ /* 0x004ff60000041814 */
[----:B------:R-:W-:Y:S11]  /*70c80*/  @!UPT UIADD3 URZ, URZ, URZ, URZ ;  /* 0x0000003f3f3ff290 */ /* 0x000ff6000fffe03f */
[----:B------:R-:W-:Y:S01]  /*70c90*/  @!UPT UIADD3 URZ, URZ, URZ, URZ ;  /* 0x0000003f3f3ff290 */ /* 0x000fe2000fffe03f */
[----:B------:R0:W-:Y:S01]  /*70ca0*/  STL.64 [R1+0x910], R16 ;  /* 0x0009101001007387 */ /* 0x0001e20000100a00 */
[----:B------:R2:W-:Y:S02]  /*70cb0*/  STL.64 [R1+0x918], R18 ;  /* 0x0009181201007387 */ /* 0x0005e40000100a00 */
[----:B------:R-:W3:Y:S02]  /*70cc0*/  LDL.LU R9, [R1+0x5c4] ;  /* 0x0005c40001097983 */ /* 0x000ee40000300800 */
[----:B-1----:R-:W3:Y:S01]  /*70cd0*/  LDL.LU R10, [R1+0x5c8] ;  /* 0x0005c800010a7983 */ /* 0x002ee20000300800 */
[----:B------:R-:W3:Y:S01]  /*70ce0*/  LDL.LU R11, [R1+0x5cc] ;  /* 0x0005cc00010b7983 */ /* 0x000ee20000300800 */
[----:B------:R-:W4:Y:S02]  /*70cf0*/  LDL.LU R20, [R1+0x2d0] ;  /* 0x0002d00001147983 */ /* 0x000f240000300800 */
[----:B------:R-:W4:Y:S02]  /*70d00*/  LDL.LU R21, [R1+0x2d4] ;  /* 0x0002d40001157983 */ /* 0x000f240000300800 */
[----:B------:R-:W4:Y:S01]  /*70d10*/  LDL.LU R22, [R1+0x2d8] ;  /* 0x0002d80001167983 */ /* 0x000f220000300800 */
[----:B------:R-:W4:Y:S04]  /*70d20*/  LDL.LU R23, [R1+0x2dc] ;  /* 0x0002dc0001177983 */ /* 0x000f280000300800 */
[----:B0-----:R-:W3:Y:S01]  /*70d30*/  LDL.LU R16, [R1+0x2b0] ;  /* 0x0002b00001107983 */ /* 0x001ee20000300800 */
[----:B------:R-:W3:Y:S02]  /*70d40*/  LDL.LU R17, [R1+0x2b4] ;  /* 0x0002b40001117983 */ /* 0x000ee40000300800 */
[----:B--2---:R-:W2:Y:S02]  /*70d50*/  LDL.LU R18, [R1+0x2b8] ;  /* 0x0002b80001127983 */ /* 0x004ea40000300800 */
[----:B------:R-:W2:Y:S02]  /*70d60*/  LDL.LU R19, [R1+0x2bc] ;  /* 0x0002bc0001137983 */ /* 0x000ea40000300800 */
[----:B--2---:R0:W-:Y:S01]  /*70d70*/  STL.64 [R1+0x2a60], R18 ;  /* 0x002a601201007387 */ /* 0x0041e20000100a00 */
[----:B---3--:R-:W-:Y:S03]  /*70d80*/  STL.64 [R1+0x2a58], R16 ;  /* 0x002a581001007387 */ /* 0x008fe60000100a00 */
[----:B0-----:R-:W2:Y:S01]  /*70d90*/  LDL.LU.64 R18, [R1+0xc8] ;  /* 0x0000c80001127983 */ /* 0x001ea20000300a00 */
[----:B------:R0:W-:Y:S03]  /*70da0*/  STL.64 [R1+0x2a20], R26 ;  /* 0x002a201a01007387 */ /* 0x0001e60000100a00 */
[----:B0-----:R-:W3:Y:S04]  /*70db0*/  LDL.64 R26, [R1+0x78] ;  /* 0x00007800011a7983 */ /* 0x001ee80000100a00 */
[----:B---3--:R0:W-:Y:S04]  /*70dc0*/  STL.64 [R1+0x2a28], R26 ;  /* 0x002a281a01007387 */ /* 0x0081e80000100a00 */
[----:B0-----:R-:W3:Y:S04]  /*70dd0*/  LDL.LU.64 R26, [R1+0x88] ;  /* 0x00008800011a7983 */ /* 0x001ee80000300a00 */
[----:B---3--:R0:W-:Y:S02]  /*70de0*/  STL.64 [R1+0x2a30], R26 ;  /* 0x002a301a01007387 */ /* 0x0081e40000100a00 */
[----:B0-----:R-:W-:-:S02]  /*70df0*/  IMAD.MOV.U32 R26, RZ, RZ, R12 ;  /* 0x000000ffff1a7224 */ /* 0x001fc400078e000c */
[----:B------:R-:W-:-:S05]  /*70e00*/  IMAD.MOV.U32 R27, RZ, RZ, R3 ;  /* 0x000000ffff1b7224 */ /* 0x000fca00078e0003 */
[----:B------:R0:W-:Y:S01]  /*70e10*/  STL.64 [R1+0x2a40], R26 ;  /* 0x002a401a01007387 */ /* 0x0001e20000100a00 */
[----:B------:R-:W3:Y:S02]  /*70e20*/  LDL.LU R24, [R1+0x2a0] ;  /* 0x0002a00001187983 */ /* 0x000ee40000300800 */
[----:B------:R-:W3:Y:S01]  /*70e30*/  LDL.LU R25, [R1+0x2a4] ;  /* 0x0002a40001197983 */ /* 0x000ee20000300800 */
[----:B0-----:R-:W2:Y:S01]  /*70e40*/  LDL.LU R26, [R1+0x2a8] ;  /* 0x0002a800011a7983 */ /* 0x001ea20000300800 */
[----:B------:R-:W2:Y:S01]  /*70e50*/  LDL.LU R27, [R1+0x2ac] ;  /* 0x0002ac00011b7983 */ /* 0x000ea20000300800 */
[C---:B------:R-:W-:Y:S02]  /*70e60*/  HMMA.16816.F32.BF16 R8, R4.reuse, R14, R8 ;  /* 0x0000000e0408723c */ /* 0x040fe40000041808 */
[----:B--2---:R0:W-:Y:S01]  /*70e70*/  STL.64 [R1+0x2a50], R26 ;  /* 0x002a501a01007387 */ /* 0x0041e20000100a00 */
[----:B---3--:R1:W-:Y:S03]  /*70e80*/  STL.64 [R1+0x2a48], R24 ;  /* 0x002a481801007387 */ /* 0x0083e60000100a00 */
[----:B0-----:R-:W2:Y:S04]  /*70e90*/  LDL.LU.64 R26, [R1+0xb8] ;  /* 0x0000b800011a7983 */ /* 0x001ea80000300a00 */
[----:B--2---:R0:W-:Y:S01]  /*70ea0*/  STL.64 [R1+0x2a68], R26 ;  /* 0x002a681a01007387 */ /* 0x0041e20000100a00 */
[----:B-1----:R-:W2:Y:S02]  /*70eb0*/  LDL.LU R24, [R1+0x2c0] ;  /* 0x0002c00001187983 */ /* 0x002ea40000300800 */
[----:B------:R-:W2:Y:S01]  /*70ec0*/  LDL.LU R25, [R1+0x2c4] ;  /* 0x0002c40001197983 */ /* 0x000ea20000300800 */
[----:B0-----:R-:W2:Y:S01]  /*70ed0*/  LDL.LU R26, [R1+0x2c8] ;  /* 0x0002c800011a7983 */ /* 0x001ea20000300800 */
[----:B------:R-:W2:Y:S08]  /*70ee0*/  LDL.LU R27, [R1+0x2cc] ;  /* 0x0002cc00011b7983 */ /* 0x000eb00000300800 */
[----:B------:R-:W-:Y:S02]  /*70ef0*/  STL.64 [R1+0x900], R8 ;  /* 0x0009000801007387 */ /* 0x000fe40000100a00 */
[----:B------:R0:W-:Y:S02]  /*70f00*/  STL.64 [R1+0x908], R10 ;  /* 0x0009080a01007387 */ /* 0x0001e40000100a00 */
[----:B0-----:R-:W4:Y:S01]  /*70f10*/  LDL.LU.64 R10, [R1+0x2a80] ;  /* 0x002a8000010a7983 */ /* 0x001f220000300a00 */
[----:B------:R0:W-:Y:S02]  /*70f20*/  STL.64 [R1+0x2a38], R14 ;  /* 0x002a380e01007387 */ /* 0x0001e40000100a00 */
[----:B------:R-:W3:Y:S02]  /*70f30*/  LDL.LU R12, [R1+0x290] ;  /* 0x00029000010c7983 */ /* 0x000ee40000300800 */
[----:B------:R-:W3:Y:S01]  /*70f40*/  LDL.LU R13, [R1+0x294] ;  /* 0x00029400010d7983 */ /* 0x000ee20000300800 */
[----:B0-----:R-:W3:Y:S01]  /*70f50*/  LDL.LU R14, [R1+0x298] ;  /* 0x00029800010e7983 */ /* 0x001ee20000300800 */
[----:B------:R-:W3:Y:S01]  /*70f60*/  LDL.LU R15, [R1+0x29c] ;  /* 0x00029c00010f7983 */ /* 0x000ee20000300800 */
[----:B----4-:R-:W-:Y:S02]  /*70f70*/  HMMA.16816.F32.BF16 R4, R4, R10, R20 ;  /* 0x0000000a0404723c */ /* 0x010fe40000041814 */
[----:B------:R-:W2:Y:S01]  /*70f80*/  LDL.LU.64 R22, [R1+0x2a78] ;  /* 0x002a780001167983 */ /* 0x000ea20000300a00 */
[----:B------:R-:W2:Y:S02]  /*70f90*/  LDL.LU.64 R20, [R1+0x2a70] ;  /* 0x002a700001147983 */ /* 0x000ea40000300a00 */
[----:B------:R-:W-:-:S02]  /*70fa0*/  IMAD.MOV.U32 R9, RZ, RZ, R18 ;  /* 0x000000ffff097224 */ /* 0x000fc400078e0012 */
[----:B------:R-:W-:Y:S11]  /*70fb0*/  IMAD.MOV.U32 R8, RZ, RZ, R19 ;  /* 0x000000ffff087224 */ /* 0x000ff600078e0013 */
[----:B------:R-:W-:Y:S05]  /*70fc0*/  @!UPT UIADD3 URZ, URZ, URZ, URZ ;  /* 0x0000003f3f3ff290 */ /* 0x000fea000fffe03f */
[----:B------:R-:W-:Y:S01]  /*70fd0*/  STL.64 [R1+0x840], R4 ;  /* 0x0008400401007387 */ /* 0x000fe20000100a00 */
[----:B------:R-:W-:Y:S01]  /*70fe0*/  STL.64 [R1+0x848], R6 ;  /* 0x0008480601007387 */ /* 0x000fe20000100a00 */
        /* <DEDUP_REMOVED lines=14> */
[----:B--2---:R-:W-:Y:S11]  /*710d0*/  HMMA.16816.F32.BF16 R16, R20, R26, R16 ;  /* 0x0000001a1410723c */ /* 0x004ff60000041810 */
        /* <DEDUP_REMOVED lines=8> */
[----:B------:R-:W-:-:S02]  /*71160*/  IMAD.MOV.U32 R6, RZ, RZ, R2 ;  /* 0x000000ffff067224 */ /* 0x000fc400078e0002 */
[----:B------:R-:W-:-:S07]  /*71170*/  IMAD.MOV.U32 R7, RZ, RZ, R0 ;  /* 0x000000ffff077224 */ /* 0x000fce00078e0000 */
[C---:B--2---:R-:W-:Y:S11]  /*71180*/  HMMA.16816.F32.BF16 R24, R20.reuse, R6, R24 ;  /* 0x000000061418723c */ /* 0x044ff60000041818 */
[----:B------:R-:W-:Y:S11]  /*71190*/  @!UPT UIADD3 URZ, URZ, URZ, URZ ;  /* 0x0000003f3f3ff290 */ /* 0x000ff6000fffe03f */
[----:B------:R-:W-:Y:S01]  /*711a0*/  @!UPT UIADD3 URZ, URZ, URZ, URZ ;  /* 0x0000003f3f3ff290 */ /* 0x000fe2000fffe03f */
[----:B------:R-:W-:Y:S01]  /*711b0*/  STL.64 [R1+0xdf0], R24 ;  /* 0x000df01801007387 */ /* 0x000fe20000100a00 */
[----:B------:R0:W-:Y:S03]  /*711c0*/  STL.64 [R1+0xdf8], R26 ;  /* 0x000df81a01007387 */ /* 0x0001e60000100a00 */
[----:B0-----:R-:W3:Y:S01]  /*711d0*/  LDL.LU.64 R26, [R1+0x2a40] ;  /* 0x002a4000011a7983 */ /* 0x001ee20000300a00 */
[----:B------:R0:W-:Y:S02]  /*711e0*/  STL.64 [R1+0x2938], R6 ;  /* 0x0029380601007387 */ /* 0x0001e40000100a00 */
[----:B------:R-:W2:Y:S02]  /*711f0*/  LDL.LU R4, [R1+0x280] ;  /* 0x0002800001047983 */ /* 0x000ea40000300800 */
[----:B------:R-:W2:Y:S01]  /*71200*/  LDL.LU R5, [R1+0x284] ;  /* 0x0002840001057983 */ /* 0x000ea20000300800 */
[----:B0-----:R-:W2:Y:S01]  /*71210*/  LDL.LU R6, [R1+0x288] ;  /* 0x0002880001067983 */ /* 0x001ea20000300800 */
[----:B------:R-:W2:Y:S01]  /*71220*/  LDL.LU R7, [R1+0x28c] ;  /* 0x00028c0001077983 */ /* 0x000ea20000300800 */
[C---:B---3--:R-:W-:Y:S02]  /*71230*/  HMMA.16816.F32.BF16 R24, R20.reuse, R26, R12 ;  /* 0x0000001a1418723c */ /* 0x048fe4000004180c */
[----:B------:R-:W3:Y:S11]  /*71240*/  LDL.LU.64 R14, [R1+0x2a38] ;  /* 0x002a3800010e7983 */ /* 0x000ef60000300a00 */
[----:B------:R-:W-:Y:S10]  /*71250*/  @!UPT UIADD3 URZ, URZ, URZ, URZ ;  /* 0x0000003f3f3ff290 */ /* 0x000ff4000fffe03f */
[----:B------:R-:W-:Y:S01]  /*71260*/  STL.64 [R1+0xde0], R24 ;  /* 0x000de01801007387 */ /* 0x000fe20000100a00 */
[----:B------:R0:W-:Y:S03]  /*71270*/  STL.64 [R1+0xde8], R26 ;  /* 0x000de81a01007387 */ /* 0x0001e60000100a00 */
        /* <DEDUP_REMOVED lines=16> */
[----:B0-----:R-:W2:Y:S01]  /*71380*/  LDL.LU.64 R6, [R1+0x58] ;  /* 0x0000580001067983 */ /* 0x001ea20000300a00 */
[C---:B----4-:R-:W-:Y:S01]  /*71390*/  HMMA.16816.F32.BF16 R8, R20.reuse, R26, R8 ;  /* 0x0000001a1408723c */ /* 0x050fe20000041808 */
[----:B------:R-:W-:Y:S11]  /*713a0*/  IMAD.MOV.U32 R25, RZ, RZ, R27 ;  /* 0x000000ffff197224 */ /* 0x000ff600078e001b */
[----:B------:R-:W-:Y:S11]  /*713b0*/  @!UPT UIADD3 URZ, URZ, URZ, URZ ;  /* 0x0000003f3f3ff290 */ /* 0x000ff6000fffe03f */
[----:B------:R-:W-:Y:S01]  /*713c0*/  @!UPT UIADD3 URZ, URZ, URZ, URZ ;  /* 0x0000003f3f3ff290 */ /* 0x000fe2000fffe03f */
[----:B------:R-:W-:Y:S01]  /*713d0*/  IMAD.MOV.U32 R13, RZ, RZ, R8 ;  /* 0x000000ffff0d7224 */ /* 0x000fe200078e0008 */
[----:B--2---:R0:W-:Y:S04]  /*713e0*/  STL.64 [R1+0x2a08], R6 ;  /* 0x002a080601007387 */ /* 0x0041e80000100a00 */
[----:B0-----:R-:W2:Y:S01]  /*713f0*/  LDL.64 R6, [R1+0x68] ;  /* 0x0000680001067983 */ /* 0x001ea20000100a00 */
[----:B------:R-:W4:Y:S02]  /*71400*/  LDL.LU.64 R26, [R1+0x2a20] ;  /* 0x002a2000011a7983 */ /* 0x000f240000300a00 */
        /* <DEDUP_REMOVED lines=18> */
[----:B------:R-:W3:Y:S01]  /*71530*/  LDL.LU.64 R18, [R1+0x38] ;  /* 0x0000380001127983 */ /* 0x000ee20000300a00 */
[----:B------:R-:W-:Y:S02]  /*71540*/  STL [R1+0x2908], R25 ;  /* 0x0029081901007387 */ /* 0x000fe40000100800 */
[----:B----4-:R0:W-:Y:S02]  /*71550*/  STL.64 [R1+0x29c0], R26 ;  /* 0x0029c01a01007387 */ /* 0x0101e40000100a00 */
[----:B------:R-:W-:Y:S01]  /*71560*/  IMAD.MOV.U32 R3, RZ, RZ, R7 ;  /* 0x000000ffff037224 */ /* 0x000fe200078e0007 */
[----:B0-----:R-:W4:Y:S01]  /*71570*/  LDL.LU.64 R26, [R1+0x48] ;  /* 0x00004800011a7983 */ /* 0x001f220000300a00 */
[----:B------:R-:W-:Y:S01]  /*71580*/  STL [R1+0x25f4], R13 ;  /* 0x0025f40d01007387 */ /* 0x000fe20000100800 */
        /* <DEDUP_REMOVED lines=19> */
[----:B------:R-:W-:Y:S01]  /*716c0*/  STL [R1+0x2924], R2 ;  /* 0x0029240201007387 */ /* 0x000fe20000100800 */
[----:B----4-:R-:W-:-:S02]  /*716d0*/  IMAD.MOV.U32 R13, RZ, RZ, R26 ;  /* 0x000000ffff0d7224 */ /* 0x010fc400078e001a */
[----:B------:R-:W-:Y:S01]  /*716e0*/  IMAD.MOV.U32 R12, RZ, RZ, R27 ;  /* 0x000000ffff0c7224 */ /* 0x000fe200078e001b */
[C---:B--2---:R-:W-:Y:S11]  /*716f0*/  HMMA.16816.F32.BF16 R4, R20.reuse, R26, R4 ;  /* 0x0000001a1404723c */ /* 0x044ff60000041804 */
[----:B------:R-:W-:Y:S11]  /*71700*/  @!UPT UIADD3 URZ, URZ, URZ, URZ ;  /* 0x0000003f3f3ff290 */ /* 0x000ff6000fffe03f */
[----:B------:R-:W-:Y:S01]  /*71710*/  @!UPT UIADD3 URZ, URZ, URZ, URZ ;  /* 0x0000003f3f3ff290 */ /* 0x000fe2000fffe03f */
[----:B------:R0:W-:Y:S01]  /*71720*/  STL.64 [R1+0x9f0], R4 ;  /* 0x0009f00401007387 */ /* 0x0001e20000100a00 */
[----:B------:R-:W-:Y:S03]  /*71730*/  STL.64 [R1+0x9f8], R6 ;  /* 0x0009f80601007387 */ /* 0x000fe60000100a00 */
[----:B0-----:R-:W2:Y:S01]  /*71740*/  LDL.LU.64 R4, [R1+0x29e0] ;  /* 0x0029e00001047983 */ /* 0x001ea20000300a00 */
[----:B---3--:R-:W-:Y:S02]  /*71750*/  STL.64 [R1+0x2990], R14 ;  /* 0x0029900e01007387 */ /* 0x008fe40000100a00 */
[----:B------:R0:W-:Y:S02]  /*71760*/  STL.64 [R1+0x2988], R12 ;  /* 0x0029880c01007387 */ /* 0x0001e40000100a00 */
[----:B0-----:R-:W3:Y:S01]  /*71770*/  LDL.LU R12, [R1+0x1f0] ;  /* 0x0001f000010c7983 */ /* 0x001ee20000300800 */
[----:B------:R-:W3:Y:S02]  /*71780*/  LDL.LU R13, [R1+0x1f4] ;  /* 0x0001f400010d7983 */ /* 0x000ee40000300800 */
[----:B------:R-:W4:Y:S02]  /*71790*/  LDL.LU R14, [R1+0x1f8] ;  /* 0x0001f800010e7983 */ /* 0x000f240000300800 */
[----:B------:R-:W4:Y:S01]  /*717a0*/  LDL.LU R15, [R1+0x1fc] ;  /* 0x0001fc00010f7983 */ /* 0x000f220000300800 */
[----:B------:R-:W2:Y:S01]  /*717b0*/  LDL.LU R24, [R1+0x210] ;  /* 0x0002100001187983 */ /* 0x000ea20000300800 */
[----:B------:R-:W2:Y:S02]  /*717c0*/  LDL.LU R25, [R1+0x214] ;  /* 0x0002140001197983 */ /* 0x000ea40000300800 */
[----:B------:R-:W2:Y:S02]  /*717d0*/  LDL.LU R26, [R1+0x218] ;  /* 0x00021800011a7983 */ /* 0x000ea40000300800 */
[----:B------:R-:W2:Y:S01]  /*717e0*/  LDL.LU R27, [R1+0x21c] ;  /* 0x00021c00011b7983 */ /* 0x000ea20000300800 */
[----:B------:R-:W-:Y:S01]  /*717f0*/  HMMA.16816.F32.BF16 R8, R20, R18, R8 ;  /* 0x000000121408723c */ /* 0x000fe20000041808 */
[----:B----4-:R0:W-:Y:S01]  /*71800*/  STL.64 [R1+0x29a0], R14 ;  /* 0x0029a00e01007387 */ /* 0x0101e20000100a00 */
[----:B---3--:R-:W-:Y:S03]  /*71810*/  STL.64 [R1+0x2998], R12 ;  /* 0x0029980c01007387 */ /* 0x008fe60000100a00 */
[----:B0-----:R-:W3:Y:S01]  /*71820*/  LDL.LU.64 R14, [R1+0x8] ;  /* 0x00000800010e7983 */ /* 0x001ee20000300a00 */
[----:B------:R-:W-:-:S02]  /*71830*/  IMAD.MOV.U32 R6, RZ, RZ, R17 ;  /* 0x000000ffff067224 */ /* 0x000fc400078e0011 */
[----:B------:R-:W-:Y:S01]  /*71840*/  IMAD.MOV.U32 R7, RZ, RZ, R16 ;  /* 0x000000ffff077224 */ /* 0x000fe200078e0010 */
[----:B---3--:R0:W-:Y:S04]  /*71850*/  STL.64 [R1+0x29b8], R14 ;  /* 0x0029b80e01007387 */ /* 0x0081e80000100a00 */
[----:B0-----:R-:W3:Y:S01]  /*71860*/  LDL.LU.64 R14, [R1+0x18] ;  /* 0x00001800010e7983 */ /* 0x001ee20000300a00 */
[----:B------:R-:W-:Y:S09]  /*71870*/  STL.64 [R1+0x2950], R6 ;  /* 0x0029500601007387 */ /* 0x000ff20000100a00 */
[----:B------:R-:W-:Y:S02]  /*71880*/  STL.64 [R1+0x9e0], R8 ;  /* 0x0009e00801007387 */ /* 0x000fe40000100a00 */
[----:B------:R0:W-:Y:S02]  /*71890*/  STL.64 [R1+0x9e8], R10 ;  /* 0x0009e80a01007387 */ /* 0x0001e40000100a00 */
[----:B0-----:R-:W4:Y:S01]  /*718a0*/  LDL.LU.64 R10, [R1+0x29d8] ;  /* 0x0029d800010a7983 */ /* 0x001f220000300a00 */
[----:B------:R-:W2:Y:S02]  /*718b0*/  LDL.LU.64 R8, [R1+0x29d0] ;  /* 0x0029d00001087983 */ /* 0x000ea40000300a00 */
[----:B------:R-:W-:-:S02]  /*718c0*/  IMAD.MOV.U32 R29, RZ, RZ, R18 ;  /* 0x000000ffff1d7224 */ /* 0x000fc400078e0012 */
[----:B------:R-:W-:Y:S02]  /*718d0*/  IMAD.MOV.U32 R28, RZ, RZ, R19 ;  /* 0x000000ffff1c7224 */ /* 0x000fe400078e0013 */
[----:B------:R-:W3:Y:S01]  /*718e0*/  LDL.LU.64 R18, [R1+0x29c8] ;  /* 0x0029c80001127983 */ /* 0x000ee20000300a00 */
[----:B--2---:R-:W-:Y:S02]  /*718f0*/  IMAD.MOV.U32 R6, RZ, RZ, R9 ;  /* 0x000000ffff067224 */ /* 0x004fe400078e0009 */
[----:B------:R-:W-:-:S05]  /*71900*/  IMAD.MOV.U32 R7, RZ, RZ, R8 ;  /* 0x000000ffff077224 */ /* 0x000fca00078e0008 */
[----:B------:R-:W-:Y:S01]  /*71910*/  STL.64 [R1+0x2980], R6 ;  /* 0x0029800601007387 */ /* 0x000fe20000100a00 */
[----:B------:R0:W-:Y:S03]  /*71920*/  STL.64 [R1+0x2978], R4 ;  /* 0x0029780401007387 */ /* 0x0001e60000100a00 */
[----:B0-----:R-:W2:Y:S01]  /*71930*/  LDL.LU R4, [R1+0x220] ;  /* 0x0002200001047983 */ /* 0x001ea20000300800 */
[----:B------:R-:W2:Y:S02]  /*71940*/  LDL.LU R5, [R1+0x224] ;  /* 0x0002240001057983 */ /* 0x000ea40000300800 */
[----:B------:R-:W2:Y:S02]  /*71950*/  LDL.LU R6, [R1+0x228] ;  /* 0x0002280001067983 */ /* 0x000ea40000300800 */
[----:B------:R-:W2:Y:S01]  /*71960*/  LDL.LU R7, [R1+0x22c] ;  /* 0x00022c0001077983 */ /* 0x000ea20000300800 */
[----:B---3--:R-:W-:Y:S01]  /*71970*/  HMMA.16816.F32.BF16 R24, R20, R14, R24 ;  /* 0x0000000e1418723c */ /* 0x008fe20000041818 */
[----:B------:R-:W-:-:S02]  /*71980*/  IMAD.MOV.U32 R9, RZ, RZ, R18 ;  /* 0x000000ffff097224 */ /* 0x000fc400078e0012 */
[----:B------:R-:W-:-:S05]  /*71990*/  IMAD.MOV.U32 R8, RZ, RZ, R19 ;  /* 0x000000ffff087224 */ /* 0x000fca00078e0013 */
[----:B--2---:R-:W-:Y:S11]  /*719a0*/  HMMA.16816.F32.BF16 R4, R20, R18, R4 ;  /* 0x000000121404723c */ /* 0x004ff60000041804 */
[----:B------:R-:W-:Y:S11]  /*719b0*/  @!UPT UIADD3 URZ, URZ, URZ, URZ ;  /* 0x0000003f3f3ff290 */ /* 0x000ff6000fffe03f */
[----:B------:R-:W-:Y:S01]  /*719c0*/  @!UPT UIADD3 URZ, URZ, URZ, URZ ;  /* 0x0000003f3f3ff290 */ /* 0x000fe2000fffe03f */
[----:B------:R-:W-:Y:S01]  /*719d0*/  STL.64 [R1+0x9c0], R4 ;  /* 0x0009c00401007387 */ /* 0x000fe20000100a00 */
[----:B------:R-:W-:Y:S02]  /*719e0*/  STL.64 [R1+0x9c8], R6 ;  /* 0x0009c80601007387 */ /* 0x000fe40000100a00 */
[----:B----4-:R-:W-:Y:S02]  /*719f0*/  STL.64 [R1+0x29b0], R10 ;  /* 0x0029b00a01007387 */ /* 0x010fe40000100a00 */
        /* <DEDUP_REMOVED lines=13> */
[----:B------:R0:W-:Y:S01]  /*71ad0*/  STL.64 [R1+0x9b0], R24 ;  /* 0x0009b01801007387 */ /* 0x0001e20000100a00 */
[----:B------:R1:W-:Y:S02]  /*71ae0*/  STL.64 [R1+0x9b8], R26 ;  /* 0x0009b81a01007387 */ /* 0x0003e40000100a00 */
[----:B0-----:R-:W-:Y:S01]  /*71af0*/  IMAD.MOV.U32 R25, RZ, RZ, R14 ;  /* 0x000000ffff197224 */ /* 0x001fe200078e000e */
[----:B-1----:R-:W2:Y:S01]  /*71b00*/  LDL.LU.64 R26, [R1+0x29c0] ;  /* 0x0029c000011a7983 */ /* 0x002ea20000300a00 */
        /* <DEDUP_REMOVED lines=8> */
[----:B0-----:R-:W3:Y:S01]  /*71b90*/  LDL.LU.64 R10, [R1+0x29b0] ;  /* 0x0029b000010a7983 */ /* 0x001ee20000300a00 */
[----:B------:R-:W2:Y:S02]  /*71ba0*/  LDL.LU.64 R8, [R1+0x29a8] ;  /* 0x0029a80001087983 */ /* 0x000ea40000300a00 */
[----:B------:R-:W2:Y:S02]  /*71bb0*/  LDL.LU.64 R14, [R1+0x29a0] ;  /* 0x0029a000010e7983 */ /* 0x000ea40000300a00 */
[----:B------:R-:W2:Y:S02]  /*71bc0*/  LDL.LU.64 R12, [R1+0x2998] ;  /* 0x00299800010c7983 */ /* 0x000ea40000300a00 */
[C---:B--2---:R-:W-:Y:S11]  /*71bd0*/  HMMA.16816.F32.BF16 R12, R20.reuse, R26, R12 ;  /* 0x0000001a140c723c */ /* 0x044ff6000004180c */
        /* <DEDUP_REMOVED lines=18> */
[C---:B----4-:R-:W-:Y:S01]  /*71d00*/  HMMA.16816.F32.BF16 R4, R20.reuse, R14, R4 ;  /* 0x0000000e1404723c */ /* 0x050fe20000041804 */
[----:B--2---:R-:W-:Y:S01]  /*71d10*/  STL.64 [R1+0x2948], R26 ;  /* 0x0029481a01007387 */ /* 0x004fe20000100a00 */
[----:B------:R0:W-:Y:S03]  /*71d20*/  STL.64 [R1+0x2940], R24 ;  /* 0x0029401801007387 */ /* 0x0001e60000100a00 */
        /* <DEDUP_REMOVED lines=9> */
[----:B------:R-:W2:Y:S02]  /*71dc0*/  LDL.LU R26, [R1+0x1c8] ;  /* 0x0001c800011a7983 */ /* 0x000ea40000300800 */
[----:B------:R-:W2:Y:S02]  /*71dd0*/  LDL.LU R27, [R1+0x1cc] ;  /* 0x0001cc00011b7983 */ /* 0x000ea40000300800 */
[----:B------:R-:W-:Y:S01]  /*71de0*/  STL.64 [R1+0x8d0], R4 ;  /* 0x0008d00401007387 */ /* 0x000fe20000100a00 */
[----:B------:R0:W-:Y:S03]  /*71df0*/  STL.64 [R1+0x8d8], R6 ;  /* 0x0008d80601007387 */ /* 0x0001e60000100a00 */
[----:B0-----:R-:W2:Y:S01]  /*71e00*/  LDL.LU.64 R6, [R1+0x2980] ;  /* 0x0029800001067983 */ /* 0x001ea20000300a00 */
[----:B------:R-:W3:Y:S02]  /*71e10*/  LDL.LU.64 R4, [R1+0x2978] ;  /* 0x0029780001047983 */ /* 0x000ee40000300a00 */
[----:B------:R-:W2:Y:S02]  /*71e20*/  LDL.LU.64 R18, [R1+0x2970] ;  /* 0x0029700001127983 */ /* 0x000ea40000300a00 */
[----:B------:R-:W2:Y:S02]  /*71e30*/  LDL.LU.64 R16, [R1+0x2968] ;  /* 0x0029680001107983 */ /* 0x000ea40000300a00 */
[----:B------:R-:W-:Y:S01]  /*71e40*/  STL.64 [R1+0x830], R20 ;  /* 0x0008301401007387 */ /* 0x000fe20000100a00 */
[----:B------:R3:W-:Y:S02]  /*71e50*/  STL.64 [R1+0x838], R22 ;  /* 0x0008381601007387 */ /* 0x0007e40000100a00 */
[----:B---3--:R-:W-:-:S02]  /*71e60*/  IMAD.MOV.U32 R22, RZ, RZ, R5 ;  /* 0x000000ffff167224 */ /* 0x008fc400078e0005 */
[----:B------:R-:W-:Y:S02]  /*71e70*/  IMAD.MOV.U32 R23, RZ, RZ, R4 ;  /* 0x000000ffff177224 */ /* 0x000fe400078e0004 */
        /* <DEDUP_REMOVED lines=16> */
[----:B------:R-:W2:Y:S11]  /*71f80*/  LDL.LU.64 R24, [R1+0x2928] ;  /* 0x0029280001187983 */ /* 0x000eb60000300a00 */
[----:B------:R-:W-:Y:S09]  /*71f90*/  @!UPT UIADD3 URZ, URZ, URZ, URZ ;  /* 0x0000003f3f3ff290 */ /* 0x000ff2000fffe03f */
[----:B------:R0:W-:Y:S01]  /*71fa0*/  STL.64 [R1+0xd40], R4 ;  /* 0x000d400401007387 */ /* 0x0001e20000100a00 */
[----:B------:R-:W-:Y:S03]  /*71fb0*/  STL.64 [R1+0xd48], R6 ;  /* 0x000d480601007387 */ /* 0x000fe60000100a00 */
[----:B0-----:R-:W3:Y:S04]  /*71fc0*/  LDL.LU.64 R4, [R1+0xab8] ;  /* 0x000ab80001047983 */ /* 0x001ee80000300a00 */
[----:B---3--:R0:W-:Y:S04]  /*71fd0*/  STL.64 [R1+0x2848], R4 ;  /* 0x0028480401007387 */ /* 0x0081e80000100a00 */
[----:B0-----:R-:W3:Y:S01]  /*71fe0*/  LDL.LU R4, [R1+0xf0] ;  /* 0x0000f00001047983 */ /* 0x001ee20000300800 */
[----:B------:R-:W3:Y:S02]  /*71ff0*/  LDL.LU R5, [R1+0xf4] ;  /* 0x0000f40001057983 */ /* 0x000ee40000300800 */
[----:B------:R-:W4:Y:S02]  /*72000*/  LDL.LU R6, [R1+0xf8] ;  /* 0x0000f80001067983 */ /* 0x000f240000300800 */
[----:B------:R-:W4:Y:S02]  /*72010*/  LDL.LU R7, [R1+0xfc] ;  /* 0x0000fc0001077983 */ /* 0x000f240000300800 */
[----:B----4-:R0:W-:Y:S01]  /*72020*/  STL.64 [R1+0x2858], R6 ;  /* 0x0028580601007387 */ /* 0x0101e20000100a00 */
[----:B---3--:R-:W-:Y:S02]  /*72030*/  STL.64 [R1+0x2850], R4 ;  /* 0x0028500401007387 */ /* 0x008fe40000100a00 */
[----:B0-----:R-:W-:-:S02]  /*72040*/  IMAD.MOV.U32 R6, RZ, RZ, R2 ;  /* 0x000000ffff067224 */ /* 0x001fc400078e0002 */
[----:B------:R-:W-:Y:S01]  /*72050*/  IMAD.MOV.U32 R7, RZ, RZ, R3 ;  /* 0x000000ffff077224 */ /* 0x000fe200078e0003 */
[----:B------:R-:W3:Y:S01]  /*72060*/  LDL.LU R2, [R1+0x2924] ;  /* 0x0029240001027983 */ /* 0x000ee20000300800 */
[----:B------:R-:W4:Y:S03]  /*72070*/  LDL.LU R3, [R1+0x2920] ;  /* 0x0029200001037983 */ /* 0x000f260000300800 */
[----:B------:R0:W-:Y:S04]  /*72080*/  STL.64 [R1+0x2870], R6 ;  /* 0x0028700601007387 */ /* 0x0001e80000100a00 */
[----:B0-----:R-:W2:Y:S01]  /*72090*/  LDL.LU R6, [R1+0x98] ;  /* 0x0000980001067983 */ /* 0x001ea20000300800 */
[----:B------:R-:W2:Y:S02]  /*720a0*/  LDL.LU R7, [R1+0x9c] ;  /* 0x00009c0001077983 */ /* 0x000ea40000300800 */
[C---:B--2---:R-:W-:Y:S01]  /*720b0*/  HMMA.16816.F32.BF16 R4, R16.reuse, R6, R24 ;  /* 0x000000061004723c */ /* 0x044fe20000041818 */
[----:B------:R-:W2:Y:S01]  /*720c0*/  LDL.LU.64 R26, [R1+0x2918] ;  /* 0x00291800011a7983 */ /* 0x000ea20000300a00 */
[----:B------:R-:W2:Y:S11]  /*720d0*/  LDL.LU.64 R24, [R1+0x2910] ;  /* 0x0029100001187983 */ /* 0x000eb60000300a00 */
[----:B------:R-:W-:Y:S10]  /*720e0*/  @!UPT UIADD3 URZ, URZ, URZ, URZ ;  /* 0x0000003f3f3ff290 */ /* 0x000ff4000fffe03f */
[----:B------:R-:W-:Y:S01]  /*720f0*/  STL.64 [R1+0xd20], R4 ;  /* 0x000d200401007387 */ /* 0x000fe20000100a00 */
[----:B------:R2:W-:Y:S02]  /*72100*/  STL.64 [R1+0xd28], R6 ;  /* 0x000d280601007387 */ /* 0x0005e40000100a00 */
[----:B--2---:R-:W-:Y:S02]  /*72110*/  IMAD.MOV.U32 R6, RZ, RZ, R25 ;  /* 0x000000ffff067224 */ /* 0x004fe400078e0019 */
[----:B------:R-:W-:Y:S01]  /*72120*/  IMAD.MOV.U32 R7, RZ, RZ, R24 ;  /* 0x000000ffff077224 */ /* 0x000fe200078e0018 */
[----:B------:R-:W2:Y:S04]  /*72130*/  LDL.LU R25, [R1+0x2908] ;  /* 0x0029080001197983 */ /* 0x000ea80000300800 */
[----:B------:R0:W-:Y:S01]  /*72140*/  STL.64 [R1+0x2888], R6 ;  /* 0x0028880601007387 */ /* 0x0001e20000100a00 */
[----:B------:R-:W2:Y:S02]  /*72150*/  LDL.LU R4, [R1+0x180] ;  /* 0x0001800001047983 */ /* 0x000ea40000300800 */
[----:B------:R-:W2:Y:S01]  /*72160*/  LDL.LU R5, [R1+0x184] ;  /* 0x0001840001057983 */ /* 0x000ea20000300800 */
[----:B0-----:R-:W2:Y:S01]  /*72170*/  LDL.LU R6, [R1+0x188] ;  /* 0x0001880001067983 */ /* 0x001ea20000300800 */
[----:B------:R-:W2:Y:S02]  /*72180*/  LDL.LU R7, [R1+0x18c] ;  /* 0x00018c0001077983 */ /* 0x000ea40000300800 */
[----:B--2---:R-:W-:Y:S07]  /*72190*/  HMMA.16816.F32.BF16 R20, R16, R22, R4 ;  /* 0x000000161014723c */ /* 0x004fee0000041804 */
[----:B------:R-:W-:-:S02]  /*721a0*/  IMAD.MOV.U32 R6, RZ, RZ, R9 ;  /* 0x000000ffff067224 */ /* 0x000fc400078e0009 */
[----:B------:R-:W-:Y:S11]  /*721b0*/  IMAD.MOV.U32 R7, RZ, RZ, R8 ;  /* 0x000000ffff077224 */ /* 0x000ff600078e0008 */
[----:B------:R-:W-:Y:S03]  /*721c0*/  @!UPT UIADD3 URZ, URZ, URZ, URZ ;  /* 0x0000003f3f3ff290 */ /* 0x000fe6000fffe03f */
[----:B------:R-:W-:Y:S01]  /*721d0*/  STL.64 [R1+0xb40], R20 ;  /* 0x000b401401007387 */ /* 0x000fe20000100a00 */
[----:B------:R-:W-:Y:S02]  /*721e0*/  STL.64 [R1+0xb48], R22 ;  /* 0x000b481601007387 */ /* 0x000fe40000100a00 */
[----:B------:R-:W-:Y:S02]  /*721f0*/  STL.64 [R1+0x28a0], R6 ;  /* 0x0028a00601007387 */ /* 0x000fe40000100a00 */
[----:B------:R-:W2:Y:S01]  /*72200*/  LDL.LU.64 R8, [R1+0xab0] ;  /* 0x000ab00001087983 */ /* 0x000ea20000300a00 */
[----:B------:R-:W-:Y:S04]  /*72210*/  STL.64 [R1+0x2868], R10 ;  /* 0x0028680a01007387 */ /* 0x000fe80000100a00 */
[----:B--2---:R0:W-:Y:S04]  /*72220*/  STL.64 [R1+0x2860], R8 ;  /* 0x0028600801007387 */ /* 0x0041e80000100a00 */
        /* <DEDUP_REMOVED lines=8> */
[----:B------:R-:W-:Y:S01]  /*722b0*/  IMAD.MOV.U32 R7, RZ, RZ, R12 ;  /* 0x000000ffff077224 */ /* 0x000fe200078e000c */
[----:B--2---:R-:W-:Y:S01]  /*722c0*/  STL.64 [R1+0x2880], R10 ;  /* 0x0028800a01007387 */ /* 0x004fe20000100a00 */
[----:B------:R0:W-:Y:S03]  /*722d0*/  STL.64 [R1+0x2878], R8 ;  /* 0x0028780801007387 */ /* 0x0001e60000100a00 */
[----:B0-----:R-:W2:Y:S01]  /*722e0*/  LDL.LU R8, [R1+0x110] ;  /* 0x0001100001087983 */ /* 0x001ea20000300800 */
[----:B------:R-:W2:Y:S02]  /*722f0*/  LDL.LU R9, [R1+0x114] ;  /* 0x0001140001097983 */ /* 0x000ea40000300800 */
[----:B------:R-:W2:Y:S02]  /*72300*/  LDL.LU R10, [R1+0x118] ;  /* 0x00011800010a7983 */ /* 0x000ea40000300800 */
[----:B------:R-:W2:Y:S01]  /*72310*/  LDL.LU R11, [R1+0x11c] ;  /* 0x00011c00010b7983 */ /* 0x000ea20000300800 */
[----:B------:R0:W-:Y:S01]  /*72320*/  STL.64 [R1+0x28d0], R6 ;  /* 0x0028d00601007387 */ /* 0x0001e20000100a00 */
[----:B------:R-:W2:Y:S02]  /*72330*/  LDL.LU R4, [R1+0x150] ;  /* 0x0001500001047983 */ /* 0x000ea40000300800 */
[----:B------:R-:W2:Y:S01]  /*72340*/  LDL.LU R5, [R1+0x154] ;  /* 0x0001540001057983 */ /* 0x000ea20000300800 */
[----:B0-----:R-:W2:Y:S01]  /*72350*/  LDL.LU R6, [R1+0x158] ;  /* 0x0001580001067983 */ /* 0x001ea20000300800 */
[----:B------:R-:W2:Y:S03]  /*72360*/  LDL.LU R7, [R1+0x15c] ;  /* 0x00015c0001077983 */ /* 0x000ea60000300800 */
        /* <DEDUP_REMOVED lines=24> */
[----:B------:R-:W-:Y:S01]  /*724f0*/  IMAD.MOV.U32 R24, RZ, RZ, R22 ;  /* 0x000000ffff187224 */ /* 0x000fe200078e0016 */
[----:B--2---:R-:W-:Y:S01]  /*72500*/  STL.64 [R1+0x28c8], R10 ;  /* 0x0028c80a01007387 */ /* 0x004fe20000100a00 */
[----:B------:R0:W-:Y:S03]  /*72510*/  STL.64 [R1+0x28c0], R8 ;  /* 0x0028c00801007387 */ /* 0x0001e60000100a00 */
[----:B0-----:R-:W2:Y:S01]  /*72520*/  LDL.LU R8, [R1+0x140] ;  /* 0x0001400001087983 */ /* 0x001ea20000300800 */
[----:B------:R-:W2:Y:S02]  /*72530*/  LDL.LU R9, [R1+0x144] ;  /* 0x0001440001097983 */ /* 0x000ea40000300800 */
[----:B------:R-:W2:Y:S02]  /*72540*/  LDL.LU R10, [R1+0x148] ;  /* 0x00014800010a7983 */ /* 0x000ea40000300800 */
[----:B------:R-:W2:Y:S01]  /*72550*/  LDL.LU R11, [R1+0x14c] ;  /* 0x00014c00010b7983 */ /* 0x000ea20000300800 */
[----:B------:R-:W2:Y:S01]  /*72560*/  LDL.LU.64 R12, [R1+0xaa8] ;  /* 0x000aa800010c7983 */ /* 0x000ea20000300a00 */
[----:B------:R-:W2:Y:S02]  /*72570*/  LDL.LU.64 R28, [R1+0xaa0] ;  /* 0x000aa000011c7983 */ /* 0x000ea40000300a00 */
[----:B------:R0:W-:Y:S02]  /*72580*/  STL [R1+0x25fc], R20 ;  /* 0x0025fc1401007387 */ /* 0x0001e40000100800 */
[----:B------:R-:W0:Y:S02]  /*72590*/  LDL.LU R22, [R1+0x78] ;  /* 0x0000780001167983 */ /* 0x000e240000300800 */
[----:B------:R-:W-:Y:S01]  /*725a0*/  IMAD.MOV.U32 R23, RZ, RZ, R25 ;  /* 0x000000ffff177224 */ /* 0x000fe200078e0019 */
[----:B------:R-:W-:Y:S06]  /*725b0*/  STL [R1+0x25f8], R24 ;  /* 0x0025f81801007387 */ /* 0x000fec0000100800 */
[----:B0-----:R-:W-:Y:S01]  /*725c0*/  HMMA.16816.F32.BF16 R20, R16, R22, R4 ;  /* 0x000000161014723c */ /* 0x001fe20000041804 */
[----:B------:R-:W2:Y:S01]  /*725d0*/  LDL.LU.64 R6, [R1+0x2900] ;  /* 0x0029000001067983 */ /* 0x000ea20000300a00 */
[----:B------:R-:W2:Y:S11]  /*725e0*/  LDL.LU.64 R4, [R1+0x28f8] ;  /* 0x0028f80001047983 */ /* 0x000eb60000300a00 */
[----:B------:R-:W-:Y:S10]  /*725f0*/  @!UPT UIADD3 URZ, URZ, URZ, URZ ;  /* 0x0000003f3f3ff290 */ /* 0x000ff4000fffe03f */
[----:B------:R0:W-:Y:S01]  /*72600*/  STL.64 [R1+0xaf0], R20 ;  /* 0x000af01401007387 */ /* 0x0001e20000100a00 */
[----:B------:R1:W-:Y:S02]  /*72610*/  STL.64 [R1+0xaf8], R22 ;  /* 0x000af81601007387 */ /* 0x0003e40000100a00 */
[----:B------:R-:W-:Y:S02]  /*72620*/  IMAD.MOV.U32 R25, RZ, RZ, R22 ;  /* 0x000000ffff197224 */ /* 0x000fe400078e0016 */
[----:B0-----:R-:W-:-:S05]  /*72630*/  IMAD.MOV.U32 R21, RZ, RZ, R20 ;  /* 0x000000ffff157224 */ /* 0x001fca00078e0014 */
[----:B------:R2:W-:Y:S01]  /*72640*/  STL [R1+0x2604], R21 ;  /* 0x0026041501007387 */ /* 0x0005e20000100800 */
[----:B-1----:R-:W2:Y:S02]  /*72650*/  LDL.LU R22, [R1+0x68] ;  /* 0x0000680001167983 */ /* 0x002ea40000300800 */
[----:B----4-:R-:W-:Y:S02]  /*72660*/  IMAD.MOV.U32 R23, RZ, RZ, R3 ;  /* 0x000000ffff177224 */ /* 0x010fe400078e0003 */
[----:B------:R-:W4:Y:S01]  /*72670*/  LDL.LU R3, [R1+0x28f0] ;  /* 0x0028f00001037983 */ /* 0x000f220000300800 */
[----:B------:R-:W-:Y:S04]  /*72680*/  STL [R1+0x2600], R25 ;  /* 0x0026001901007387 */ /* 0x000fe80000100800 */
[----:B--2---:R-:W-:Y:S01]  /*72690*/  HMMA.16816.F32.BF16 R20, R16, R22, R4 ;  /* 0x000000161014723c */ /* 0x004fe20000041804 */
[----:B------:R-:W2:Y:S01]  /*726a0*/  LDL.LU.64 R6, [R1+0x28e8] ;  /* 0x0028e80001067983 */ /* 0x000ea20000300a00 */
[----:B------:R-:W2:Y:S11]  /*726b0*/  LDL.LU.64 R4, [R1+0x28e0] ;  /* 0x0028e00001047983 */ /* 0x000eb60000300a00 */
[----:B------:R-:W-:Y:S10]  /*726c0*/  @!UPT UIADD3 URZ, URZ, URZ, URZ ;  /* 0x0000003f3f3ff290 */ /* 0x000ff4000fffe03f */
[----:B------:R-:W-:Y:S01]  /*726d0*/  STL.64 [R1+0xa90], R20 ;  /* 0x000a901401007387 */ /* 0x000fe20000100a00 */
[----:B------:R0:W-:Y:S02]  /*726e0*/  STL.64 [R1+0xa98], R22 ;  /* 0x000a981601007387 */ /* 0x0001e40000100a00 */
[----:B0-----:R-:W-:Y:S02]  /*726f0*/  IMAD.MOV.U32 R22, RZ, RZ, R20 ;  /* 0x000000ffff167224 */ /* 0x001fe400078e0014 */
[----:B------:R-:W-:-:S03]  /*72700*/  IMAD.MOV.U32 R23, RZ, RZ, R0 ;  /* 0x000000ffff177224 */ /* 0x000fc600078e0000 */
[----:B------:R3:W-:Y:S02]  /*72710*/  STL [R1+0x2608], R22 ;  /* 0x0026081601007387 */ /* 0x0007e40000100800 */
[----:B---3--:R-:W-:Y:S02]  /*72720*/  IMAD.MOV.U32 R22, RZ, RZ, R2 ;  /* 0x000000ffff167224 */ /* 0x008fe400078e0002 */
[----:B------:R-:W3:Y:S01]  /*72730*/  LDL.LU R2, [R1+0x28dc] ;  /* 0x0028dc0001027983 */ /* 0x000ee20000300800 */
[----:B------:R-:W3:Y:S04]  /*72740*/  LDL.LU R0, [R1+0x28d8] ;  /* 0x0028d80001007983 */ /* 0x000ee80000300800 */
[----:B--2---:R-:W-:Y:S01]  /*72750*/  HMMA.16816.F32.BF16 R20, R16, R22, R4 ;  /* 0x000000161014723c */ /* 0x004fe20000041804 */
[----:B------:R-:W2:Y:S11]  /*72760*/  LDL.LU.64 R6, [R1+0x28d0] ;  /* 0x0028d00001067983 */ /* 0x000eb60000300a00 */
[----:B------:R-:W-:Y:S11]  /*72770*/  @!UPT UIADD3 URZ, URZ, URZ, URZ ;  /* 0x0000003f3f3ff290 */ /* 0x000ff6000fffe03f */
[----:B------:R-:W-:Y:S01]  /*72780*/  STL.64 [R1+0xa80], R20 ;  /* 0x000a801401007387 */ /* 0x000fe20000100a00 */
[----:B------:R0:W-:Y:S02]  /*72790*/  STL.64 [R1+0xa88], R22 ;  /* 0x000a881601007387 */ /* 0x0001e40000100a00 */
[----:B0-----:R-:W-:-:S05]  /*727a0*/  IMAD.MOV.U32 R23, RZ, RZ, R20 ;  /* 0x000000ffff177224 */ /* 0x001fca00078e0014 */
[----:B------:R-:W-:Y:S01]  /*727b0*/  STL [R1+0x260c], R23 ;  /* 0x00260c1701007387 */ /* 0x000fe20000100800 */
        /* <DEDUP_REMOVED lines=40> */
[----:B------:R-:W2:Y:S11]  /*72a40*/  LDL.LU.64 R4, [R1+0x2848] ;  /* 0x0028480001047983 */ /* 0x000eb60000300a00 */
[----:B------:R-:W-:Y:S11]  /*72a50*/  @!UPT UIADD3 URZ, URZ, URZ, URZ ;  /* 0x0000003f3f3ff290 */ /* 0x000ff6000fffe03f */
[----:B------:R0:W-:Y:S01]  /*72a60*/  STL.64 [R1+0x8a0], R24 ;  /* 0x0008a01801007387 */ /* 0x0001e20000100a00 */
[----:B------:R3:W-:Y:S03]  /*72a70*/  STL.64 [R1+0x8a8], R26 ;  /* 0x0008a81a01007387 */ /* 0x0007e60000100a00 */
[----:B0-----:R-:W2:Y:S01]  /*72a80*/  LDL.LU R24, [R1+0xe0] ;  /* 0x0000e00001187983 */ /* 0x001ea20000300800 */
[----:B------:R-:W2:Y:S02]  /*72a90*/  LDL.LU R25, [R1+0xe4] ;  /* 0x0000e40001197983 */ /* 0x000ea40000300800 */
[----:B---3--:R-:W-:Y:S02]  /*72aa0*/  IMAD.MOV.U32 R26, RZ, RZ, R0 ;  /* 0x000000ffff1a7224 */ /* 0x008fe400078e0000 */
[----:B------:R-:W3:Y:S01]  /*72ab0*/  LDL.LU R0, [R1+0x2844] ;  /* 0x0028440001007983 */ /* 0x000ee20000300800 */
[----:B------:R-:W-:-:S02]  /*72ac0*/  IMAD.MOV.U32 R27, RZ, RZ, R2 ;  /* 0x000000ffff1b7224 */ /* 0x000fc400078e0002 */
[----:B----4-:R-:W-:Y:S02]  /*72ad0*/  IMAD.MOV.U32 R23, RZ, RZ, R3 ;  /* 0x000000ffff177224 */ /* 0x010fe400078e0003 */
[----:B------:R-:W-:Y:S02]  /*72ae0*/  IMAD.MOV.U32 R3, RZ, RZ, c[0x0][0x188] ;  /* 0x00006200ff037624 */ /* 0x000fe400078e00ff */
[----:B------:R-:W-:Y:S02]  /*72af0*/  IMAD.MOV.U32 R2, RZ, RZ, c[0x0][0x188] ;  /* 0x00006200ff027624 */ /* 0x000fe400078e00ff */
[----:B------:R-:W-:-:S04]  /*72b00*/  IMAD.SHL.U32 R3, R3, 0x80, RZ ;  /* 0x0000008003037824 */ /* 0x000fc800078e00ff */
[----:B------:R-:W-:-:S05]  /*72b10*/  IMAD.SHL.U32 R3, R3, 0x2, RZ ;  /* 0x0000000203037824 */ /* 0x000fca00078e00ff */
[----:B--2---:R-:W-:-:S05]  /*72b20*/  IADD3 R3, P0, R4, R3, RZ ;  /* 0x0000000304037210 */ /* 0x004fca0007f1e0ff */
[----:B------:R-:W-:Y:S01]  /*72b30*/  STL [R1+0x27dc], R3 ;  /* 0x0027dc0301007387 */ /* 0x000fe20000100800 */
[----:B------:R-:W-:Y:S07]  /*72b40*/  HMMA.16816.F32.BF16 R24, R16, R14, R24 ;  /* 0x0000000e1018723c */ /* 0x000fee0000041818 */
[----:B------:R-:W-:-:S04]  /*72b50*/  IMAD.SHL.U32 R15, R2, 0x80, RZ ;  /* 0x00000080020f7824 */ /* 0x000fc800078e00ff */
[----:B------:R-:W-:Y:S02]  /*72b60*/  IMAD.SHL.U32 R15, R15, 0x2, RZ ;  /* 0x000000020f0f7824 */ /* 0x000fe400078e00ff */
[----:B---3--:R-:W-:-:S03]  /*72b70*/  IMAD.X R7, R5, 0x1, R0, P0 ;  /* 0x0000000105077824 */ /* 0x008fc600000e0600 */
[-C--:B------:R-:W-:Y:S02]  /*72b80*/  IADD3 R6, P1, R8, R15.reuse, RZ ;  /* 0x0000000f08067210 */ /* 0x080fe40007f3e0ff */
[-C--:B------:R-:W-:Y:S02]  /*72b90*/  IADD3 R5, P0, R12, R15.reuse, RZ ;  /* 0x0000000f0c057210 */ /* 0x080fe40007f1e0ff */
[----:B------:R-:W-:-:S03]  /*72ba0*/  IADD3 R4, P2, R28, R15, RZ ;  /* 0x0000000f1c047210 */ /* 0x000fc60007f5e0ff */
[----:B------:R-:W-:Y:S01]  /*72bb0*/  STL.64 [R1+0x890], R24 ;  /* 0x0008901801007387 */ /* 0x000fe20000100a00 */
[----:B------:R-:W-:Y:S02]  /*72bc0*/  STL.64 [R1+0x898], R26 ;  /* 0x0008981a01007387 */ /* 0x000fe40000100a00 */
[----:B------:R-:W-:Y:S02]  /*72bd0*/  STL [R1+0x27e0], R6 ;  /* 0x0027e00601007387 */ /* 0x000fe40000100800 */
[----:B------:R-:W-:Y:S01]  /*72be0*/  STL [R1+0x27e4], R7 ;  /* 0x0027e40701007387 */ /* 0x000fe20000100800 */
[----:B------:R-:W-:Y:S01]  /*72bf0*/  STL [R1+0x2610], R5 ;  /* 0x0026100501007387 */ /* 0x000fe20000100800 */
[----:B------:R0:W-:Y:S03]  /*72c00*/  STL [R1+0x283c], R15 ;  /* 0x00283c0f01007387 */ /* 0x0001e60000100800 */
[----:B0-----:R-:W2:Y:S01]  /*72c10*/  LDL.LU R15, [R1+0xfe0] ;  /* 0x000fe000010f7983 */ /* 0x001ea20000300800 */
[----:B------:R0:W-:Y:S02]  /*72c20*/  STL [R1+0x2614], R4 ;  /* 0x0026140401007387 */ /* 0x0001e40000100800 */
[----:B0-----:R-:W-:Y:S01]  /*72c30*/  HMMA.16816.F32.BF16 R4, R16, R10, R20 ;  /* 0x0000000a1004723c */ /* 0x001fe20000041814 */
[----:B------:R-:W-:-:S02]  /*72c40*/  IMAD.X R8, R9, 0x1, R0, P1 ;  /* 0x0000000109087824 */ /* 0x000fc400008e0600 */
[--C-:B------:R-:W-:Y:S02]  /*72c50*/  IMAD.X R9, R13, 0x1, R0.reuse, P0 ;  /* 0x000000010d097824 */ /* 0x100fe400000e0600 */
[----:B------:R-:W-:Y:S01]  /*72c60*/  IMAD.X R12, R29, 0x1, R0, P2 ;  /* 0x000000011d0c7824 */ /* 0x000fe200010e0600 */
[----:B------:R-:W-:Y:S02]  /*72c70*/  STL [R1+0x27e8], R8 ;  /* 0x0027e80801007387 */ /* 0x000fe40000100800 */
[----:B------:R-:W-:Y:S01]  /*72c80*/  STL [R1+0x2618], R9 ;  /* 0x0026180901007387 */ /* 0x000fe20000100800 */
[----:B--2---:R-:W-:-:S05]  /*72c90*/  IADD3 R15, R15, 0x1, RZ ;  /* 0x000000010f0f7810 */ /* 0x004fca0007ffe0ff */
[----:B------:R-:W-:Y:S01]  /*72ca0*/  STL [R1+0xfe0], R15 ;  /* 0x000fe00f01007387 */ /* 0x000fe20000100800 */
[----:B------:R0:W-:Y:S02]  /*72cb0*/  STL [R1+0x2834], R0 ;  /* 0x0028340001007387 */ /* 0x0001e40000100800 */
[----:B------:R-:W-:Y:S06]  /*72cc0*/  STL [R1+0x261c], R12 ;  /* 0x00261c0c01007387 */ /* 0x000fec0000100800 */
[----:B------:R-:W-:Y:S01]  /*72cd0*/  STL.64 [R1+0x880], R4 ;  /* 0x0008800401007387 */ /* 0x000fe20000100a00 */
[----:B------:R-:W-:Y:S04]  /*72ce0*/  STL.64 [R1+0x888], R6 ;  /* 0x0008880601007387 */ /* 0x000fe80000100a00 */
[----:B0-----:R-:W2:Y:S04]  /*72cf0*/  LDL.LU R0, [R1+0x1c34] ;  /* 0x001c340001007983 */ /* 0x001ea80000300800 */
[----:B--2---:R0:W-:Y:S04]  /*72d00*/  STL [R1+0x2838], R0 ;  /* 0x0028380001007387 */ /* 0x0041e80000100800 */
[----:B0-----:R-:W2:Y:S01]  /*72d10*/  LDL.LU R0, [R1+0x1c3c] ;  /* 0x001c3c0001007983 */ /* 0x001ea20000300800 */
[----:B------:R-:W-:-:S02]  /*72d20*/  IMAD.MOV.U32 R10, RZ, RZ, R7 ;  /* 0x000000ffff0a7224 */ /* 0x000fc400078e0007 */
[----:B------:R-:W-:Y:S01]  /*72d30*/  IMAD.MOV.U32 R11, RZ, RZ, R6 ;  /* 0x000000ffff0b7224 */ /* 0x000fe200078e0006 */
[----:B--2---:R0:W-:Y:S04]  /*72d40*/  STL [R1+0x2840], R0 ;  /* 0x0028400001007387 */ /* 0x0041e80000100800 */
[----:B0-----:R-:W2:Y:S01]  /*72d50*/  LDL R0, [R1+0x23e4] ;  /* 0x0023e40001007983 */ /* 0x001ea20000100800 */
        /* <DEDUP_REMOVED lines=25> */
[----:B------:R0:W-:Y:S02]  /*72ef0*/  STL [R1+0x2624], R10 ;  /* 0x0026240a01007387 */ /* 0x0001e40000100800 */
[----:B0-----:R-:W3:Y:S01]  /*72f00*/  LDL.LU R10, [R1+0x1c24] ;  /* 0x001c2400010a7983 */ /* 0x001ee20000300800 */
[----:B------:R0:W-:Y:S03]  /*72f10*/  STL [R1+0x2620], R11 ;  /* 0x0026200b01007387 */ /* 0x0001e60000100800 */
[----:B0-----:R-:W3:Y:S01]  /*72f20*/  LDL.LU R11, [R1+0x1c2c] ;  /* 0x001c2c00010b7983 */ /* 0x001ee20000300800 */
[----:B--2---:R-:W-:-:S03]  /*72f30*/  ISETP.NE.U32.AND P0, PT, R15, R0, PT ;  /* 0x000000000f00720c */ /* 0x004fc60003f05070 */
[----:B------:R-:W2:Y:S01]  /*72f40*/  LDL.LU R0, [R1+0x2840] ;  /* 0x0028400001007983 */ /* 0x000ea20000300800 */
[----:B------:R-:W2:Y:S02]  /*72f50*/  LDL.LU R15, [R1+0x283c] ;  /* 0x00283c00010f7983 */ /* 0x000ea40000300800 */
[----:B--2---:R-:W-:-:S05]  /*72f60*/  IADD3 R0, P4, R0, R15, RZ ;  /* 0x0000000f00007210 */ /* 0x004fca0007f9e0ff */
[----:B------:R0:W-:Y:S04]  /*72f70*/  STL [R1+0x1c3c], R0 ;  /* 0x001c3c0001007387 */ /* 0x0001e80000100800 */
[----:B0-----:R-:W2:Y:S02]  /*72f80*/  LDL.LU R0, [R1+0x2838] ;  /* 0x0028380001007983 */ /* 0x001ea40000300800 */
[----:B--2---:R-:W-:-:S05]  /*72f90*/  IADD3 R0, P5, R0, R15, RZ ;  /* 0x0000000f00007210 */ /* 0x004fca0007fbe0ff */
[----:B------:R0:W-:Y:S04]  /*72fa0*/  STL [R1+0x1c34], R0 ;  /* 0x001c340001007387 */ /* 0x0001e80000100800 */
[----:B0-----:R-:W2:Y:S01]  /*72fb0*/  LDL.LU R0, [R1+0x2834] ;  /* 0x0028340001007983 */ /* 0x001ea20000300800 */
[-C--:B---3--:R-:W-:Y:S02]  /*72fc0*/  IADD3 R11, P6, R11, R15.reuse, RZ ;  /* 0x0000000f0b0b7210 */ /* 0x088fe40007fde0ff */
[-C--:B------:R-:W-:Y:S02]  /*72fd0*/  IADD3 R10, P1, R10, R15.reuse, RZ ;  /* 0x0000000f0a0a7210 */ /* 0x080fe40007f3e0ff */
[-C--:B------:R-:W-:Y:S02]  /*72fe0*/  IADD3 R16, P2, R16, R15.reuse, RZ ;  /* 0x0000000f10107210 */ /* 0x080fe40007f5e0ff */
[-C--:B----4-:R-:W-:Y:S01]  /*72ff0*/  IADD3 R17, P3, R17, R15.reuse, RZ ;  /* 0x0000000f11117210 */ /* 0x090fe20007f7e0ff */
[----:B------:R-:W-:Y:S01]  /*73000*/  STL [R1+0x1c2c], R11 ;  /* 0x001c2c0b01007387 */ /* 0x000fe20000100800 */
[----:B------:R-:W-:Y:S02]  /*73010*/  STL [R1+0x1c24], R10 ;  /* 0x001c240a01007387 */ /* 0x000fe40000100800 */
[----:B------:R-:W-:Y:S02]  /*73020*/  STL [R1+0x1c1c], R16 ;  /* 0x001c1c1001007387 */ /* 0x000fe40000100800 */
[----:B------:R-:W-:Y:S02]  /*73030*/  STL [R1+0x1c14], R17 ;  /* 0x001c141101007387 */ /* 0x000fe40000100800 */
[--C-:B--2---:R-:W-:Y:S01]  /*73040*/  IMAD.X R18, R18, 0x1, R0.reuse, P4 ;  /* 0x0000000112127824 */ /* 0x104fe200020e0600 */
[-C--:B------:R-:W-:Y:S01]  /*73050*/  IADD3 R19, P4, R19, R15.reuse, RZ ;  /* 0x0000000f13137210 */ /* 0x080fe20007f9e0ff */
[--C-:B------:R-:W-:Y:S01]  /*73060*/  IMAD.X R12, R12, 0x1, R0.reuse, P5 ;  /* 0x000000010c0c7824 */ /* 0x100fe200028e0600 */
[-C--:B------:R-:W-:Y:S01]  /*73070*/  IADD3 R9, P5, R9, R15.reuse, RZ ;  /* 0x0000000f09097210 */ /* 0x080fe20007fbe0ff */
[--C-:B------:R-:W-:Y:S01]  /*73080*/  IMAD.X R8, R8, 0x1, R0.reuse, P6 ;  /* 0x0000000108087824 */ /* 0x100fe200030e0600 */
[----:B------:R-:W-:Y:S01]  /*73090*/  STL [R1+0x1c38], R18 ;  /* 0x001c381201007387 */ /* 0x000fe20000100800 */
[-C--:B------:R-:W-:Y:S01]  /*730a0*/  IADD3 R4, P6, R4, R15.reuse, RZ ;  /* 0x0000000f04047210 */ /* 0x080fe20007fde0ff */
[----:B------:R-:W-:Y:S02]  /*730b0*/  STL [R1+0x1c0c], R19 ;  /* 0x001c0c1301007387 */ /* 0x000fe40000100800 */
        /* <DEDUP_REMOVED lines=28> */
[----:B------:R-:W-:Y:S02]  /*73280*/  STL [R1+0x1bf8], R21 ;  /* 0x001bf81501007387 */ /* 0x000fe40000100800 */
[--C-:B------:R-:W-:Y:S01]  /*73290*/  IMAD.X R29, R29, 0x1, R0.reuse, P2 ;  /* 0x000000011d1d7824 */ /* 0x100fe200010e0600 */
[----:B------:R-:W-:Y:S01]  /*732a0*/  STL [R1+0x1bcc], R24 ;  /* 0x001bcc1801007387 */ /* 0x000fe20000100800 */
[----:B------:R-:W-:Y:S01]  /*732b0*/  IADD3 R28, P2, R28, R15, RZ ;  /* 0x0000000f1c1c7210 */ /* 0x000fe20007f5e0ff */
[----:B------:R-:W-:Y:S02]  /*732c0*/  STL [R1+0x1bf0], R20 ;  /* 0x001bf01401007387 */ /* 0x000fe40000100800 */
[----:B------:R-:W-:Y:S01]  /*732d0*/  STL [R1+0x1bc4], R13 ;  /* 0x001bc40d01007387 */ /* 0x000fe20000100800 */
[----:B------:R0:W-:Y:S01]  /*732e0*/  STL [R1+0x2830], R0 ;  /* 0x0028300001007387 */ /* 0x0001e20000100800 */
[----:B------:R-:W-:-:S02]  /*732f0*/  IMAD.X R2, R2, 0x1, R0, P3 ;  /* 0x0000000102027824 */ /* 0x000fc400018e0600 */
[----:B------:R-:W-:Y:S01]  /*73300*/  STL [R1+0x1be8], R29 ;  /* 0x001be81d01007387 */ /* 0x000fe20000100800 */
[----:B0-----:R-:W2:Y:S01]  /*73310*/  LDL.LU R0, [R1+0x1bb4] ;  /* 0x001bb40001007983 */ /* 0x001ea20000300800 */
[----:B------:R-:W-:Y:S02]  /*73320*/  STL [R1+0x1bbc], R28 ;  /* 0x001bbc1c01007387 */ /* 0x000fe40000100800 */
[----:B------:R-:W3:Y:S02]  /*73330*/  LDL.LU R11, [R1+0x1ba4] ;  /* 0x001ba400010b7983 */ /* 0x000ee40000300800 */
[----:B------:R-:W-:Y:S01]  /*73340*/  STL [R1+0x1be0], R2 ;  /* 0x001be00201007387 */ /* 0x000fe20000100800 */
[----:B---3--:R0:W-:Y:S04]  /*73350*/  STL [R1+0x2824], R11 ;  /* 0x0028240b01007387 */ /* 0x0081e80000100800 */
[----:B0-----:R-:W3:Y:S04]  /*73360*/  LDL.LU R11, [R1+0x1bd0] ;  /* 0x001bd000010b7983 */ /* 0x001ee80000300800 */
[----:B---3--:R0:W-:Y:S04]  /*73370*/  STL [R1+0x2828], R11 ;  /* 0x0028280b01007387 */ /* 0x0081e80000100800 */
[----:B0-----:R-:W3:Y:S01]  /*73380*/  LDL.LU R11, [R1+0x1bac] ;  /* 0x001bac00010b7983 */ /* 0x001ee20000300800 */
[----:B--2---:R-:W-:-:S03]  /*73390*/  IADD3 R0, P3, R0, R15, RZ ;  /* 0x0000000f00007210 */ /* 0x004fc60007f7e0ff */
[----:B---3--:R0:W-:Y:S04]  /*733a0*/  STL [R1+0x282c], R11 ;  /* 0x00282c0b01007387 */ /* 0x0081e80000100800 */
[----:B0-----:R-:W2:Y:S01]  /*733b0*/  LDL.LU R11, [R1+0x1bd8] ;  /* 0x001bd800010b7983 */ /* 0x001ea20000300800 */
[----:B------:R-:W3:Y:S02]  /*733c0*/  LDL.LU R10, [R1+0x1bc8] ;  /* 0x001bc800010a7983 */ /* 0x000ee40000300800 */
[----:B------:R-:W4:Y:S02]  /*733d0*/  LDL.LU R16, [R1+0x1b9c] ;  /* 0x001b9c0001107983 */ /* 0x000f240000300800 */
        /* <DEDUP_REMOVED lines=24> */
[----:B------:R0:W-:Y:S02]  /*73560*/  STL [R1+0x1bb4], R0 ;  /* 0x001bb40001007387 */ /* 0x0001e40000100800 */
[----:B0-----:R-:W2:Y:S02]  /*73570*/  LDL.LU R0, [R1+0x2830] ;  /* 0x0028300001007983 */ /* 0x001ea40000300800 */
[----:B--2---:R-:W-:-:S05]  /*73580*/  IMAD.X R11, R11, 0x1, R0, P4 ;  /* 0x000000010b0b7824 */ /* 0x004fca00020e0600 */
[----:B------:R0:W-:Y:S04]  /*73590*/  STL [R1+0x1bd8], R11 ;  /* 0x001bd80b01007387 */ /* 0x0001e80000100800 */
[----:B0-----:R-:W2:Y:S02]  /*735a0*/  LDL.LU R11, [R1+0x282c] ;  /* 0x00282c00010b7983 */ /* 0x001ea40000300800 */
[----:B--2---:R-:W-:-:S05]  /*735b0*/  IADD3 R11, P4, R11, R15, RZ ;  /* 0x0000000f0b0b7210 */ /* 0x004fca0007f9e0ff */
[----:B------:R0:W-:Y:S04]  /*735c0*/  STL [R1+0x1bac], R11 ;  /* 0x001bac0b01007387 */ /* 0x0001e80000100800 */
[----:B0-----:R-:W2:Y:S02]  /*735d0*/  LDL.LU R11, [R1+0x2828] ;  /* 0x00282800010b7983 */ /* 0x001ea40000300800 */
[----:B--2---:R-:W-:-:S05]  /*735e0*/  IMAD.X R11, R11, 0x1, R0, P5 ;  /* 0x000000010b0b7824 */ /* 0x004fca00028e0600 */
[----:B------:R0:W-:Y:S04]  /*735f0*/  STL [R1+0x1bd0], R11 ;  /* 0x001bd00b01007387 */ /* 0x0001e80000100800 */
[----:B0-----:R-:W2:Y:S01]  /*73600*/  LDL.LU R11, [R1+0x2824] ;  /* 0x00282400010b7983 */ /* 0x001ea20000300800 */
[--C-:B---3--:R-:W-:Y:S01]  /*73610*/  IMAD.X R10, R10, 0x1, R0.reuse, P6 ;  /* 0x000000010a0a7824 */ /* 0x108fe200030e0600 */
[-C--:B----4-:R-:W-:Y:S01]  /*73620*/  IADD3 R16, P6, R16, R15.reuse, RZ ;  /* 0x0000000f10107210 */ /* 0x090fe20007fde0ff */
[--C-:B------:R-:W-:Y:S01]  /*73630*/  IMAD.X R17, R17, 0x1, R0.reuse, P1 ;  /* 0x0000000111117824 */ /* 0x100fe200008e0600 */
[-C--:B------:R-:W-:Y:S01]  /*73640*/  IADD3 R18, P1, R18, R15.reuse, RZ ;  /* 0x0000000f12127210 */ /* 0x080fe20007f3e0ff */
        /* <DEDUP_REMOVED lines=16> */
[----:B------:R-:W-:Y:S01]  /*73750*/  IMAD.X R28, R28, 0x1, R0, P6 ;  /* 0x000000011c1c7824 */ /* 0x000fe200030e0600 */
[----:B------:R-:W-:-:S02]  /*73760*/  IADD3 R2, P6, R2, R15, RZ ;  /* 0x0000000f02027210 */ /* 0x000fc40007fde0ff */
[----:B--2---:R-:W-:-:S05]  /*73770*/  IADD3 R11, P5, R11, R15, RZ ;  /* 0x0000000f0b0b7210 */ /* 0x004fca0007fbe0ff */
[----:B------:R-:W-:Y:S01]  /*73780*/  STL [R1+0x1ba4], R11 ;  /* 0x001ba40b01007387 */ /* 0x000fe20000100800 */
[----:B------:R-:W-:Y:S02]  /*73790*/  STL [R1+0x1bc8], R10 ;  /* 0x001bc80a01007387 */ /* 0x000fe40000100800 */
[----:B------:R-:W-:Y:S02]  /*737a0*/  STL [R1+0x1b9c], R16 ;  /* 0x001b9c1001007387 */ /* 0x000fe40000100800 */
[----:B------:R-:W-:Y:S01]  /*737b0*/  STL [R1+0x1bc0], R17 ;  /* 0x001bc01101007387 */ /* 0x000fe20000100800 */
[----:B------:R-:W-:Y:S01]  /*737c0*/  STL [R1+0x1b94], R18 ;  /* 0x001b941201007387 */ /* 0x000fe20000100800 */
[----:B------:R-:W-:Y:S02]  /*737d0*/  STL [R1+0x1bb8], R19 ;  /* 0x001bb81301007387 */ /* 0x000fe40000100800 */
[----:B------:R-:W-:Y:S02]  /*737e0*/  STL [R1+0x1b8c], R12 ;  /* 0x001b8c0c01007387 */ /* 0x000fe40000100800 */
[--C-:B------:R-:W-:Y:S01]  /*737f0*/  IMAD.X R7, R7, 0x1, R0.reuse, P5 ;  /* 0x0000000107077824 */ /* 0x100fe200028e0600 */
[----:B------:R-:W-:Y:S01]  /*73800*/  STL [R1+0x1bb0], R9 ;  /* 0x001bb00901007387 */ /* 0x000fe20000100800 */
[----:B------:R-:W-:Y:S01]  /*73810*/  IADD3 R6, P5, R6, R15, RZ ;  /* 0x0000000f06067210 */ /* 0x000fe20007fbe0ff */
        /* <DEDUP_REMOVED lines=11> */
[----:B------:R-:W-:-:S02]  /*738d0*/  IMAD.X R13, R13, 0x1, R0, P5 ;  /* 0x000000010d0d7824 */ /* 0x000fc400028e0600 */
[----:B------:R-:W-:Y:S02]  /*738e0*/  STL [R1+0x1b80], R25 ;  /* 0x001b801901007387 */ /* 0x000fe40000100800 */
[----:B------:R-:W-:Y:S01]  /*738f0*/  STL [R1+0x1b54], R21 ;  /* 0x001b541501007387 */ /* 0x000fe20000100800 */
[----:B------:R-:W-:Y:S01]  /*73900*/  IADD3 R29, P5, R29, R15, RZ ;  /* 0x0000000f1d1d7210 */ /* 0x000fe20007fbe0ff */
[----:B------:R-:W-:Y:S01]  /*73910*/  STL [R1+0x1b78], R24 ;  /* 0x001b781801007387 */ /* 0x000fe20000100800 */
[----:B------:R-:W-:Y:S02]  /*73920*/  STL [R1+0x1b4c], R20 ;  /* 0x001b4c1401007387 */ /* 0x000fe40000100800 */
[----:B------:R-:W-:Y:S02]  /*73930*/  STL [R1+0x1b70], R13 ;  /* 0x001b700d01007387 */ /* 0x000fe40000100800 */
[----:B------:R0:W-:Y:S01]  /*73940*/  STL [R1+0x2820], R15 ;  /* 0x0028200f01007387 */ /* 0x0001e20000100800 */
[----:B------:R-:W-:Y:S04]  /*73950*/  STL [R1+0x1b44], R29 ;  /* 0x001b441d01007387 */ /* 0x000fe80000100800 */
        /* <DEDUP_REMOVED lines=8> */
[----:B--2---:R-:W-:-:S03]  /*739e0*/  IMAD.X R15, R15, 0x1, R0, P1 ;  /* 0x000000010f0f7824 */ /* 0x004fc600008e0600 */
        /* <DEDUP_REMOVED lines=30> */
[----:B--2---:R-:W-:-:S05]  /*73bd0*/  IADD3 R11, P1, R11, R15, RZ ;  /* 0x0000000f0b0b7210 */ /* 0x004fca0007f3e0ff */
[----:B------:R0:W-:Y:S04]  /*73be0*/  STL [R1+0x1b34], R11 ;  /* 0x001b340b01007387 */ /* 0x0001e80000100800 */
[----:B0-----:R-:W2:Y:S02]  /*73bf0*/  LDL.LU R11, [R1+0x281c] ;  /* 0x00281c00010b7983 */ /* 0x001ea40000300800 */
[----:B--2---:R-:W-:-:S05]  /*73c00*/  IMAD.X R11, R11, 0x1, R0, P2 ;  /* 0x000000010b0b7824 */ /* 0x004fca00010e0600 */
[----:B------:R0:W-:Y:S04]  /*73c10*/  STL [R1+0x1b58], R11 ;  /* 0x001b580b01007387 */ /* 0x0001e80000100800 */
[----:B0-----:R-:W2:Y:S02]  /*73c20*/  LDL.LU R11, [R1+0x2818] ;  /* 0x00281800010b7983 */ /* 0x001ea40000300800 */
[----:B--2---:R-:W-:-:S05]  /*73c30*/  IADD3 R11, P2, R11, R15, RZ ;  /* 0x0000000f0b0b7210 */ /* 0x004fca0007f5e0ff */
[----:B------:R0:W-:Y:S04]  /*73c40*/  STL [R1+0x1b2c], R11 ;  /* 0x001b2c0b01007387 */ /* 0x0001e80000100800 */
[----:B0-----:R-:W2:Y:S01]  /*73c50*/  LDL.LU R11, [R1+0x2814] ;  /* 0x00281400010b7983 */ /* 0x001ea20000300800 */
[--C-:B----4-:R-:W-:Y:S01]  /*73c60*/  IMAD.X R16, R16, 0x1, R0.reuse, P4 ;  /* 0x0000000110107824 */ /* 0x110fe200020e0600 */
        /* <DEDUP_REMOVED lines=18> */
[----:B------:R-:W-:Y:S01]  /*73d90*/  IADD3 R13, P2, R13, R15, RZ ;  /* 0x0000000f0d0d7210 */ /* 0x000fe20007f5e0ff */
[----:B------:R-:W-:-:S02]  /*73da0*/  IMAD.X R2, R2, 0x1, R0, P4 ;  /* 0x0000000102027824 */ /* 0x000fc400020e0600 */
[----:B--2---:R-:W-:Y:S01]  /*73db0*/  IMAD.X R11, R11, 0x1, R0, P3 ;  /* 0x000000010b0b7824 */ /* 0x004fe200018e0600 */
[----:B---3--:R-:W-:-:S04]  /*73dc0*/  IADD3 R10, P3, R10, R15, RZ ;  /* 0x0000000f0a0a7210 */ /* 0x008fc80007f7e0ff */
[----:B------:R-:W-:Y:S01]  /*73dd0*/  STL [R1+0x1b50], R11 ;  /* 0x001b500b01007387 */ /* 0x000fe20000100800 */
[----:B------:R-:W-:Y:S02]  /*73de0*/  STL [R1+0x1b24], R10 ;  /* 0x001b240a01007387 */ /* 0x000fe40000100800 */
[----:B------:R-:W-:Y:S02]  /*73df0*/  STL [R1+0x1b48], R16 ;  /* 0x001b481001007387 */ /* 0x000fe40000100800 */
[----:B------:R-:W-:Y:S01]  /*73e00*/  STL [R1+0x1b1c], R17 ;  /* 0x001b1c1101007387 */ /* 0x000fe20000100800 */
[----:B------:R-:W-:Y:S01]  /*73e10*/  STL [R1+0x1b40], R18 ;  /* 0x001b401201007387 */ /* 0x000fe20000100800 */
[----:B------:R-:W-:Y:S02]  /*73e20*/  STL [R1+0x1b14], R19 ;  /* 0x001b141301007387 */ /* 0x000fe40000100800 */
[----:B------:R-:W-:Y:S02]  /*73e30*/  STL [R1+0x1b38], R12 ;  /* 0x001b380c01007387 */ /* 0x000fe40000100800 */
[----:B------:R-:W-:Y:S02]  /*73e40*/  STL [R1+0x1b0c], R9 ;  /* 0x001b0c0901007387 */ /* 0x000fe40000100800 */
[--C-:B------:R-:W-:Y:S01]  /*73e50*/  IMAD.X R6, R6, 0x1, R0.reuse, P3 ;  /* 0x0000000106067824 */ /* 0x100fe200018e0600 */
[----:B------:R-:W-:Y:S01]  /*73e60*/  STL [R1+0x1b30], R8 ;  /* 0x001b300801007387 */ /* 0x000fe20000100800 */
[-C--:B------:R-:W-:Y:S01]  /*73e70*/  IADD3 R14, P3, R14, R15.reuse, RZ ;  /* 0x0000000f0e0e7210 */ /* 0x080fe20007f7e0ff */
        /* <DEDUP_REMOVED lines=10> */
[----:B------:R-:W-:Y:S01]  /*73f20*/  IMAD.X R29, R29, 0x1, R0, P3 ;  /* 0x000000011d1d7824 */ /* 0x000fe200018e0600 */
[----:B------:R-:W-:Y:S01]  /*73f30*/  STL [R1+0x1adc], R25 ;  /* 0x001adc1901007387 */ /* 0x000fe20000100800 */
[-C--:B------:R-:W-:Y:S01]  /*73f40*/  IADD3 R28, P3, R28, R15.reuse, RZ ;  /* 0x0000000f1c1c7210 */ /* 0x080fe20007f7e0ff */
[----:B------:R-:W-:Y:S02]  /*73f50*/  STL [R1+0x1b00], R21 ;  /* 0x001b001501007387 */ /* 0x000fe40000100800 */
[----:B------:R-:W-:Y:S01]  /*73f60*/  STL [R1+0x1ad4], R24 ;  /* 0x001ad41801007387 */ /* 0x000fe20000100800 */
[----:B------:R-:W-:Y:S01]  /*73f70*/  STL [R1+0x1af8], R20 ;  /* 0x001af81401007387 */ /* 0x000fe20000100800 */
[----:B------:R-:W-:Y:S02]  /*73f80*/  STL [R1+0x1acc], R13 ;  /* 0x001acc0d01007387 */ /* 0x000fe40000100800 */
[----:B------:R0:W-:Y:S02]  /*73f90*/  STL [R1+0x1ac4], R28 ;  /* 0x001ac41c01007387 */ /* 0x0001e40000100800 */
[----:B------:R-:W-:Y:S01]  /*73fa0*/  STL [R1+0x1af0], R29 ;  /* 0x001af01d01007387 */ /* 0x000fe20000100800 */
[----:B0-----:R-:W2:Y:S01]  /*73fb0*/  LDL.LU R28, [R1+0x1abc] ;  /* 0x001abc00011c7983 */ /* 0x001ea20000300800 */
[----:B------:R0:W-:Y:S03]  /*73fc0*/  STL [R1+0x1ae8], R2 ;  /* 0x001ae80201007387 */ /* 0x0001e60000100800 */
[----:B0-----:R-:W3:Y:S01]  /*73fd0*/  LDL.LU R2, [R1+0x1ae0] ;  /* 0x001ae00001027983 */ /* 0x001ee20000300800 */
[----:B------:R-:W4:Y:S03]  /*73fe0*/  LDL.LU R11, [R1+0x1aac] ;  /* 0x001aac00010b7983 */ /* 0x000f260000300800 */
[----:B----4-:R0:W-:Y:S04]  /*73ff0*/  STL [R1+0x280c], R11 ;  /* 0x00280c0b01007387 */ /* 0x0101e80000100800 */
[----:B0-----:R-:W4:Y:S01]  /*74000*/  LDL.LU R11, [R1+0x1ad8] ;  /* 0x001ad800010b7983 */ /* 0x001f220000300800 */
[----:B--2---:R-:W-:-:S03]  /*74010*/  IADD3 R28, P4, R28, R15, RZ ;  /* 0x0000000f1c1c7210 */ /* 0x004fc60007f9e0ff */
[----:B----4-:R0:W-:Y:S04]  /*74020*/  STL [R1+0x2810], R11 ;  /* 0x0028100b01007387 */ /* 0x0101e80000100800 */
        /* <DEDUP_REMOVED lines=23> */
[----:B---3--:R-:W-:Y:S01]  /*741a0*/  IMAD.X R2, R2, 0x1, R0, P5 ;  /* 0x0000000102027824 */ /* 0x008fe200028e0600 */
[----:B------:R-:W3:Y:S01]  /*741b0*/  LDL.LU R13, [R1+0x1a78] ;  /* 0x001a7800010d7983 */ /* 0x000ee20000300800 */
[----:B------:R-:W3:Y:S02]  /*741c0*/  LDL.LU R29, [R1+0x1a4c] ;  /* 0x001a4c00011d7983 */ /* 0x000ee40000300800 */
[----:B------:R0:W-:Y:S02]  /*741d0*/  STL [R1+0x1abc], R28 ;  /* 0x001abc1c01007387 */ /* 0x0001e40000100800 */
[----:B0-----:R-:W3:Y:S01]  /*741e0*/  LDL.LU R28, [R1+0x1a70] ;  /* 0x001a7000011c7983 */ /* 0x001ee20000300800 */
[----:B------:R0:W-:Y:S03]  /*741f0*/  STL [R1+0x1ae0], R2 ;  /* 0x001ae00201007387 */ /* 0x0001e60000100800 */
[----:B0-----:R-:W3:Y:S01]  /*74200*/  LDL.LU R2, [R1+0x1a44] ;  /* 0x001a440001027983 */ /* 0x001ee20000300800 */
[----:B--2---:R-:W-:-:S05]  /*74210*/  IADD3 R11, P5, R11, R15, RZ ;  /* 0x0000000f0b0b7210 */ /* 0x004fca0007fbe0ff */
[----:B------:R0:W-:Y:S04]  /*74220*/  STL [R1+0x1ab4], R11 ;  /* 0x001ab40b01007387 */ /* 0x0001e80000100800 */
[----:B0-----:R-:W2:Y:S02]  /*74230*/  LDL.LU R11, [R1+0x2810] ;  /* 0x00281000010b7983 */ /* 0x001ea40000300800 */
[----:B--2---:R-:W-:-:S05]  /*74240*/  IMAD.X R11, R11, 0x1, R0, P6 ;  /* 0x000000010b0b7824 */ /* 0x004fca00030e0600 */
        /* <DEDUP_REMOVED lines=43> */
[--C-:B---3--:R-:W-:Y:S01]  /*74500*/  IMAD.X R13, R13, 0x1, R0.reuse, P6 ;  /* 0x000000010d0d7824 */ /* 0x108fe200030e0600 */
[----:B------:R-:W-:Y:S01]  /*74510*/  STL [R1+0x1a64], R22 ;  /* 0x001a641601007387 */ /* 0x000fe20000100800 */
[----:B------:R-:W-:Y:S02]  /*74520*/  STL [R1+0x1a88], R25 ;  /* 0x001a881901007387 */ /* 0x000fe40000100800 */
[----:B------:R-:W-:Y:S01]  /*74530*/  STL [R1+0x1a5c], R21 ;  /* 0x001a5c1501007387 */ /* 0x000fe20000100800 */
[-C--:B------:R-:W-:Y:S01]  /*74540*/  IADD3 R29, P6, R29, R15.reuse, RZ ;  /* 0x0000000f1d1d7210 */ /* 0x080fe20007fde0ff */
[----:B------:R-:W-:Y:S01]  /*74550*/  STL [R1+0x1a80], R24 ;  /* 0x001a801801007387 */ /* 0x000fe20000100800 */
[----:B------:R0:W-:Y:S02]  /*74560*/  STL [R1+0x1a78], R13 ;  /* 0x001a780d01007387 */ /* 0x0001e40000100800 */
[----:B------:R-:W-:Y:S01]  /*74570*/  STL [R1+0x1a54], R20 ;  /* 0x001a541401007387 */ /* 0x000fe20000100800 */
[----:B0-----:R-:W2:Y:S01]  /*74580*/  LDL.LU R13, [R1+0x1a68] ;  /* 0x001a6800010d7983 */ /* 0x001ea20000300800 */
[----:B------:R0:W-:Y:S03]  /*74590*/  STL [R1+0x1a4c], R29 ;  /* 0x001a4c1d01007387 */ /* 0x0001e60000100800 */
[----:B0-----:R-:W3:Y:S01]  /*745a0*/  LDL.LU R29, [R1+0x1a3c] ;  /* 0x001a3c00011d7983 */ /* 0x001ee20000300800 */
[----:B------:R-:W4:Y:S02]  /*745b0*/  LDL.LU R11, [R1+0x1a58] ;  /* 0x001a5800010b7983 */ /* 0x000f240000300800 */
[--C-:B------:R-:W-:Y:S01]  /*745c0*/  IMAD.X R28, R28, 0x1, R0.reuse, P1 ;  /* 0x000000011c1c7824 */ /* 0x100fe200008e0600 */
[-C--:B------:R-:W-:Y:S01]  /*745d0*/  IADD3 R2, P1, R2, R15.reuse, RZ ;  /* 0x0000000f02027210 */ /* 0x080fe20007f3e0ff */
[----:B----4-:R0:W-:Y:S03]  /*745e0*/  STL [R1+0x2804], R11 ;  /* 0x0028040b01007387 */ /* 0x0101e60000100800 */
[----:B------:R-:W-:Y:S01]  /*745f0*/  STL [R1+0x1a70], R28 ;  /* 0x001a701c01007387 */ /* 0x000fe20000100800 */
[----:B0-----:R-:W4:Y:S01]  /*74600*/  LDL.LU R11, [R1+0x1a34] ;  /* 0x001a3400010b7983 */ /* 0x001f220000300800 */
[----:B------:R-:W-:Y:S02]  /*74610*/  STL [R1+0x1a44], R2 ;  /* 0x001a440201007387 */ /* 0x000fe40000100800 */
[--C-:B--2---:R-:W-:Y:S01]  /*74620*/  IMAD.X R13, R13, 0x1, R0.reuse, P2 ;  /* 0x000000010d0d7824 */ /* 0x104fe200010e0600 */
        /* <DEDUP_REMOVED lines=24> */
[----:B---3--:R-:W-:Y:S01]  /*747b0*/  IADD3 R29, P2, R29, R15, RZ ;  /* 0x0000000f1d1d7210 */ /* 0x008fe20007f5e0ff */
[----:B------:R-:W3:Y:S01]  /*747c0*/  LDL.LU R24, [R1+0x19d4] ;  /* 0x0019d40001187983 */ /* 0x000ee20000300800 */
[----:B------:R-:W3:Y:S02]  /*747d0*/  LDL.LU R20, [R1+0x19f8] ;  /* 0x0019f80001147983 */ /* 0x000ee40000300800 */
[----:B------:R0:W-:Y:S02]  /*747e0*/  STL [R1+0x1a68], R13 ;  /* 0x001a680d01007387 */ /* 0x0001e40000100800 */
[----:B0-----:R-:W3:Y:S01]  /*747f0*/  LDL.LU R13, [R1+0x19cc] ;  /* 0x0019cc00010d7983 */ /* 0x001ee20000300800 */
[----:B------:R0:W-:Y:S03]  /*74800*/  STL [R1+0x1a3c], R29 ;  /* 0x001a3c1d01007387 */ /* 0x0001e60000100800 */
[----:B0-----:R-:W3:Y:S01]  /*74810*/  LDL.LU R29, [R1+0x19f0] ;  /* 0x0019f000011d7983 */ /* 0x001ee20000300800 */
        /* <DEDUP_REMOVED lines=25> */
[-C--:B---3--:R-:W-:Y:S01]  /*749b0*/  IADD3 R24, P3, R24, R15.reuse, RZ ;  /* 0x0000000f18187210 */ /* 0x088fe20007f7e0ff */
[----:B--2---:R-:W-:Y:S01]  /*749c0*/  IMAD.X R11, R11, 0x1, R0, P4 ;  /* 0x000000010b0b7824 */ /* 0x004fe200020e0600 */
[----:B------:R-:W-:-:S04]  /*749d0*/  IADD3 R10, P4, R10, R15, RZ ;  /* 0x0000000f0a0a7210 */ /* 0x000fc80007f9e0ff */
        /* <DEDUP_REMOVED lines=22> */
[----:B------:R0:W-:Y:S02]  /*74b40*/  STL [R1+0x19dc], R28 ;  /* 0x0019dc1c01007387 */ /* 0x0001e40000100800 */
[----:B------:R-:W-:Y:S01]  /*74b50*/  STL [R1+0x1a08], R21 ;  /* 0x001a081501007387 */ /* 0x000fe20000100800 */
[----:B0-----:R-:W2:Y:S01]  /*74b60*/  LDL.LU R28, [R1+0x19c4] ;  /* 0x0019c400011c7983 */ /* 0x001ea20000300800 */
[----:B------:R0:W-:Y:S03]  /*74b70*/  STL [R1+0x1a00], R2 ;  /* 0x001a000201007387 */ /* 0x0001e60000100800 */
[----:B0-----:R-:W3:Y:S01]  /*74b80*/  LDL.LU R2, [R1+0x19e8] ;  /* 0x0019e80001027983 */ /* 0x001ee20000300800 */
[----:B------:R-:W-:Y:S02]  /*74b90*/  STL [R1+0x19d4], R24 ;  /* 0x0019d41801007387 */ /* 0x000fe40000100800 */
[----:B------:R-:W4:Y:S02]  /*74ba0*/  LDL.LU R11, [R1+0x19b4] ;  /* 0x0019b400010b7983 */ /* 0x000f240000300800 */
[----:B------:R-:W-:Y:S01]  /*74bb0*/  IMAD.X R20, R20, 0x1, R0, P4 ;  /* 0x0000000114147824 */ /* 0x000fe200020e0600 */
[----:B------:R-:W-:-:S04]  /*74bc0*/  IADD3 R13, P4, R13, R15, RZ ;  /* 0x0000000f0d0d7210 */ /* 0x000fc80007f9e0ff */
[----:B------:R-:W-:Y:S04]  /*74bd0*/  STL [R1+0x19f8], R20 ;  /* 0x0019f81401007387 */ /* 0x000fe80000100800 */
[----:B----4-:R0:W-:Y:S01]  /*74be0*/  STL [R1+0x27fc], R11 ;  /* 0x0027fc0b01007387 */ /* 0x0101e20000100800 */
[----:B------:R-:W-:Y:S03]  /*74bf0*/  STL [R1+0x19cc], R13 ;  /* 0x0019cc0d01007387 */ /* 0x000fe60000100800 */
[----:B0-----:R-:W4:Y:S01]  /*74c00*/  LDL.LU R11, [R1+0x19e0] ;  /* 0x0019e000010b7983 */ /* 0x001f220000300800 */
[----:B------:R-:W-:-:S05]  /*74c10*/  IMAD.X R29, R29, 0x1, R0, P5 ;  /* 0x000000011d1d7824 */ /* 0x000fca00028e0600 */
[----:B------:R-:W-:Y:S04]  /*74c20*/  STL [R1+0x19f0], R29 ;  /* 0x0019f01d01007387 */ /* 0x000fe80000100800 */
[----:B----4-:R0:W-:Y:S04]  /*74c30*/  STL [R1+0x2800], R11 ;  /* 0x0028000b01007387 */ /* 0x0101e80000100800 */
        /* <DEDUP_REMOVED lines=19> */
[----:B--2---:R-:W-:Y:S01]  /*74d70*/  IADD3 R28, P5, R28, R15, RZ ;  /* 0x0000000f1c1c7210 */ /* 0x004fe20007fbe0ff */
[----:B------:R-:W2:Y:S01]  /*74d80*/  LDL.LU R13, [R1+0x1990] ;  /* 0x00199000010d7983 */ /* 0x000ea20000300800 */
[----:B------:R-:W2:Y:S02]  /*74d90*/  LDL.LU R29, [R1+0x1964] ;  /* 0x00196400011d7983 */ /* 0x000ea40000300800 */
[----:B---3--:R-:W-:-:S02]  /*74da0*/  IMAD.X R2, R2, 0x1, R0, P6 ;  /* 0x0000000102027824 */ /* 0x008fc400030e0600 */
[----:B------:R-:W3:Y:S01]  /*74db0*/  LDL.LU R25, [R1+0x1988] ;  /* 0x0019880001197983 */ /* 0x000ee20000300800 */
[----:B------:R-:W2:Y:S01]  /*74dc0*/  LDL.LU R21, [R1+0x195c] ;  /* 0x00195c0001157983 */ /* 0x000ea20000300800 */
[----:B------:R0:W-:Y:S02]  /*74dd0*/  STL [R1+0x19c4], R28 ;  /* 0x0019c41c01007387 */ /* 0x0001e40000100800 */
[----:B------:R-:W2:Y:S02]  /*74de0*/  LDL.LU R24, [R1+0x1980] ;  /* 0x0019800001187983 */ /* 0x000ea40000300800 */
[----:B------:R1:W-:Y:S01]  /*74df0*/  STL [R1+0x19e8], R2 ;  /* 0x0019e80201007387 */ /* 0x0003e20000100800 */
[----:B------:R-:W2:Y:S04]  /*74e00*/  LDL.LU R20, [R1+0x1954] ;  /* 0x0019540001147983 */ /* 0x000ea80000300800 */
[----:B0-----:R-:W2:Y:S01]  /*74e10*/  LDL.LU R28, [R1+0x1978] ;  /* 0x00197800011c7983 */ /* 0x001ea20000300800 */
[----:B-1----:R-:W2:Y:S01]  /*74e20*/  LDL.LU R2, [R1+0x194c] ;  /* 0x00194c0001027983 */ /* 0x002ea20000300800 */
[----:B----4-:R-:W-:-:S05]  /*74e30*/  IADD3 R11, P6, R11, R15, RZ ;  /* 0x0000000f0b0b7210 */ /* 0x010fca0007fde0ff */
[----:B------:R0:W-:Y:S04]  /*74e40*/  STL [R1+0x19bc], R11 ;  /* 0x0019bc0b01007387 */ /* 0x0001e80000100800 */
[----:B0-----:R-:W4:Y:S02]  /*74e50*/  LDL.LU R11, [R1+0x2800] ;  /* 0x00280000010b7983 */ /* 0x001f240000300800 */
[----:B----4-:R-:W-:-:S05]  /*74e60*/  IMAD.X R11, R11, 0x1, R0, P1 ;  /* 0x000000010b0b7824 */ /* 0x010fca00008e0600 */
[----:B------:R0:W-:Y:S04]  /*74e70*/  STL [R1+0x19e0], R11 ;  /* 0x0019e00b01007387 */ /* 0x0001e80000100800 */
[----:B0-----:R-:W4:Y:S01]  /*74e80*/  LDL.LU R11, [R1+0x27fc] ;  /* 0x0027fc00010b7983 */ /* 0x001f220000300800 */
        /* <DEDUP_REMOVED lines=15> */
[--C-:B--2---:R-:W-:Y:S01]  /*74f80*/  IMAD.X R13, R13, 0x1, R0.reuse, P5 ;  /* 0x000000010d0d7824 */ /* 0x104fe200028e0600 */
[-C--:B------:R-:W-:Y:S02]  /*74f90*/  IADD3 R22, P4, R22, R15.reuse, RZ ;  /* 0x0000000f16167210 */ /* 0x080fe40007f9e0ff */
[-C--:B------:R-:W-:Y:S01]  /*74fa0*/  IADD3 R29, P5, R29, R15.reuse, RZ ;  /* 0x0000000f1d1d7210 */ /* 0x080fe20007fbe0ff */
[----:B---3--:R-:W-:Y:S01]  /*74fb0*/  IMAD.X R25, R25, 0x1, R0, P6 ;  /* 0x0000000119197824 */ /* 0x008fe200030e0600 */
[-C--:B------:R-:W-:Y:S02]  /*74fc0*/  IADD3 R21, P6, R21, R15.reuse, RZ ;  /* 0x0000000f15157210 */ /* 0x080fe40007fde0ff */
[----:B----4-:R-:W-:-:S05]  /*74fd0*/  IADD3 R11, P1, R11, R15, RZ ;  /* 0x0000000f0b0b7210 */ /* 0x010fca0007f3e0ff */
        /* <DEDUP_REMOVED lines=20> */
[----:B------:R0:W-:Y:S01]  /*75120*/  STL [R1+0x1990], R13 ;  /* 0x0019900d01007387 */ /* 0x0001e20000100800 */
[----:B------:R-:W-:Y:S02]  /*75130*/  STL [R1+0x196c], R22 ;  /* 0x00196c1601007387 */ /* 0x000fe40000100800 */
[--C-:B------:R-:W-:Y:S01]  /*75140*/  IMAD.X R24, R24, 0x1, R0.reuse, P1 ;  /* 0x0000000118187824 */ /* 0x100fe200008e0600 */
[----:B0-----:R-:W2:Y:S01]  /*75150*/  LDL.LU R13, [R1+0x1970] ;  /* 0x00197000010d7983 */ /* 0x001ea20000300800 */
[----:B------:R0:W-:Y:S03]  /*75160*/  STL [R1+0x1964], R29 ;  /* 0x0019641d01007387 */ /* 0x0001e60000100800 */
[----:B0-----:R-:W3:Y:S01]  /*75170*/  LDL.LU R29, [R1+0x1944] ;  /* 0x00194400011d7983 */ /* 0x001ee20000300800 */
[----:B------:R-:W-:Y:S02]  /*75180*/  STL [R1+0x1988], R25 ;  /* 0x0019881901007387 */ /* 0x000fe40000100800 */
[----:B------:R-:W-:Y:S02]  /*75190*/  STL [R1+0x195c], R21 ;  /* 0x00195c1501007387 */ /* 0x000fe40000100800 */
[----:B------:R-:W-:Y:S01]  /*751a0*/  STL [R1+0x1980], R24 ;  /* 0x0019801801007387 */ /* 0x000fe20000100800 */
[----:B------:R-:W4:Y:S01]  /*751b0*/  LDL.LU R11, [R1+0x1960] ;  /* 0x00196000010b7983 */ /* 0x000f220000300800 */
[----:B------:R-:W-:Y:S01]  /*751c0*/  IADD3 R20, P1, R20, R15, RZ ;  /* 0x0000000f14147210 */ /* 0x000fe20007f3e0ff */
[----:B------:R-:W-:-:S04]  /*751d0*/  IMAD.X R28, R28, 0x1, R0, P2 ;  /* 0x000000011c1c7824 */ /* 0x000fc800010e0600 */
[----:B------:R-:W-:Y:S04]  /*751e0*/  STL [R1+0x1954], R20 ;  /* 0x0019541401007387 */ /* 0x000fe80000100800 */
[----:B----4-:R0:W-:Y:S01]  /*751f0*/  STL [R1+0x27f4], R11 ;  /* 0x0027f40b01007387 */ /* 0x0101e20000100800 */
[----:B------:R-:W-:Y:S03]  /*75200*/  STL [R1+0x1978], R28 ;  /* 0x0019781c01007387 */ /* 0x000fe60000100800 */
[----:B0-----:R-:W4:Y:S01]  /*75210*/  LDL.LU R11, [R1+0x193c] ;  /* 0x00193c00010b7983 */ /* 0x001f220000300800 */
[----:B------:R-:W-:-:S05]  /*75220*/  IADD3 R2, P2, R2, R15, RZ ;  /* 0x0000000f02027210 */ /* 0x000fca0007f5e0ff */
[----:B------:R-:W-:Y:S01]  /*75230*/  STL [R1+0x194c], R2 ;  /* 0x00194c0201007387 */ /* 0x000fe20000100800 */
[----:B--2---:R-:W-:-:S03]  /*75240*/  IMAD.X R13, R13, 0x1, R0, P3 ;  /* 0x000000010d0d7824 */ /* 0x004fc600018e0600 */
        /* <DEDUP_REMOVED lines=24> */
[----:B------:R-:W3:Y:S01]  /*753d0*/  LDL.LU R25, [R1+0x18e4] ;  /* 0x0018e40001197983 */ /* 0x000ee20000300800 */
[----:B------:R1:W-:Y:S01]  /*753e0*/  STL [R1+0x1944], R29 ;  /* 0x0019441d01007387 */ /* 0x0003e20000100800 */
[----:B------:R-:W3:Y:S02]  /*753f0*/  LDL.LU R21, [R1+0x1908] ;  /* 0x0019080001157983 */ /* 0x000ee40000300800 */
[----:B------:R-:W3:Y:S02]  /*75400*/  LDL.LU R24, [R1+0x18dc] ;  /* 0x0018dc0001187983 */ /* 0x000ee40000300800 */
[----:B------:R-:W3:Y:S01]  /*75410*/  LDL.LU R20, [R1+0x1900] ;  /* 0x0019000001147983 */ /* 0x000ee20000300800 */
[----:B0-----:R-:W3:Y:S01]  /*75420*/  LDL.LU R13, [R1+0x18d4] ;  /* 0x0018d400010d7983 */ /* 0x001ee20000300800 */
[----:B-1----:R-:W3:Y:S02]  /*75430*/  LDL.LU R29, [R1+0x18f8] ;  /* 0x0018f800011d7983 */ /* 0x002ee40000300800 */
        /* <DEDUP_REMOVED lines=22> */
[--C-:B------:R-:W-:Y:S01]  /*755a0*/  IMAD.X R22, R22, 0x1, R0.reuse, P3 ;  /* 0x0000000116167824 */ /* 0x100fe200018e0600 */
[-C--:B------:R-:W-:Y:S01]  /*755b0*/  IADD3 R25, P3, R25, R15.reuse, RZ ;  /* 0x0000000f19197210 */ /* 0x080fe20007f7e0ff */
[--C-:B------:R-:W-:Y:S01]  /*755c0*/  IMAD.X R21, R21, 0x1, R0.reuse, P4 ;  /* 0x0000000115157824 */ /* 0x100fe200020e0600 */
[-C--:B------:R-:W-:Y:S01]  /*755d0*/  IADD3 R24, P4, R24, R15.reuse, RZ ;  /* 0x0000000f18187210 */ /* 0x080fe20007f9e0ff */
        /* <DEDUP_REMOVED lines=26> */
[----:B------:R-:W-:Y:S02]  /*75780*/  STL [R1+0x1910], R22 ;  /* 0x0019101601007387 */ /* 0x000fe40000100800 */
[----:B------:R-:W-:Y:S01]  /*75790*/  STL [R1+0x18e4], R25 ;  /* 0x0018e41901007387 */ /* 0x000fe20000100800 */
[----:B------:R-:W-:Y:S01]  /*757a0*/  STL [R1+0x1908], R21 ;  /* 0x0019081501007387 */ /* 0x000fe20000100800 */
        /* <DEDUP_REMOVED lines=9> */
[----:B------:R-:W-:Y:S01]  /*75840*/  STL [R1+0x18f8], R29 ;  /* 0x0018f81d01007387 */ /* 0x000fe20000100800 */
        /* <DEDUP_REMOVED lines=19> */
[----:B---3--:R-:W-:-:S02]  /*75980*/  IMAD.X R2, R2, 0x1, R0, P1 ;  /* 0x0000000102027824 */ /* 0x008fc400008e0600 */
[----:B------:R-:W3:Y:S02]  /*75990*/  LDL.LU R23, [R1+0x18a0] ;  /* 0x0018a00001177983 */ /* 0x000ee40000300800 */
[----:B------:R-:W3:Y:S01]  /*759a0*/  LDL.LU R22, [R1+0x1874] ;  /* 0x0018740001167983 */ /* 0x000ee20000300800 */
[----:B------:R0:W-:Y:S01]  /*759b0*/  STL [R1+0x18cc], R28 ;  /* 0x0018cc1c01007387 */ /* 0x0001e20000100800 */
[----:B------:R-:W3:Y:S02]  /*759c0*/  LDL.LU R25, [R1+0x1898] ;  /* 0x0018980001197983 */ /* 0x000ee40000300800 */
[----:B------:R1:W-:Y:S02]  /*759d0*/  STL [R1+0x18f0], R2 ;  /* 0x0018f00201007387 */ /* 0x0003e40000100800 */
[----:B------:R-:W3:Y:S01]  /*759e0*/  LDL.LU R21, [R1+0x186c] ;  /* 0x00186c0001157983 */ /* 0x000ee20000300800 */
[----:B------:R-:W3:Y:S01]  /*759f0*/  LDL.LU R24, [R1+0x1890] ;  /* 0x0018900001187983 */ /* 0x000ee20000300800 */
[----:B------:R-:W3:Y:S02]  /*75a00*/  LDL.LU R20, [R1+0x1864] ;  /* 0x0018640001147983 */ /* 0x000ee40000300800 */
[----:B------:R-:W3:Y:S02]  /*75a10*/  LDL.LU R13, [R1+0x1888] ;  /* 0x00188800010d7983 */ /* 0x000ee40000300800 */
[----:B------:R-:W3:Y:S01]  /*75a20*/  LDL.LU R29, [R1+0x185c] ;  /* 0x00185c00011d7983 */ /* 0x000ee20000300800 */
[----:B0-----:R-:W3:Y:S01]  /*75a30*/  LDL.LU R28, [R1+0x1880] ;  /* 0x00188000011c7983 */ /* 0x001ee20000300800 */
[----:B-1----:R-:W3:Y:S01]  /*75a40*/  LDL.LU R2, [R1+0x1854] ;  /* 0x0018540001027983 */ /* 0x002ee20000300800 */
        /* <DEDUP_REMOVED lines=8> */
[----:B------:R-:W-:Y:S01]  /*75ad0*/  IMAD.X R3, R3, 0x1, R0, P4 ;  /* 0x0000000103037824 */ /* 0x000fe200020e0600 */
[----:B--2---:R-:W-:-:S05]  /*75ae0*/  IADD3 R8, P2, R8, R15, RZ ;  /* 0x0000000f08087210 */ /* 0x004fca0007f5e0ff */
[----:B------:R0:W-:Y:S04]  /*75af0*/  STL [R1+0x18bc], R8 ;  /* 0x0018bc0801007387 */ /* 0x0001e80000100800 */
[----:B0-----:R-:W2:Y:S01]  /*75b00*/  LDL.LU R8, [R1+0x27e8] ;  /* 0x0027e80001087983 */ /* 0x001ea20000300800 */
[----:B------:R0:W-:Y:S03]  /*75b10*/  STL [R1+0x18e0], R7 ;  /* 0x0018e00701007387 */ /* 0x0001e60000100800 */
[----:B0-----:R-:W4:Y:S01]  /*75b20*/  LDL.LU R7, [R1+0x27e4] ;  /* 0x0027e40001077983 */ /* 0x001f220000300800 */
[----:B------:R0:W-:Y:S03]  /*75b30*/  STL [R1+0x18b4], R6 ;  /* 0x0018b40601007387 */ /* 0x0001e60000100800 */
[----:B0-----:R-:W4:Y:S01]  /*75b40*/  LDL.LU R6, [R1+0x27e0] ;  /* 0x0027e00001067983 */ /* 0x001f220000300800 */
[----:B------:R0:W-:Y:S03]  /*75b50*/  STL [R1+0x18d8], R3 ;  /* 0x0018d80301007387 */ /* 0x0001e60000100800 */
[----:B0-----:R-:W4:Y:S01]  /*75b60*/  LDL.LU R3, [R1+0x27dc] ;  /* 0x0027dc0001037983 */ /* 0x001f220000300800 */
[-C--:B------:R-:W-:Y:S01]  /*75b70*/  IADD3 R11, P4, R11, R15.reuse, RZ ;  /* 0x0000000f0b0b7210 */ /* 0x080fe20007f9e0ff */
[--C-:B------:R-:W-:Y:S01]  /*75b80*/  IMAD.X R10, R10, 0x1, R0.reuse, P5 ;  /* 0x000000010a0a7824 */ /* 0x100fe200028e0600 */
[-C--:B------:R-:W-:Y:S01]  /*75b90*/  IADD3 R16, P5, R16, R15.reuse, RZ ;  /* 0x0000000f10107210 */ /* 0x080fe20007fbe0ff */
[--C-:B------:R-:W-:Y:S01]  /*75ba0*/  IMAD.X R17, R17, 0x1, R0.reuse, P6 ;  /* 0x0000000111117824 */ /* 0x100fe200030e0600 */
[----:B------:R-:W-:Y:S01]  /*75bb0*/  IADD3 R18, P6, R18, R15, RZ ;  /* 0x0000000f12127210 */ /* 0x000fe20007fde0ff */
[----:B------:R-:W-:Y:S01]  /*75bc0*/  STL [R1+0x18ac], R11 ;  /* 0x0018ac0b01007387 */ /* 0x000fe20000100800 */
[----:B------:R-:W-:-:S02]  /*75bd0*/  IMAD.X R19, R19, 0x1, R0, P1 ;  /* 0x0000000113137824 */ /* 0x000fc400008e0600 */
[----:B------:R-:W-:Y:S01]  /*75be0*/  STL [R1+0x18d0], R10 ;  /* 0x0018d00a01007387 */ /* 0x000fe20000100800 */
[-C--:B------:R-:W-:Y:S01]  /*75bf0*/  IADD3 R12, P1, R12, R15.reuse, RZ ;  /* 0x0000000f0c0c7210 */ /* 0x080fe20007f3e0ff */
[----:B------:R-:W-:Y:S01]  /*75c00*/  STL [R1+0x18a4], R16 ;  /* 0x0018a41001007387 */ /* 0x000fe20000100800 */
[--C-:B------:R-:W-:Y:S02]  /*75c10*/  IMAD.X R9, R9, 0x1, R0.reuse, P2 ;  /* 0x0000000109097824 */ /* 0x100fe400010e0600 */
[----:B------:R-:W-:Y:S01]  /*75c20*/  STL [R1+0x18c8], R17 ;  /* 0x0018c81101007387 */ /* 0x000fe20000100800 */
[-C--:B------:R-:W-:Y:S01]  /*75c30*/  IADD3 R4, P2, R4, R15.reuse, RZ ;  /* 0x0000000f04047210 */ /* 0x080fe20007f5e0ff */
[----:B------:R-:W-:Y:S01]  /*75c40*/  STL [R1+0x189c], R18 ;  /* 0x00189c1201007387 */ /* 0x000fe20000100800 */
[--C-:B------:R-:W-:Y:S02]  /*75c50*/  IMAD.X R5, R5, 0x1, R0.reuse, P3 ;  /* 0x0000000105057824 */ /* 0x100fe400018e0600 */
[----:B------:R-:W-:Y:S02]  /*75c60*/  STL [R1+0x18c0], R19 ;  /* 0x0018c01301007387 */ /* 0x000fe40000100800 */
[----:B------:R-:W-:Y:S01]  /*75c70*/  STL [R1+0x1894], R12 ;  /* 0x0018940c01007387 */ /* 0x000fe20000100800 */
[----:B------:R-:W-:Y:S01]  /*75c80*/  IADD3 R14, P3, R14, R15, RZ ;  /* 0x0000000f0e0e7210 */ /* 0x000fe20007f7e0ff */
[----:B------:R-:W-:Y:S01]  /*75c90*/  STL [R1+0x18b8], R9 ;  /* 0x0018b80901007387 */ /* 0x000fe20000100800 */
[----:B------:R-:W-:-:S02]  /*75ca0*/  IMAD.X R26, R26, 0x1, R0, P4 ;  /* 0x000000011a1a7824 */ /* 0x000fc400020e0600 */
[----:B------:R-:W-:Y:S01]  /*75cb0*/  STL [R1+0x188c], R4 ;  /* 0x00188c0401007387 */ /* 0x000fe20000100800 */
[-C--:B------:R-:W-:Y:S01]  /*75cc0*/  IADD3 R27, P4, R27, R15.reuse, RZ ;  /* 0x0000000f1b1b7210 */ /* 0x080fe20007f9e0ff */
[----:B------:R2:W-:Y:S01]  /*75cd0*/  STL [R1+0x18b0], R5 ;  /* 0x0018b00501007387 */ /* 0x0005e20000100800 */
[----:B------:R-:W-:Y:S02]  /*75ce0*/  STL [R1+0x1884], R14 ;  /* 0x0018840e01007387 */ /* 0x000fe40000100800 */
[--C-:B---3--:R-:W-:Y:S02]  /*75cf0*/  IMAD.X R23, R23, 0x1, R0.reuse, P5 ;  /* 0x0000000117177824 */ /* 0x108fe400028e0600 */
[----:B------:R-:W-:Y:S01]  /*75d00*/  STL [R1+0x18a8], R26 ;  /* 0x0018a81a01007387 */ /* 0x000fe20000100800 */
[-C--:B------:R-:W-:Y:S01]  /*75d10*/  IADD3 R22, P5, R22, R15.reuse, RZ ;  /* 0x0000000f16167210 */ /* 0x080fe20007fbe0ff */
[----:B------:R-:W-:Y:S01]  /*75d20*/  STL [R1+0x187c], R27 ;  /* 0x00187c1b01007387 */ /* 0x000fe20000100800 */
[--C-:B------:R-:W-:Y:S01]  /*75d30*/  IMAD.X R25, R25, 0x1, R0.reuse, P6 ;  /* 0x0000000119197824 */ /* 0x100fe200030e0600 */
[-C--:B------:R-:W-:Y:S01]  /*75d40*/  IADD3 R21, P6, R21, R15.reuse, RZ ;  /* 0x0000000f15157210 */ /* 0x080fe20007fde0ff */
[--C-:B------:R-:W-:Y:S01]  /*75d50*/  IMAD.X R24, R24, 0x1, R0.reuse, P1 ;  /* 0x0000000118187824 */ /* 0x100fe200008e0600 */
[-C--:B------:R-:W-:Y:S01]  /*75d60*/  IADD3 R20, P1, R20, R15.reuse, RZ ;  /* 0x0000000f14147210 */ /* 0x080fe20007f3e0ff */
[--C-:B------:R-:W-:Y:S01]  /*75d70*/  IMAD.X R13, R13, 0x1, R0.reuse, P2 ;  /* 0x000000010d0d7824 */ /* 0x100fe200010e0600 */
[-C--:B------:R-:W-:Y:S01]  /*75d80*/  IADD3 R29, P2, R29, R15.reuse, RZ ;  /* 0x0000000f1d1d7210 */ /* 0x080fe20007f5e0ff */
[----:B------:R-:W-:Y:S01]  /*75d90*/  IMAD.X R28, R28, 0x1, R0, P3 ;  /* 0x000000011c1c7824 */ /* 0x000fe200018e0600 */
[----:B------:R-:W-:Y:S01]  /*75da0*/  IADD3 R2, P3, R2, R15, RZ ;  /* 0x0000000f02027210 */ /* 0x000fe20007f7e0ff */
[----:B--2---:R-:W-:-:S02]  /*75db0*/  IMAD.MOV.U32 R5, RZ, RZ, R8 ;  /* 0x000000ffff057224 */ /* 0x004fc400078e0008 */
[----:B----4-:R-:W-:Y:S02]  /*75dc0*/  IMAD.MOV.U32 R11, RZ, RZ, R7 ;  /* 0x000000ffff0b7224 */ /* 0x010fe400078e0007 */
[----:B------:R-:W-:Y:S02]  /*75dd0*/  IMAD.MOV.U32 R4, RZ, RZ, R6 ;  /* 0x000000ffff047224 */ /* 0x000fe400078e0006 */
[----:B------:R-:W-:-:S05]  /*75de0*/  IMAD.MOV.U32 R10, RZ, RZ, R3 ;  /* 0x000000ffff0a7224 */ /* 0x000fca00078e0003 */
[----:B------:R-:W-:Y:S01]  /*75df0*/  STL.64 [R1+0xab8], R10 ;  /* 0x000ab80a01007387 */ /* 0x000fe20000100a00 */
[----:B------:R-:W-:Y:S02]  /*75e00*/  STL.64 [R1+0xab0], R4 ;  /* 0x000ab00401007387 */ /* 0x000fe40000100a00 */
        /* <DEDUP_REMOVED lines=103> */
[----:B------:R-:W-:-:S02]  /*76480*/  IMAD.X R29, R29, 0x1, R0, P6 ;  /* 0x000000011d1d7824 */ /* 0x000fc400030e0600 */
[----:B------:R-:W-:Y:S01]  /*76490*/  STL [R1+0x17ec], R24 ;  /* 0x0017ec1801007387 */ /* 0x000fe20000100800 */
[-C--:B------:R-:W-:Y:S01]  /*764a0*/  IADD3 R28, P6, R28, R15.reuse, RZ ;  /* 0x0000000f1c1c7210 */ /* 0x080fe20007fde0ff */
[----:B------:R-:W-:Y:S01]  /*764b0*/  STL [R1+0x1810], R20 ;  /* 0x0018101401007387 */ /* 0x000fe20000100800 */
[----:B------:R-:W-:Y:S02]  /*764c0*/  STL [R1+0x17e4], R13 ;  /* 0x0017e40d01007387 */ /* 0x000fe40000100800 */
        /* <DEDUP_REMOVED lines=2386> */
[----:B------:R-:W-:Y:S01]  /*7f9f0*/  IADD3 R23, P2, R23, UR8, RZ ;  /* 0x0000000817177c10 */ /* 0x000fe2000ff5e0ff */
[--C-:B------:R-:W-:Y:S01]  /*7fa00*/  IMAD.X R22, R22, 0x1, R0.reuse, P3 ;  /* 0x0000000116167824 */ /* 0x100fe200018e0600 */
[----:B------:R-:W-:Y:S01]  /*7fa10*/  IADD3 R25, P3, R25, UR8, RZ ;  /* 0x0000000819197c10 */ /* 0x000fe2000ff7e0ff */
[--C-:B------:R-:W-:Y:S01]  /*7fa20*/  IMAD.X R21, R21, 0x1, R0.reuse, P4 ;  /* 0x0000000115157824 */ /* 0x100fe200020e0600 */
[----:B------:R-:W-:Y:S01]  /*7fa30*/  IADD3 R24, P4, R24, UR8, RZ ;  /* 0x0000000818187c10 */ /* 0x000fe2000ff9e0ff */
[--C-:B------:R-:W-:Y:S01]  /*7fa40*/  IMAD.X R20, R20, 0x1, R0.reuse, P5 ;  /* 0x0000000114147824 */ /* 0x100fe200028e0600 */
[----:B------:R-:W-:Y:S01]  /*7fa50*/  IADD3 R13, P5, R13, UR8, RZ ;  /* 0x000000080d0d7c10 */ /* 0x000fe2000ffbe0ff */
[----:B--2---:R-:W-:Y:S01]  /*7fa60*/  IMAD.X R6, R6, 0x1, R0, P6 ;  /* 0x0000000106067824 */ /* 0x004fe200030e0600 */
[----:B---3--:R-:W-:-:S04]  /*7fa70*/  IADD3 R8, P6, R8, R15, RZ ;  /* 0x0000000f08087210 */ /* 0x008fc80007fde0ff */
[----:B------:R0:W-:Y:S01]  /*7fa80*/  STL [R1+0x1f50], R6 ;  /* 0x001f500601007387 */ /* 0x0001e20000100800 */
        /* <DEDUP_REMOVED lines=25> */
[----:B0-----:R-:W2:Y:S02]  /*7fc20*/  LDL.LU R6, [R1+0x21e8] ;  /* 0x0021e80001067983 */ /* 0x001ea40000300800 */
[----:B------:R-:W-:Y:S01]  /*7fc30*/  IMAD.X R29, R29, 0x1, R0, P6 ;  /* 0x000000011d1d7824 */ /* 0x000fe200030e0600 */
[----:B------:R-:W-:-:S04]  /*7fc40*/  IADD3 R28, P6, R28, UR8, RZ ;  /* 0x000000081c1c7c10 */ /* 0x000fc8000ffde0ff */
[----:B------:R-:W-:Y:S01]  /*7fc50*/  STL [R1+0x1fb0], R29 ;  /* 0x001fb01d01007387 */ /* 0x000fe20000100800 */
[----:B------:R-:W-:-:S03]  /*7fc60*/  IMAD.X R2, R2, 0x1, R0, P1 ;  /* 0x0000000102027824 */ /* 0x000fc600008e0600 */
[----:B--2---:R0:W-:Y:S01]  /*7fc70*/  STL [R1+0x2648], R6 ;  /* 0x0026480601007387 */ /* 0x0041e20000100800 */
[----:B------:R1:W-:Y:S03]  /*7fc80*/  STL [R1+0x21f0], R28 ;  /* 0x0021f01c01007387 */ /* 0x0003e60000100800 */
[----:B0-----:R-:W2:Y:S01]  /*7fc90*/  LDL.LU R6, [R1+0x21ec] ;  /* 0x0021ec0001067983 */ /* 0x001ea20000300800 */
[----:B------:R0:W-:Y:S02]  /*7fca0*/  STL [R1+0x1fbc], R2 ;  /* 0x001fbc0201007387 */ /* 0x0001e40000100800 */
[----:B------:R-:W3:Y:S02]  /*7fcb0*/  LDL.LU R8, [R1+0x1fb8] ;  /* 0x001fb80001087983 */ /* 0x000ee40000300800 */
[----:B------:R-:W4:Y:S01]  /*7fcc0*/  LDL.LU R3, [R1+0x21e4] ;  /* 0x0021e40001037983 */ /* 0x000f220000300800 */
        /* <DEDUP_REMOVED lines=23> */
[----:B-1----:R-:W4:Y:S01]  /*7fe40*/  LDL.LU R28, [R1+0x2184] ;  /* 0x00218400011c7983 */ /* 0x002f220000300800 */
[----:B0-----:R-:W4:Y:S01]  /*7fe50*/  LDL.LU R2, [R1+0x21a8] ;  /* 0x0021a80001027983 */ /* 0x001f220000300800 */
[----:B------:R0:W-:Y:S03]  /*7fe60*/  STL [R1+0x2628], R0 ;  /* 0x0026280001007387 */ /* 0x0001e60000100800 */
[----:B0-----:R-:W4:Y:S01]  /*7fe70*/  LDL.LU R0, [R1+0x1fe0] ;  /* 0x001fe00001007983 */ /* 0x001f220000300800 */
[----:B--2---:R-:W-:-:S05]  /*7fe80*/  IADD3 R6, P1, R6, UR8, RZ ;  /* 0x0000000806067c10 */ /* 0x004fca000ff3e0ff */
[----:B------:R0:W-:Y:S04]  /*7fe90*/  STL [R1+0x21ec], R6 ;  /* 0x0021ec0601007387 */ /* 0x0001e80000100800 */
[----:B0-----:R-:W2:Y:S01]  /*7fea0*/  LDL.LU R6, [R1+0x2648] ;  /* 0x0026480001067983 */ /* 0x001ea20000300800 */
[----:B---3--:R-:W-:Y:S01]  /*7feb0*/  IADD3.X R8, R8, UR5, RZ, P3, !PT ;  /* 0x0000000508087c10 */ /* 0x008fe20009ffe4ff */
[----:B----4-:R-:W-:Y:S01]  /*7fec0*/  IADD3 R3, P3, R3, UR8, RZ ;  /* 0x0000000803037c10 */ /* 0x010fe2000ff7e0ff */
[----:B------:R-:W-:Y:S01]  /*7fed0*/  IADD3.X R7, R7, UR5, RZ, P4, !PT ;  /* 0x0000000507077c10 */ /* 0x000fe2000a7fe4ff */
[----:B------:R-:W-:Y:S01]  /*7fee0*/  IADD3 R11, P4, R11, UR8, RZ ;  /* 0x000000080b0b7c10 */ /* 0x000fe2000ff9e0ff */
[----:B------:R-:W-:Y:S01]  /*7fef0*/  IADD3.X R10, R10, UR5, RZ, P5, !PT ;  /* 0x000000050a0a7c10 */ /* 0x000fe2000affe4ff */
[----:B------:R-:W-:Y:S01]  /*7ff00*/  IADD3 R16, P5, R16, UR8, RZ ;  /* 0x0000000810107c10 */ /* 0x000fe2000ffbe0ff */
[----:B------:R-:W-:Y:S01]  /*7ff10*/  IADD3.X R17, R17, UR5, RZ, P6, !PT ;  /* 0x0000000511117c10 */ /* 0x000fe2000b7fe4ff */
[----:B------:R-:W-:Y:S01]  /*7ff20*/  IADD3 R18, P6, R18, UR8, RZ ;  /* 0x0000000812127c10 */ /* 0x000fe2000ffde0ff */
[----:B------:R-:W-:Y:S01]  /*7ff30*/  IADD3.X R19, R19, UR5, RZ, P1, !PT ;  /* 0x0000000513137c10 */ /* 0x000fe20008ffe4ff */
[----:B------:R-:W-:Y:S01]  /*7ff40*/  IADD3 R12, P1, R12, UR8, RZ ;  /* 0x000000080c0c7c10 */ /* 0x000fe2000ff3e0ff */
[----:B------:R-:W-:-:S05]  /*7ff50*/  IADD3.X R0, R0, UR5, RZ, P2, !PT ;  /* 0x0000000500007c10 */ /* 0x000fca00097fe4ff */
[----:B------:R-:W-:Y:S01]  /*7ff60*/  STL [R1+0x1fe0], R0 ;  /* 0x001fe00001007387 */ /* 0x000fe20000100800 */
        /* <DEDUP_REMOVED lines=12> */
[----:B--2---:R-:W-:-:S05]  /*80030*/  IADD3 R6, P2, R6, UR8, RZ ;  /* 0x0000000806067c10 */ /* 0x004fca000ff5e0ff */
[----:B------:R-:W-:Y:S01]  /*80040*/  STL [R1+0x21e8], R6 ;  /* 0x0021e80601007387 */ /* 0x000fe20000100800 */
[----:B------:R-:W-:Y:S02]  /*80050*/  STL [R1+0x1fb8], R8 ;  /* 0x001fb80801007387 */ /* 0x000fe40000100800 */
[----:B------:R-:W-:Y:S02]  /*80060*/  STL [R1+0x21e4], R3 ;  /* 0x0021e40301007387 */ /* 0x000fe40000100800 */
[----:B------:R-:W-:Y:S01]  /*80070*/  STL [R1+0x1fd8], R7 ;  /* 0x001fd80701007387 */ /* 0x000fe20000100800 */
[----:B------:R-:W-:Y:S01]  /*80080*/  STL [R1+0x21dc], R11 ;  /* 0x0021dc0b01007387 */ /* 0x000fe20000100800 */
[----:B------:R-:W-:Y:S02]  /*80090*/  STL [R1+0x1fd4], R10 ;  /* 0x001fd40a01007387 */ /* 0x000fe40000100800 */
[----:B------:R-:W-:Y:S01]  /*800a0*/  STL [R1+0x21d4], R16 ;  /* 0x0021d41001007387 */ /* 0x000fe20000100800 */
[----:B------:R-:W-:Y:S01]  /*800b0*/  IADD3.X R9, R9, UR5, RZ, P2, !PT ;  /* 0x0000000509097c10 */ /* 0x000fe200097fe4ff */
[----:B------:R-:W-:Y:S01]  /*800c0*/  STL [R1+0x1fd0], R17 ;  /* 0x001fd01101007387 */ /* 0x000fe20000100800 */
[----:B------:R-:W-:Y:S01]  /*800d0*/  IADD3 R4, P2, R4, UR8, RZ ;  /* 0x0000000804047c10 */ /* 0x000fe2000ff5e0ff */
        /* <DEDUP_REMOVED lines=11> */
[----:B------:R-:W-:Y:S01]  /*80190*/  IADD3.X R20, R20, UR5, RZ, P2, !PT ;  /* 0x0000000514147c10 */ /* 0x000fe200097fe4ff */
[----:B------:R-:W-:Y:S02]  /*801a0*/  STL [R1+0x21c8], R22 ;  /* 0x0021c81601007387 */ /* 0x000fe40000100800 */
[----:B------:R-:W-:Y:S01]  /*801b0*/  STL [R1+0x219c], R25 ;  /* 0x00219c1901007387 */ /* 0x000fe20000100800 */
[----:B------:R-:W-:Y:S01]  /*801c0*/  IADD3 R13, P2, R13, UR8, RZ ;  /* 0x000000080d0d7c10 */ /* 0x000fe2000ff5e0ff */
[----:B------:R-:W-:Y:S01]  /*801d0*/  STL [R1+0x21c0], R21 ;  /* 0x0021c01501007387 */ /* 0x000fe20000100800 */
[----:B------:R-:W-:Y:S02]  /*801e0*/  STL [R1+0x2194], R24 ;  /* 0x0021941801007387 */ /* 0x000fe40000100800 */
[----:B------:R-:W-:Y:S02]  /*801f0*/  STL [R1+0x21b8], R20 ;  /* 0x0021b81401007387 */ /* 0x000fe40000100800 */
[----:B------:R0:W-:Y:S01]  /*80200*/  STL [R1+0x2184], R28 ;  /* 0x0021841c01007387 */ /* 0x0001e20000100800 */
[----:B------:R-:W-:Y:S04]  /*80210*/  STL [R1+0x218c], R13 ;  /* 0x00218c0d01007387 */ /* 0x000fe80000100800 */
[----:B0-----:R-:W2:Y:S01]  /*80220*/  LDL.LU R28, [R1+0x217c] ;  /* 0x00217c00011c7983 */ /* 0x001ea20000300800 */
[----:B------:R-:W-:Y:S02]  /*80230*/  STL [R1+0x21b0], R29 ;  /* 0x0021b01d01007387 */ /* 0x000fe40000100800 */
[----:B------:R-:W3:Y:S01]  /*80240*/  LDL.LU R0, [R1+0x2174] ;  /* 0x0021740001007983 */ /* 0x000ee20000300800 */
[----:B------:R-:W-:Y:S01]  /*80250*/  IADD3.X R2, R2, UR5, RZ, P4, !PT ;  /* 0x0000000502027c10 */ /* 0x000fe2000a7fe4ff */
[----:B---3--:R0:W-:Y:S04]  /*80260*/  STL [R1+0x2644], R0 ;  /* 0x0026440001007387 */ /* 0x0081e80000100800 */
[----:B0-----:R-:W3:Y:S01]  /*80270*/  LDL.LU R0, [R1+0x21a0] ;  /* 0x0021a00001007983 */ /* 0x001ee20000300800 */
[----:B------:R0:W-:Y:S02]  /*80280*/  STL [R1+0x21a8], R2 ;  /* 0x0021a80201007387 */ /* 0x0001e40000100800 */
        /* <DEDUP_REMOVED lines=23> */
[----:B--2---:R-:W-:Y:S01]  /*80400*/  IADD3 R28, P4, R28, UR8, RZ ;  /* 0x000000081c1c7c10 */ /* 0x004fe2000ff9e0ff */
[----:B------:R-:W2:Y:S02]  /*80410*/  LDL.LU R20, [R1+0x2114] ;  /* 0x0021140001147983 */ /* 0x000ea40000300800 */
[----:B------:R-:W2:Y:S01]  /*80420*/  LDL.LU R13, [R1+0x2138] ;  /* 0x00213800010d7983 */ /* 0x000ea20000300800 */
[----:B0-----:R-:W2:Y:S01]  /*80430*/  LDL.LU R2, [R1+0x210c] ;  /* 0x00210c0001027983 */ /* 0x001ea20000300800 */
[----:B------:R-:W2:Y:S02]  /*80440*/  LDL.LU R29, [R1+0x2130] ;  /* 0x00213000011d7983 */ /* 0x000ea40000300800 */
[----:B------:R0:W-:Y:S02]  /*80450*/  STL [R1+0x217c], R28 ;  /* 0x00217c1c01007387 */ /* 0x0001e40000100800 */
[----:B0-----:R-:W2:Y:S01]  /*80460*/  LDL.LU R28, [R1+0x2104] ;  /* 0x00210400011c7983 */ /* 0x001ea20000300800 */
[----:B---3--:R-:W-:-:S05]  /*80470*/  IADD3.X R0, R0, UR5, RZ, P5, !PT ;  /* 0x0000000500007c10 */ /* 0x008fca000affe4ff */
[----:B------:R0:W-:Y:S04]  /*80480*/  STL [R1+0x21a0], R0 ;  /* 0x0021a00001007387 */ /* 0x0001e80000100800 */
[----:B0-----:R-:W3:Y:S01]  /*80490*/  LDL.LU R0, [R1+0x2644] ;  /* 0x0026440001007983 */ /* 0x001ee20000300800 */
[----:B----4-:R-:W-:Y:S01]  /*804a0*/  IADD3.X R6, R6, UR5, RZ, P6, !PT ;  /* 0x0000000506067c10 */ /* 0x010fe2000b7fe4ff */
        /* <DEDUP_REMOVED lines=19> */
[----:B--2---:R-:W-:Y:S01]  /*805e0*/  IADD3.X R13, R13, UR5, RZ, P6, !PT ;  /* 0x000000050d0d7c10 */ /* 0x004fe2000b7fe4ff */
[----:B------:R-:W-:Y:S01]  /*805f0*/  IADD3 R2, P6, R2, UR8, RZ ;  /* 0x0000000802027c10 */ /* 0x000fe2000ffde0ff */
[----:B---3--:R-:W-:-:S05]  /*80600*/  IADD3 R0, P5, R0, UR8, RZ ;  /* 0x0000000800007c10 */ /* 0x008fca000ffbe0ff */
        /* <DEDUP_REMOVED lines=34> */
[----:B------:R-:W-:Y:S01]  /*80830*/  IADD3 R28, P1, R28, UR8, RZ ;  /* 0x000000081c1c7c10 */ /* 0x000fe2000ff3e0ff */
[----:B---3--:R0:W-:Y:S03]  /*80840*/  STL [R1+0x2640], R0 ;  /* 0x0026400001007387 */ /* 0x0081e60000100800 */
[----:B------:R-:W-:Y:S01]  /*80850*/  STL [R1+0x2130], R29 ;  /* 0x0021301d01007387 */ /* 0x000fe20000100800 */
        /* <DEDUP_REMOVED lines=25> */
[----:B--2---:R-:W-:Y:S01]  /*809f0*/  IADD3.X R2, R2, UR5, RZ, P2, !PT ;  /* 0x0000000502027c10 */ /* 0x004fe200097fe4ff */
[----:B------:R-:W2:Y:S02]  /*80a00*/  LDL.LU R20, [R1+0x20c0] ;  /* 0x0020c00001147983 */ /* 0x000ea40000300800 */
[----:B0-----:R-:W2:Y:S01]  /*80a10*/  LDL.LU R28, [R1+0x2094] ;  /* 0x00209400011c7983 */ /* 0x001ea20000300800 */
[----:B------:R-:W2:Y:S01]  /*80a20*/  LDL.LU R13, [R1+0x20b8] ;  /* 0x0020b800010d7983 */ /* 0x000ea20000300800 */
[----:B------:R-:W2:Y:S02]  /*80a30*/  LDL.LU R29, [R1+0x208c] ;  /* 0x00208c00011d7983 */ /* 0x000ea40000300800 */
[----:B------:R0:W-:Y:S02]  /*80a40*/  STL [R1+0x2128], R2 ;  /* 0x0021280201007387 */ /* 0x0001e40000100800 */
[----:B0-----:R-:W2:Y:S01]  /*80a50*/  LDL.LU R2, [R1+0x20b0] ;  /* 0x0020b00001027983 */ /* 0x001ea20000300800 */
[----:B---3--:R-:W-:-:S05]  /*80a60*/  IADD3 R0, P2, R0, UR8, RZ ;  /* 0x0000000800007c10 */ /* 0x008fca000ff5e0ff */
        /* <DEDUP_REMOVED lines=22> */
[----:B---3--:R-:W-:Y:S01]  /*80bd0*/  IADD3.X R0, R0, UR5, RZ, P3, !PT ;  /* 0x0000000500007c10 */ /* 0x008fe20009ffe4ff */
[----:B------:R-:W-:-:S04]  /*80be0*/  IADD3 R6, P3, R6, UR8, RZ ;  /* 0x0000000806067c10 */ /* 0x000fc8000ff7e0ff */
        /* <DEDUP_REMOVED lines=19> */
[----:B------:R-:W-:Y:S01]  /*80d20*/  STL [R1+0x20b4], R26 ;  /* 0x0020b41a01007387 */ /* 0x000fe20000100800 */
[----:B--2---:R-:W-:Y:S01]  /*80d30*/  IADD3.X R20, R20, UR5, RZ, P3, !PT ;  /* 0x0000000514147c10 */ /* 0x004fe20009ffe4ff */
[----:B------:R-:W-:Y:S01]  /*80d40*/  STL [R1+0x20d8], R27 ;  /* 0x0020d81b01007387 */ /* 0x000fe20000100800 */
[----:B------:R-:W-:Y:S01]  /*80d50*/  IADD3 R28, P3, R28, UR8, RZ ;  /* 0x000000081c1c7c10 */ /* 0x000fe2000ff7e0ff */
[----:B------:R-:W-:Y:S02]  /*80d60*/  STL [R1+0x20ac], R23 ;  /* 0x0020ac1701007387 */ /* 0x000fe40000100800 */
[----:B------:R-:W-:Y:S01]  /*80d70*/  STL [R1+0x20d0], R22 ;  /* 0x0020d01601007387 */ /* 0x000fe20000100800 */
[----:B------:R-:W-:Y:S01]  /*80d80*/  STL [R1+0x20a4], R25 ;  /* 0x0020a41901007387 */ /* 0x000fe20000100800 */
[----:B------:R-:W-:Y:S02]  /*80d90*/  STL [R1+0x20c8], R21 ;  /* 0x0020c81501007387 */ /* 0x000fe40000100800 */
[----:B------:R0:W-:Y:S02]  /*80da0*/  STL [R1+0x2094], R28 ;  /* 0x0020941c01007387 */ /* 0x0001e40000100800 */
[----:B------:R-:W-:Y:S01]  /*80db0*/  STL [R1+0x209c], R24 ;  /* 0x00209c1801007387 */ /* 0x000fe20000100800 */
[----:B0-----:R-:W2:Y:S01]  /*80dc0*/  LDL.LU R28, [R1+0x2084] ;  /* 0x00208400011c7983 */ /* 0x001ea20000300800 */
[----:B------:R-:W-:Y:S02]  /*80dd0*/  STL [R1+0x20c0], R20 ;  /* 0x0020c01401007387 */ /* 0x000fe40000100800 */
[----:B------:R-:W3:Y:S01]  /*80de0*/  LDL.LU R0, [R1+0x207c] ;  /* 0x00207c0001007983 */ /* 0x000ee20000300800 */
[----:B------:R-:W-:Y:S01]  /*80df0*/  IADD3.X R13, R13, UR5, RZ, P4, !PT ;  /* 0x000000050d0d7c10 */ /* 0x000fe2000a7fe4ff */
[----:B------:R-:W-:-:S04]  /*80e00*/  IADD3 R29, P4, R29, UR8, RZ ;  /* 0x000000081d1d7c10 */ /* 0x000fc8000ff9e0ff */
[----:B------:R-:W-:Y:S01]  /*80e10*/  STL [R1+0x20b8], R13 ;  /* 0x0020b80d01007387 */ /* 0x000fe20000100800 */
[----:B------:R-:W-:-:S03]  /*80e20*/  IADD3.X R2, R2, UR5, RZ, P5, !PT ;  /* 0x0000000502027c10 */ /* 0x000fc6000affe4ff */
[----:B---3--:R0:W-:Y:S01]  /*80e30*/  STL [R1+0x263c], R0 ;  /* 0x00263c0001007387 */ /* 0x0081e20000100800 */
[----:B------:R-:W-:Y:S03]  /*80e40*/  STL [R1+0x208c], R29 ;  /* 0x00208c1d01007387 */ /* 0x000fe60000100800 */
        /* <DEDUP_REMOVED lines=26> */
[----:B0-----:R-:W2:Y:S02]  /*80ff0*/  LDL.LU R2, [R1+0x201c] ;  /* 0x00201c0001027983 */ /* 0x001ea40000300800 */
[----:B------:R-:W2:Y:S01]  /*81000*/  LDL.LU R20, [R1+0x2040] ;  /* 0x0020400001147983 */ /* 0x000ea20000300800 */
[----:B------:R-:W2:Y:S01]  /*81010*/  LDL.LU R13, [R1+0x2014] ;  /* 0x00201400010d7983 */ /* 0x000ea20000300800 */
        /* <DEDUP_REMOVED lines=26> */
[----:B--2---:R-:W-:-:S02]  /*811c0*/  IADD3.X R20, R20, UR5, RZ, P1, !PT ;  /* 0x0000000514147c10 */ /* 0x004fc40008ffe4ff */
        /* <DEDUP_REMOVED lines=31> */
[----:B------:R-:W-:Y:S02]  /*813c0*/  STL [R1+0x2040], R20 ;  /* 0x0020401401007387 */ /* 0x000fe40000100800 */
[----:B------:R-:W3:Y:S01]  /*813d0*/  LDL.LU R0, [R1+0x2028] ;  /* 0x0020280001007983 */ /* 0x000ee20000300800 */
[----:B------:R-:W-:-:S02]  /*813e0*/  IADD3 R13, P1, R13, UR8, RZ ;  /* 0x000000080d0d7c10 */ /* 0x000fc4000ff3e0ff */
[----:B------:R-:W-:-:S03]  /*813f0*/  IADD3.X R29, R29, UR5, RZ, P2, !PT ;  /* 0x000000051d1d7c10 */ /* 0x000fc600097fe4ff */
[----:B------:R-:W-:Y:S01]  /*81400*/  STL [R1+0x2014], R13 ;  /* 0x0020140d01007387 */ /* 0x000fe20000100800 */
[----:B------:R-:W-:-:S03]  /*81410*/  IADD3 R28, P2, R28, UR8, RZ ;  /* 0x000000081c1c7c10 */ /* 0x000fc6000ff5e0ff */
        /* <DEDUP_REMOVED lines=26> */
[----:B--2---:R-:W-:Y:S01]  /*815c0*/  IADD3.X R2, R2, UR5, RZ, P3, !PT ;  /* 0x0000000502027c10 */ /* 0x004fe20009ffe4ff */
[----:B0-----:R-:W2:Y:S01]  /*815d0*/  LDL.LU R28, [R1+0x225c] ;  /* 0x00225c00011c7983 */ /* 0x001ea20000300800 */
[----:B------:R-:W2:Y:S02]  /*815e0*/  LDL.LU R24, [R1+0x1fe4] ;  /* 0x001fe40001187983 */ /* 0x000ea40000300800 */
[----:B------:R-:W2:Y:S02]  /*815f0*/  LDL.LU R20, [R1+0x2264] ;  /* 0x0022640001147983 */ /* 0x000ea40000300800 */
[----:B------:R-:W2:Y:S01]  /*81600*/  LDL.LU R13, [R1+0x2200] ;  /* 0x00220000010d7983 */ /* 0x000ea20000300800 */
[----:B------:R0:W-:Y:S01]  /*81610*/  STL [R1+0x2030], R2 ;  /* 0x0020300201007387 */ /* 0x0001e20000100800 */
[----:B------:R-:W2:Y:S03]  /*81620*/  LDL.LU R29, [R1+0x226c] ;  /* 0x00226c00011d7983 */ /* 0x000ea60000300800 */
        /* <DEDUP_REMOVED lines=20> */
[----:B------:R-:W-:-:S02]  /*81770*/  IADD3.X R22, R22, UR5, RZ, P2, !PT ;  /* 0x0000000516167c10 */ /* 0x000fc400097fe4ff */
[----:B------:R-:W-:Y:S01]  /*81780*/  IADD3.X R21, R21, UR5, RZ, P3, !PT ;  /* 0x0000000515157c10 */ /* 0x000fe20009ffe4ff */
[----:B--2---:R-:W-:Y:S01]  /*81790*/  IADD3 R28, P3, R28, UR8, RZ ;  /* 0x000000081c1c7c10 */ /* 0x004fe2000ff7e0ff */
[----:B------:R-:W-:Y:S02]  /*817a0*/  IADD3 R25, P2, R25, UR8, RZ ;  /* 0x0000000819197c10 */ /* 0x000fe4000ff5e0ff */
        /* <DEDUP_REMOVED lines=24> */
[----:B------:R-:W-:Y:S01]  /*81930*/  STL [R1+0x1fec], R22 ;  /* 0x001fec1601007387 */ /* 0x000fe20000100800 */
[----:B------:R-:W-:Y:S01]  /*81940*/  IADD3.X R24, R24, UR5, RZ, P4, !PT ;  /* 0x0000000518187c10 */ /* 0x000fe2000a7fe4ff */
[----:B------:R0:W-:Y:S01]  /*81950*/  STL [R1+0x225c], R28 ;  /* 0x00225c1c01007387 */ /* 0x0001e20000100800 */
[----:B------:R-:W-:Y:S01]  /*81960*/  IADD3 R20, P4, R20, UR8, RZ ;  /* 0x0000000814147c10 */ /* 0x000fe2000ff9e0ff */
[----:B------:R-:W-:Y:S04]  /*81970*/  STL [R1+0x2254], R25 ;  /* 0x0022541901007387 */ /* 0x000fe80000100800 */
[----:B0-----:R-:W2:Y:S01]  /*81980*/  LDL.LU R28, [R1+0x2274] ;  /* 0x00227400011c7983 */ /* 0x001ea20000300800 */
[----:B------:R-:W-:Y:S02]  /*81990*/  STL [R1+0x1fe8], R21 ;  /* 0x001fe81501007387 */ /* 0x000fe40000100800 */
[----:B------:R-:W-:Y:S02]  /*819a0*/  STL [R1+0x1fe4], R24 ;  /* 0x001fe41801007387 */ /* 0x000fe40000100800 */
[----:B------:R-:W-:Y:S01]  /*819b0*/  STL [R1+0x2264], R20 ;  /* 0x0022641401007387 */ /* 0x000fe20000100800 */
        /* <DEDUP_REMOVED lines=30> */
[----:B--2---:R-:W-:Y:S01]  /*81ba0*/  IADD3 R28, P6, R28, UR8, RZ ;  /* 0x000000081c1c7c10 */ /* 0x004fe2000ffde0ff */
[----:B0-----:R-:W2:Y:S01]  /*81bb0*/  LDL.LU R2, [R1+0x22d4] ;  /* 0x0022d40001027983 */ /* 0x001ea20000300800 */
[----:B------:R-:W2:Y:S02]  /*81bc0*/  LDL.LU R21, [R1+0x2270] ;  /* 0x0022700001157983 */ /* 0x000ea40000300800 */
[----:B------:R-:W2:Y:S02]  /*81bd0*/  LDL.LU R24, [R1+0x22dc] ;  /* 0x0022dc0001187983 */ /* 0x000ea40000300800 */
[----:B------:R-:W2:Y:S01]  /*81be0*/  LDL.LU R20, [R1+0x2278] ;  /* 0x0022780001147983 */ /* 0x000ea20000300800 */
[----:B------:R0:W-:Y:S01]  /*81bf0*/  STL [R1+0x2274], R28 ;  /* 0x0022741c01007387 */ /* 0x0001e20000100800 */
[----:B------:R-:W2:Y:S02]  /*81c00*/  LDL.LU R13, [R1+0x22e4] ;  /* 0x0022e400010d7983 */ /* 0x000ea40000300800 */
[----:B------:R-:W2:Y:S01]  /*81c10*/  LDL.LU R29, [R1+0x2280] ;  /* 0x00228000011d7983 */ /* 0x000ea20000300800 */
        /* <DEDUP_REMOVED lines=24> */
[----:B------:R-:W-:Y:S02]  /*81da0*/  IADD3.X R20, R20, UR5, RZ, P2, !PT ;  /* 0x0000000514147c10 */ /* 0x000fe400097fe4ff */
        /* <DEDUP_REMOVED lines=31> */
[----:B------:R-:W-:Y:S01]  /*81fa0*/  STL [R1+0x2278], R20 ;  /* 0x0022781401007387 */ /* 0x000fe20000100800 */
[----:B------:R-:W3:Y:S01]  /*81fb0*/  LDL.LU R0, [R1+0x2290] ;  /* 0x0022900001007983 */ /* 0x000ee20000300800 */
[----:B------:R-:W-:-:S02]  /*81fc0*/  IADD3 R13, P2, R13, UR8, RZ ;  /* 0x000000080d0d7c10 */ /* 0x000fc4000ff5e0ff */
[----:B------:R-:W-:-:S03]  /*81fd0*/  IADD3.X R29, R29, UR5, RZ, P3, !PT ;  /* 0x000000051d1d7c10 */ /* 0x000fc60009ffe4ff */
[----:B------:R-:W-:Y:S01]  /*81fe0*/  STL [R1+0x22e4], R13 ;  /* 0x0022e40d01007387 */ /* 0x000fe20000100800 */
[----:B------:R-:W-:-:S03]  /*81ff0*/  IADD3 R28, P3, R28, UR8, RZ ;  /* 0x000000081c1c7c10 */ /* 0x000fc6000ff7e0ff */
[----:B---3--:R0:W-:Y:S01]  /*82000*/  STL [R1+0x2630], R0 ;  /* 0x0026300001007387 */ /* 0x0081e20000100800 */
[----:B------:R1:W-:Y:S03]  /*82010*/  STL [R1+0x2280], R29 ;  /* 0x0022801d01007387 */ /* 0x0003e60000100800 */
        /* <DEDUP_REMOVED lines=21> */
[----:B------:R-:W4:Y:S01]  /*82170*/  LDL.LU R22, [R1+0x22e0] ;  /* 0x0022e00001167983 */ /* 0x000f220000300800 */
[----:B--2---:R-:W-:Y:S01]  /*82180*/  IADD3.X R2, R2, UR5, RZ, P4, !PT ;  /* 0x0000000502027c10 */ /* 0x004fe2000a7fe4ff */
[----:B------:R-:W2:Y:S01]  /*82190*/  LDL.LU R25, [R1+0x234c] ;  /* 0x00234c0001197983 */ /* 0x000ea20000300800 */
[----:B------:R-:W2:Y:S01]  /*821a0*/  LDL.LU R21, [R1+0x22e8] ;  /* 0x0022e80001157983 */ /* 0x000ea20000300800 */
[----:B------:R-:W2:Y:S02]  /*821b0*/  LDL.LU R24, [R1+0x2354] ;  /* 0x0023540001187983 */ /* 0x000ea40000300800 */
[----:B------:R-:W2:Y:S02]  /*821c0*/  LDL.LU R20, [R1+0x22f0] ;  /* 0x0022f00001147983 */ /* 0x000ea40000300800 */
[----:B------:R0:W-:Y:S01]  /*821d0*/  STL [R1+0x2288], R2 ;  /* 0x0022880201007387 */ /* 0x0001e20000100800 */
[----:B------:R-:W2:Y:S01]  /*821e0*/  LDL.LU R13, [R1+0x235c] ;  /* 0x00235c00010d7983 */ /* 0x000ea20000300800 */
[----:B-1----:R-:W2:Y:S02]  /*821f0*/  LDL.LU R29, [R1+0x22f8] ;  /* 0x0022f800011d7983 */ /* 0x002ea40000300800 */
[----:B0-----:R-:W2:Y:S01]  /*82200*/  LDL.LU R28, [R1+0x2364] ;  /* 0x00236400011c7983 */ /* 0x001ea20000300800 */
[----:B------:R-:W2:Y:S01]  /*82210*/  LDL.LU R2, [R1+0x2300] ;  /* 0x0023000001027983 */ /* 0x000ea20000300800 */
        /* <DEDUP_REMOVED lines=20> */
[----:B--2---:R-:W-:Y:S01]  /*82360*/  IADD3 R25, P3, R25, UR8, RZ ;  /* 0x0000000819197c10 */ /* 0x004fe2000ff7e0ff */
        /* <DEDUP_REMOVED lines=24> */
[----:B------:R0:W-:Y:S01]  /*824f0*/  STL [R1+0x22d8], R27 ;  /* 0x0022d81b01007387 */ /* 0x0001e20000100800 */
[----:B------:R-:W-:Y:S01]  /*82500*/  IADD3.X R20, R20, UR5, RZ, P5, !PT ;  /* 0x0000000514147c10 */ /* 0x000fe2000affe4ff */
[----:B------:R-:W-:Y:S01]  /*82510*/  IADD3 R13, P5, R13, UR8, RZ ;  /* 0x000000080d0d7c10 */ /* 0x000fe2000ffbe0ff */
[----:B0-----:R-:W2:Y:S01]  /*82520*/  LDL.LU R27, [R1+0x236c] ;  /* 0x00236c00011b7983 */ /* 0x001ea20000300800 */
[----:B------:R-:W-:Y:S02]  /*82530*/  STL [R1+0x2344], R23 ;  /* 0x0023441701007387 */ /* 0x000fe40000100800 */
[----:B------:R-:W-:Y:S02]  /*82540*/  STL [R1+0x22e0], R22 ;  /* 0x0022e01601007387 */ /* 0x000fe40000100800 */
[----:B------:R-:W-:Y:S01]  /*82550*/  STL [R1+0x234c], R25 ;  /* 0x00234c1901007387 */ /* 0x000fe20000100800 */
[----:B------:R-:W-:Y:S01]  /*82560*/  STL [R1+0x22e8], R21 ;  /* 0x0022e81501007387 */ /* 0x000fe20000100800 */
        /* <DEDUP_REMOVED lines=26> */
[----:B------:R-:W4:Y:S01]  /*82710*/  LDL.LU R29, [R1+0x2348] ;  /* 0x00234800011d7983 */ /* 0x000f220000300800 */
[----:B0-----:R-:W4:Y:S02]  /*82720*/  LDL.LU R2, [R1+0x23a8] ;  /* 0x0023a80001027983 */ /* 0x001f240000300800 */
[----:B------:R-:W4:Y:S02]  /*82730*/  LDL.LU R6, [R1+0x2350] ;  /* 0x0023500001067983 */ /* 0x000f240000300800 */
[----:B------:R-:W4:Y:S01]  /*82740*/  LDL.LU R8, [R1+0x23c0] ;  /* 0x0023c00001087983 */ /* 0x000f220000300800 */
[----:B------:R-:W4:Y:S01]  /*82750*/  LDL.LU R3, [R1+0x2358] ;  /* 0x0023580001037983 */ /* 0x000f220000300800 */
[----:B--2---:R-:W-:Y:S01]  /*82760*/  IADD3 R27, P1, R27, UR8, RZ ;  /* 0x000000081b1b7c10 */ /* 0x004fe2000ff3e0ff */
[----:B------:R-:W2:Y:S02]  /*82770*/  LDL.LU R7, [R1+0x23bc] ;  /* 0x0023bc0001077983 */ /* 0x000ea40000300800 */
[----:B------:R-:W2:Y:S01]  /*82780*/  LDL.LU R16, [R1+0x23b8] ;  /* 0x0023b80001107983 */ /* 0x000ea20000300800 */
[----:B------:R-:W2:Y:S01]  /*82790*/  LDL.LU R17, [R1+0x2368] ;  /* 0x0023680001117983 */ /* 0x000ea20000300800 */
[----:B------:R-:W2:Y:S02]  /*827a0*/  LDL.LU R18, [R1+0x23b4] ;  /* 0x0023b40001127983 */ /* 0x000ea40000300800 */
[----:B------:R0:W-:Y:S02]  /*827b0*/  STL [R1+0x236c], R27 ;  /* 0x00236c1b01007387 */ /* 0x0001e40000100800 */
[----:B------:R-:W2:Y:S01]  /*827c0*/  LDL.LU R19, [R1+0x2370] ;  /* 0x0023700001137983 */ /* 0x000ea20000300800 */
[----:B------:R-:W2:Y:S01]  /*827d0*/  LDL.LU R14, [R1+0x23b0] ;  /* 0x0023b000010e7983 */ /* 0x000ea20000300800 */
        /* <DEDUP_REMOVED lines=20> */
[----:B---3--:R-:W-:-:S05]  /*82920*/  IADD3 R0, P2, R0, UR8, RZ ;  /* 0x0000000800007c10 */ /* 0x008fca000ff5e0ff */
[----:B------:R0:W-:Y:S04]  /*82930*/  STL [R1+0x2374], R0 ;  /* 0x0023740001007387 */ /* 0x0001e80000100800 */
[----:B0-----:R0:W5:Y:S01]  /*82940*/  LDL.LU R0, [R1+0x2628] ;  /* 0x0026280001007983 */ /* 0x0011620000300800 */
[----:B------:R1:W-:Y:S03]  /*82950*/  STL [R1+0x2310], R10 ;  /* 0x0023100a01007387 */ /* 0x0003e60000100800 */
[----:B-1----:R0:W5:Y:S01]  /*82960*/  LDL.LU R10, [R1+0x2624] ;  /* 0x00262400010a7983 */ /* 0x0021620000300800 */
[----:B------:R1:W-:Y:S03]  /*82970*/  STL [R1+0x237c], R11 ;  /* 0x00237c0b01007387 */ /* 0x0003e60000100800 */
[----:B-1----:R0:W5:Y:S01]  /*82980*/  LDL.LU R11, [R1+0x2620] ;  /* 0x00262000010b7983 */ /* 0x0021620000300800 */
[----:B------:R1:W-:Y:S03]  /*82990*/  STL [R1+0x2318], R12 ;  /* 0x0023180c01007387 */ /* 0x0003e60000100800 */
[----:B-1----:R0:W5:Y:S01]  /*829a0*/  LDL.LU R12, [R1+0x261c] ;  /* 0x00261c00010c7983 */ /* 0x0021620000300800 */
[----:B------:R1:W-:Y:S01]  /*829b0*/  STL [R1+0x2384], R9 ;  /* 0x0023840901007387 */ /* 0x0003e20000100800 */
[----:B------:R-:W-:-:S02]  /*829c0*/  IADD3.X R20, R20, UR5, RZ, P2, !PT ;  /* 0x0000000514147c10 */ /* 0x000fc400097fe4ff */
[----:B-1----:R0:W5:Y:S01]  /*829d0*/  LDL.LU R9, [R1+0x2618] ;  /* 0x0026180001097983 */ /* 0x0021620000300800 */
[----:B------:R1:W-:Y:S01]  /*829e0*/  STL [R1+0x2320], R4 ;  /* 0x0023200401007387 */ /* 0x0003e20000100800 */
[----:B------:R-:W-:Y:S02]  /*829f0*/  IADD3 R24, P2, R24, UR8, RZ ;  /* 0x0000000818187c10 */ /* 0x000fe4000ff5e0ff */
[----:B-1----:R0:W5:Y:S01]  /*82a00*/  LDL.LU R4, [R1+0x2614] ;  /* 0x0026140001047983 */ /* 0x0021620000300800 */
[----:B------:R1:W-:Y:S03]  /*82a10*/  STL [R1+0x238c], R5 ;  /* 0x00238c0501007387 */ /* 0x0003e60000100800 */
        /* <DEDUP_REMOVED lines=20> */
[----:B-1----:R-:W3:Y:S01]  /*82b60*/  LDL.LU R2, [R1+0x25e8] ;  /* 0x0025e80001027983 */ /* 0x002ee20000300800 */
[----:B------:R-:W-:Y:S01]  /*82b70*/  IADD3.X R6, R6, UR5, RZ, P5, !PT ;  /* 0x0000000506067c10 */ /* 0x000fe2000affe4ff */
[----:B------:R-:W-:Y:S01]  /*82b80*/  IADD3 R8, P5, R8, UR8, RZ ;  /* 0x0000000808087c10 */ /* 0x000fe2000ffbe0ff */
[----:B------:R-:W-:-:S03]  /*82b90*/  IADD3.X R3, R3, UR5, RZ, P6, !PT ;  /* 0x0000000503037c10 */ /* 0x000fc6000b7fe4ff */
[----:B------:R-:W-:Y:S01]  /*82ba0*/  STL [R1+0x2350], R6 ;  /* 0x0023500601007387 */ /* 0x000fe20000100800 */
[----:B------:R-:W-:Y:S01]  /*82bb0*/  STL [R1+0x23c0], R8 ;  /* 0x0023c00801007387 */ /* 0x000fe20000100800 */
[----:B---3--:R-:W-:-:S05]  /*82bc0*/  IADD3.X R2, R2, UR5, RZ, P1, !PT ;  /* 0x0000000502027c10 */ /* 0x008fca0008ffe4ff */
[----:B------:R1:W-:Y:S01]  /*82bd0*/  STL [R1+0x2360], R2 ;  /* 0x0023600201007387 */ /* 0x0003e20000100800 */
[----:B------:R-:W-:Y:S03]  /*82be0*/  STL [R1+0x2358], R3 ;  /* 0x0023580301007387 */ /* 0x000fe60000100800 */
[----:B-1----:R-:W3:Y:S01]  /*82bf0*/  LDL.LU R2, [R1+0x25e4] ;  /* 0x0025e40001027983 */ /* 0x002ee20000300800 */
[----:B--2---:R-:W-:Y:S02]  /*82c00*/  IADD3 R7, P6, R7, UR8, RZ ;  /* 0x0000000807077c10 */ /* 0x004fe4000ffde0ff */
[----:B------:R-:W-:Y:S02]  /*82c10*/  IADD3 R16, P1, R16, UR8, RZ ;  /* 0x0000000810107c10 */ /* 0x000fe4000ff3e0ff */
[----:B------:R-:W-:Y:S01]  /*82c20*/  IADD3.X R17, R17, UR5, RZ, P2, !PT ;  /* 0x0000000511117c10 */ /* 0x000fe200097fe4ff */
[----:B------:R-:W-:Y:S01]  /*82c30*/  IADD3 R18, P2, R18, UR8, RZ ;  /* 0x0000000812127c10 */ /* 0x000fe2000ff5e0ff */
[----:B------:R-:W-:Y:S01]  /*82c40*/  IADD3.X R19, R19, UR5, RZ, P3, !PT ;  /* 0x0000000513137c10 */ /* 0x000fe20009ffe4ff */
[----:B------:R-:W-:Y:S01]  /*82c50*/  STL [R1+0x23bc], R7 ;  /* 0x0023bc0701007387 */ /* 0x000fe20000100800 */
[----:B------:R-:W-:Y:S01]  /*82c60*/  IADD3 R14, P3, R14, UR8, RZ ;  /* 0x000000080e0e7c10 */ /* 0x000fe2000ff7e0ff */
[----:B------:R-:W-:Y:S01]  /*82c70*/  STL [R1+0x23b8], R16 ;  /* 0x0023b81001007387 */ /* 0x000fe20000100800 */
[----:B------:R-:W-:Y:S01]  /*82c80*/  IADD3.X R15, R15, UR5, RZ, P4, !PT ;  /* 0x000000050f0f7c10 */ /* 0x000fe2000a7fe4ff */
[----:B------:R-:W-:Y:S01]  /*82c90*/  STL [R1+0x2368], R17 ;  /* 0x0023681101007387 */ /* 0x000fe20000100800 */
[----:B------:R-:W-:Y:S02]  /*82ca0*/  STL [R1+0x23b4], R18 ;  /* 0x0023b41201007387 */ /* 0x000fe40000100800 */
[----:B------:R-:W-:Y:S02]  /*82cb0*/  STL [R1+0x2370], R19 ;  /* 0x0023701301007387 */ /* 0x000fe40000100800 */
[----:B------:R-:W-:Y:S01]  /*82cc0*/  STL [R1+0x23b0], R14 ;  /* 0x0023b00e01007387 */ /* 0x000fe20000100800 */
[----:B------:R-:W-:Y:S01]  /*82cd0*/  STL [R1+0x2378], R15 ;  /* 0x0023780f01007387 */ /* 0x000fe20000100800 */
[----:B------:R-:W-:-:S02]  /*82ce0*/  IADD3.X R26, R26, UR5, RZ, P5, !PT ;  /* 0x000000051a1a7c10 */ /* 0x000fc4000affe4ff */
[----:B------:R-:W-:Y:S02]  /*82cf0*/  IADD3.X R27, R27, UR5, RZ, P6, !PT ;  /* 0x000000051b1b7c10 */ /* 0x000fe4000b7fe4ff */
[----:B---3--:R-:W-:-:S05]  /*82d00*/  IADD3.X R2, R2, UR5, RZ, P1, !PT ;  /* 0x0000000502027c10 */ /* 0x008fca0008ffe4ff */
[----:B------:R1:W-:Y:S01]  /*82d10*/  STL [R1+0x2390], R2 ;  /* 0x0023900201007387 */ /* 0x0003e20000100800 */
[----:B------:R0:W-:Y:S03]  /*82d20*/  STL [R1+0x2380], R26 ;  /* 0x0023801a01007387 */ /* 0x0001e60000100800 */
[----:B-1----:R-:W1:Y:S01]  /*82d30*/  S2R R2, SR_TID.X ;  /* 0x0000000000027919 */ /* 0x002e620000002100 */
[----:B------:R0:W-:Y:S01]  /*82d40*/  STL [R1+0x2388], R27 ;  /* 0x0023881b01007387 */ /* 0x0001e20000100800 */
[----:B-1----:R-:W-:-:S05]  /*82d50*/  LOP3.LUT R2, R2, 0x7f, RZ, 0xc0, !PT ;  /* 0x0000007f02027812 */ /* 0x002fca00078ec0ff */
[----:B------:R-:W-:Y:S02]  /*82d60*/  IMAD.SHL.U32 R2, R2, 0x2, RZ ;  /* 0x0000000202027824 */ /* 0x000fe400078e00ff */
[----:B0-----:R-:W2:Y:S04]  /*82d70*/  LDL.LU R26, [R1+0x2398] ;  /* 0x00239800011a7983 */ /* 0x001ea80000300800 */
[----:B------:R-:W3:Y:S01]  /*82d80*/  LDL.LU R27, [R1+0x23a0] ;  /* 0x0023a000011b7983 */ /* 0x000ee20000300800 */
[----:B-----5:R-:W-:Y:S02]  /*82d90*/  IMAD.MOV.U32 R6, RZ, RZ, R5 ;  /* 0x000000ffff067224 */ /* 0x020fe400078e0005 */
[----:B------:R-:W-:Y:S02]  /*82da0*/  IMAD.MOV.U32 R5, RZ, RZ, R12 ;  /* 0x000000ffff057224 */ /* 0x000fe400078e000c */
[----:B------:R-:W-:Y:S01]  /*82db0*/  IMAD.MOV.U32 R7, RZ, RZ, R9 ;  /* 0x000000ffff077224 */ /* 0x000fe200078e0009 */
[----:B--2---:R-:W-:-:S02]  /*82dc0*/  IADD3.X R26, R26, UR5, RZ, P2, !PT ;  /* 0x000000051a1a7c10 */ /* 0x004fc400097fe4ff */
[----:B---3--:R-:W-:-:S03]  /*82dd0*/  IADD3.X R27, R27, UR5, RZ, P3, !PT ;  /* 0x000000051b1b7c10 */ /* 0x008fc60009ffe4ff */
[----:B------:R0:W-:Y:S04]  /*82de0*/  STL [R1+0x2398], R26 ;  /* 0x0023981a01007387 */ /* 0x0001e80000100800 */
[----:B------:R0:W-:Y:S04]  /*82df0*/  STL.64 [R1+0xaa0], R4 ;  /* 0x000aa00401007387 */ /* 0x0001e80000100a00 */
[----:B------:R0:W-:Y:S04]  /*82e00*/  STL [R1+0x23a0], R27 ;  /* 0x0023a01b01007387 */ /* 0x0001e80000100800 */
[----:B------:R0:W-:Y:S01]  /*82e10*/  STL.64 [R1+0xaa8], R6 ;  /* 0x000aa80601007387 */ /* 0x0001e20000100a00 */
[----:B------:R-:W-:Y:S01]  /*82e20*/  @!P0 CALL.REL.NOINC `(.L_x_1) ;  /* 0x0000001000008944 */ /* 0x000fe20003c00000 */
[----:B------:R-:W-:Y:S05]  /*82e30*/  BRA `(.L_x_2) ;  /* 0xfff9687000007947 */ /* 0x000fea000383ffff */
.L_x_1:
[----:B------:R-:W2:Y:S04]  /*82e40*/  LDL.LU R2, [R1+0x8d4] ;  /* 0x0008d40001027983 */ /* 0x000ea80000300800 */
[----:B--2---:R1:W-:Y:S04]  /*82e50*/  STL [R1+0x29bc], R2 ;  /* 0x0029bc0201007387 */ /* 0x0043e80000100800 */
[----:B-1----:R-:W2:Y:S04]  /*82e60*/  LDL.LU R2, [R1+0x83c] ;  /* 0x00083c0001027983 */ /* 0x002ea80000300800 */
        /* <DEDUP_REMOVED lines=15> */
[----:B------:R-:W2:Y:S01]  /*82f60*/  LDL.LU R0, [R1+0x8d0] ;  /* 0x0008d00001007983 */ /* 0x000ea20000300800 */
[----:B-1----:R-:W-:-:S03]  /*82f70*/  IMAD.MOV.U32 R2, RZ, RZ, R11 ;  /* 0x000000ffff027224 */ /* 0x002fc600078e000b */
        /* <DEDUP_REMOVED lines=15> */
[----:B0-----:R-:W2:Y:S04]  /*83070*/  LDL.LU R4, [R1+0x8e4] ;  /* 0x0008e40001047983 */ /* 0x001ea80000300800 */
[----:B------:R-:W2:Y:S04]  /*83080*/  LDL.LU R12, [R1+0x8e0] ;  /* 0x0008e000010c7983 */ /* 0x000ea80000300800 */
[----:B------:R-:W3:Y:S04]  /*83090*/  LDL.LU R5, [R1+0x8f4] ;  /* 0x0008f40001057983 */ /* 0x000ee80000300800 */
[----:B------:R-:W3:Y:S04]  /*830a0*/  LDL.LU R9, [R1+0x8f0] ;  /* 0x0008f00001097983 */ /* 0x000ee80000300800 */
[----:B------:R-:W4:Y:S04]  /*830b0*/  LDL.LU R6, [R1+0x84c] ;  /* 0x00084c0001067983 */ /* 0x000f280000300800 */
[----:B------:R-:W4:Y:S04]  /*830c0*/  LDL.LU R8, [R1+0x848] ;  /* 0x0008480001087983 */ /* 0x000f280000300800 */
[----:B------:R-:W2:Y:S04]  /*830d0*/  LDL.LU R3, [R1+0x90c] ;  /* 0x00090c0001037983 */ /* 0x000ea80000300800 */
[----:B------:R-:W2:Y:S01]  /*830e0*/  LDL.LU R7, [R1+0x908] ;  /* 0x0009080001077983 */ /* 0x000ea20000300800 */
[----:B-1----:R-:W-:-:S03]  /*830f0*/  IMAD.MOV.U32 R0, RZ, RZ, R10 ;  /* 0x000000ffff007224 */ /* 0x002fc600078e000a */
[----:B------:R-:W2:Y:S04]  /*83100*/  LDL.LU R16, [R1+0x91c] ;  /* 0x00091c0001107983 */ /* 0x000ea80000300800 */
        /* <DEDUP_REMOVED lines=9> */
[----:B------:R0:W-:Y:S04]  /*831a0*/  STL [R1+0x2810], R25 ;  /* 0x0028101901007387 */ /* 0x0001e80000100800 */
[----:B0-----:R-:W2:Y:S04]  /*831b0*/  LDL.LU R25, [R1+0x830] ;  /* 0x0008300001197983 */ /* 0x001ea80000300800 */
[----:B------:R0:W-:Y:S04]  /*831c0*/  STL [R1+0x280c], R24 ;  /* 0x00280c1801007387 */ /* 0x0001e80000100800 */
[----:B0-----:R-:W2:Y:S04]  /*831d0*/  LDL.LU R24, [R1+0x834] ;  /* 0x0008340001187983 */ /* 0x001ea80000300800 */
[----:B------:R0:W-:Y:S01]  /*831e0*/  STL [R1+0x2808], R23 ;  /* 0x0028081701007387 */ /* 0x0001e20000100800 */
[----:B------:R-:W-:-:S03]  /*831f0*/  F2FP.BF16.PACK_AB R2, R0, R2 ;  /* 0x000000020002723e */ /* 0x000fc600000010ff */
        /* <DEDUP_REMOVED lines=13> */
[----:B------:R-:W2:Y:S04]  /*832d0*/  LDL.LU R0, [R1+0x29fc] ;  /* 0x0029fc0001007983 */ /* 0x000ea80000300800 */
[----:B------:R0:W-:Y:S04]  /*832e0*/  STL [R1+0x39c], R2 ;  /* 0x00039c0201007387 */ /* 0x0001e80000100800 */
[----:B0-----:R-:W2:Y:S02]  /*832f0*/  LDL.LU R2, [R1+0x29f8] ;  /* 0x0029f80001027983 */ /* 0x001ea40000300800 */
[----:B--2---:R-:W-:-:S02]  /*83300*/  F2FP.BF16.PACK_AB R2, R0, R2 ;  /* 0x000000020002723e */ /* 0x004fc400000010ff */
        /* <DEDUP_REMOVED lines=26> */
[----:B0-----:R-:W2:Y:S01]  /*834b0*/  LDL.LU R2, [R1+0x29c0] ;  /* 0x0029c00001027983 */ /* 0x001ea20000300800 */
[----:B------:R-:W-:Y:S02]  /*834c0*/  F2FP.BF16.PACK_AB R13, R28, R13 ;  /* 0x0000000d1c0d723e */ /* 0x000fe400000010ff */
[----:B--2---:R-:W-:-:S02]  /*834d0*/  F2FP.BF16.PACK_AB R29, R2, R29 ;  /* 0x0000001d021d723e */ /* 0x004fc400000010ff */
[----:B------:R-:W2:Y:S01]  /*834e0*/  LDL.LU R2, [R1+0x29bc] ;  /* 0x0029bc0001027983 */ /* 0x000ea20000300800 */
[----:B------:R-:W-:Y:S02]  /*834f0*/  F2FP.BF16.PACK_AB R21, R20, R21 ;  /* 0x000000151415723e */ /* 0x000fe400000010ff */
[----:B------:R-:W-:Y:S01]  /*83500*/  F2FP.BF16.PACK_AB R20, R22, R23 ;  /* 0x000000171614723e */ /* 0x000fe200000010ff */
[----:B------:R-:W-:Y:S04]  /*83510*/  STL [R1+0x37c], R29 ;  /* 0x00037c1d01007387 */ /* 0x000fe80000100800 */
[----:B------:R0:W-:Y:S01]  /*83520*/  STL [R1+0x378], R13 ;  /* 0x0003780d01007387 */ /* 0x0001e20000100800 */
[----:B------:R-:W-:-:S03]  /*83530*/  F2FP.BF16.PACK_AB R4, R4, R12 ;  /* 0x0000000c0404723e */ /* 0x000fc600000010ff */
[----:B------:R-:W-:Y:S01]  /*83540*/  STL [R1+0x374], R21 ;  /* 0x0003741501007387 */ /* 0x000fe20000100800 */
[----:B0-----:R-:W-:-:S03]  /*83550*/  F2FP.BF16.PACK_AB R13, R24, R25 ;  /* 0x00000019180d723e */ /* 0x001fc600000010ff */
[----:B------:R-:W-:Y:S01]  /*83560*/  STL [R1+0x370], R20 ;  /* 0x0003701401007387 */ /* 0x000fe20000100800 */
[----:B------:R-:W-:-:S03]  /*83570*/  F2FP.BF16.PACK_AB R3, R3, R7 ;  /* 0x000000070303723e */ /* 0x000fc600000010ff */
[----:B------:R-:W-:Y:S01]  /*83580*/  STL [R1+0x36c], R13 ;  /* 0x00036c0d01007387 */ /* 0x000fe20000100800 */
[----:B--2---:R-:W-:Y:S02]  /*83590*/  F2FP.BF16.PACK_AB R0, R2, R0 ;  /* 0x000000000200723e */ /* 0x004fe400000010ff */
[----:B---3--:R-:W-:-:S03]  /*835a0*/  F2FP.BF16.PACK_AB R2, R5, R9 ;  /* 0x000000090502723e */ /* 0x008fc600000010ff */
[----:B------:R4:W-:Y:S04]  /*835b0*/  STL [R1+0x368], R0 ;  /* 0x0003680001007387 */ /* 0x0009e80000100800 */
[----:B------:R-:W-:Y:S01]  /*835c0*/  STL [R1+0x364], R4 ;  /* 0x0003640401007387 */ /* 0x000fe20000100800 */
[----:B----4-:R-:W-:-:S03]  /*835d0*/  F2FP.BF16.PACK_AB R0, R6, R8 ;  /* 0x000000080600723e */ /* 0x010fc600000010ff */
[----:B------:R0:W-:Y:S04]  /*835e0*/  STL [R1+0x360], R2 ;  /* 0x0003600201007387 */ /* 0x0001e80000100800 */
[----:B------:R1:W-:Y:S04]  /*835f0*/  STL [R1+0x35c], R0 ;  /* 0x00035c0001007387 */ /* 0x0003e80000100800 */
[----:B------:R2:W-:Y:S01]  /*83600*/  STL [R1+0x358], R3 ;  /* 0x0003580301007387 */ /* 0x0005e20000100800 */
[----:B0-----:R-:W-:Y:S02]  /*83610*/  F2FP.BF16.PACK_AB R2, R16, R17 ;  /* 0x000000111002723e */ /* 0x001fe400000010ff */
[----:B-1----:R-:W-:-:S03]  /*83620*/  F2FP.BF16.PACK_AB R0, R18, R19 ;  /* 0x000000131200723e */ /* 0x002fc600000010ff */
[----:B------:R0:W-:Y:S01]  /*83630*/  STL [R1+0x354], R2 ;  /* 0x0003540201007387 */ /* 0x0001e20000100800 */
[----:B--2---:R-:W-:-:S03]  /*83640*/  F2FP.BF16.PACK_AB R3, R10, R11 ;  /* 0x0000000b0a03723e */ /* 0x004fc600000010ff */
[----:B------:R1:W-:Y:S04]  /*83650*/  STL [R1+0x350], R0 ;  /* 0x0003500001007387 */ /* 0x0003e80000100800 */
[----:B------:R-:W-:Y:S04]  /*83660*/  STL [R1+0x34c], R3 ;  /* 0x00034c0301007387 */ /* 0x000fe80000100800 */
[----:B------:R-:W2:Y:S01]  /*83670*/  LDL.LU R29, [R1+0x5a0] ;  /* 0x0005a000011d7983 */ /* 0x000ea20000300800 */
[----:B0-----:R-:W-:Y:S02]  /*83680*/  F2FP.BF16.PACK_AB R2, R14, R15 ;  /* 0x0000000f0e02723e */ /* 0x001fe400000010ff */
[----:B-1----:R-:W-:-:S03]  /*83690*/  F2FP.BF16.PACK_AB R0, R26, R27 ;  /* 0x0000001b1a00723e */ /* 0x002fc600000010ff */
        /* <DEDUP_REMOVED lines=34> */
[----:B------:R-:W3:Y:S04]  /*838c0*/  LDL.LU R28, [R1+0x52c] ;  /* 0x00052c00011c7983 */ /* 0x000ee80000300800 */
[----:B---3--:R0:W-:Y:S04]  /*838d0*/  STL [R1+0x2938], R28 ;  /* 0x0029381c01007387 */ /* 0x0081e80000100800 */
[----:B0-----:R-:W3:Y:S04]  /*838e0*/  LDL.LU R28, [R1+0x5a4] ;  /* 0x0005a400011c7983 */ /* 0x001ee80000300800 */
        /* <DEDUP_REMOVED lines=31> */
[----:B0-----:R-:W2:Y:S04]  /*83ae0*/  LDL.LU R28, [R1+0x924] ;  /* 0x00092400011c7983 */ /* 0x001ea80000300800 */
[----:B------:R-:W3:Y:S04]  /*83af0*/  LDL.LU R13, [R1+0x528] ;  /* 0x00052800010d7983 */ /* 0x000ee80000300800 */
[----:B------:R-:W4:Y:S04]  /*83b00*/  LDL.LU R20, [R1+0x5bc] ;  /* 0x0005bc0001147983 */ /* 0x000f280000300800 */
        /* <DEDUP_REMOVED lines=25> */
[----:B--2---:R-:W-:-:S03]  /*83ca0*/  F2FP.BF16.PACK_AB R29, R28, R29 ;  /* 0x0000001d1c1d723e */ /* 0x004fc600000010ff */
        /* <DEDUP_REMOVED lines=64> */
[----:B------:R-:W2:Y:S01]  /*840b0*/  LDL.LU R28, [R1+0x2938] ;  /* 0x00293800011c7983 */ /* 0x000ea20000300800 */
[----:B----4-:R-:W-:Y:S02]  /*840c0*/  F2FP.BF16.PACK_AB R21, R20, R21 ;  /* 0x000000151415723e */ /* 0x010fe400000010ff */
[----:B---3--:R-:W-:Y:S01]  /*840d0*/  F2FP.BF16.PACK_AB R20, R22, R23 ;  /* 0x000000171614723e */ /* 0x008fe200000010ff */
[----:B------:R-:W-:Y:S01]  /*840e0*/  STL [R1+0x300], R29 ;  /* 0x0003001d01007387 */ /* 0x000fe20000100800 */
[----:B------:R-:W-:Y:S02]  /*840f0*/  F2FP.BF16.PACK_AB R0, R2, R0 ;  /* 0x000000000200723e */ /* 0x000fe400000010ff */
[----:B------:R-:W-:Y:S02]  /*84100*/  F2FP.BF16.PACK_AB R4, R4, R12 ;  /* 0x0000000c0404723e */ /* 0x000fe400000010ff */
[----:B------:R-:W-:Y:S02]  /*84110*/  F2FP.BF16.PACK_AB R2, R5, R9 ;  /* 0x000000090502723e */ /* 0x000fe400000010ff */
[----:B------:R-:W-:-:S02]  /*84120*/  F2FP.BF16.PACK_AB R3, R3, R7 ;  /* 0x000000070303723e */ /* 0x000fc400000010ff */
[----:B--2---:R-:W-:-:S05]  /*84130*/  F2FP.BF16.PACK_AB R13, R28, R13 ;  /* 0x0000000d1c0d723e */ /* 0x004fca00000010ff */
[----:B------:R0:W-:Y:S04]  /*84140*/  STL [R1+0x2fc], R13 ;  /* 0x0002fc0d01007387 */ /* 0x0001e80000100800 */
[----:B------:R-:W-:Y:S01]  /*84150*/  STL [R1+0x2f8], R21 ;  /* 0x0002f81501007387 */ /* 0x000fe20000100800 */
[----:B0-----:R-:W-:-:S03]  /*84160*/  F2FP.BF16.PACK_AB R13, R24, R25 ;  /* 0x00000019180d723e */ /* 0x001fc600000010ff */
[----:B------:R-:W-:Y:S04]  /*84170*/  STL [R1+0x2f4], R20 ;  /* 0x0002f41401007387 */ /* 0x000fe80000100800 */
[----:B------:R-:W-:Y:S04]  /*84180*/  STL [R1+0x2f0], R13 ;  /* 0x0002f00d01007387 */ /* 0x000fe80000100800 */
[----:B------:R0:W-:Y:S04]  /*84190*/  STL [R1+0x2ec], R0 ;  /* 0x0002ec0001007387 */ /* 0x0001e80000100800 */
[----:B------:R-:W-:Y:S01]  /*841a0*/  STL [R1+0x2e8], R4 ;  /* 0x0002e80401007387 */ /* 0x000fe20000100800 */
[----:B0-----:R-:W-:-:S03]  /*841b0*/  F2FP.BF16.PACK_AB R0, R6, R8 ;  /* 0x000000080600723e */ /* 0x001fc600000010ff */
        /* <DEDUP_REMOVED lines=381> */
[----:B------:R1:W-:Y:S01]  /*85990*/  STL [R1+0x238], R0 ;  /* 0x0002380001007387 */ /* 0x0003e20000100800 */
[----:B0-----:R-:W-:-:S03]  /*859a0*/  F2FP.BF16.PACK_AB R2, R16, R17 ;  /* 0x000000111002723e */ /* 0x001fc600000010ff */
[----:B------:R0:W-:Y:S01]  /*859b0*/  STL [R1+0x234], R3 ;  /* 0x0002340301007387 */ /* 0x0001e20000100800 */
[----:B-1----:R-:W-:-:S03]  /*859c0*/  F2FP.BF16.PACK_AB R0, R18, R19 ;  /* 0x000000131200723e */ /* 0x002fc600000010ff */
[----:B------:R1:W-:Y:S01]  /*859d0*/  STL [R1+0x230], R2 ;  /* 0x0002300201007387 */ /* 0x0003e20000100800 */
[----:B0-----:R-:W-:-:S03]  /*859e0*/  F2FP.BF16.PACK_AB R3, R10, R11 ;  /* 0x0000000b0a03723e */ /* 0x001fc600000010ff */
[----:B------:R0:W-:Y:S01]  /*859f0*/  STL [R1+0x24c], R0 ;  /* 0x00024c0001007387 */ /* 0x0001e20000100800 */
[----:B-1----:R-:W-:-:S03]  /*85a00*/  F2FP.BF16.PACK_AB R2, R14, R15 ;  /* 0x0000000f0e02723e */ /* 0x002fc600000010ff */
[----:B------:R-:W-:Y:S04]  /*85a10*/  STL [R1+0x248], R3 ;  /* 0x0002480301007387 */ /* 0x000fe80000100800 */
[----:B------:R-:W2:Y:S01]  /*85a20*/  LDL.LU R16, [R1+0xb64] ;  /* 0x000b640001107983 */ /* 0x000ea20000300800 */
[----:B0-----:R-:W-:-:S03]  /*85a30*/  F2FP.BF16.PACK_AB R0, R26, R27 ;  /* 0x0000001b1a00723e */ /* 0x001fc600000010ff */
[----:B------:R-:W-:Y:S04]  /*85a40*/  STL [R1+0x244], R2 ;  /* 0x0002440201007387 */ /* 0x000fe80000100800 */
[----:B------:R-:W2:Y:S04]  /*85a50*/  LDL.LU R17, [R1+0xb60] ;  /* 0x000b600001117983 */ /* 0x000ea80000300800 */
[----:B------:R-:W-:Y:S04]  /*85a60*/  STL [R1+0x240], R0 ;  /* 0x0002400001007387 */ /* 0x000fe80000100800 */
[----:B------:R-:W3:Y:S04]  /*85a70*/  LDL.LU R18, [R1+0xb74] ;  /* 0x000b740001127983 */ /* 0x000ee80000300800 */
[----:B------:R-:W3:Y:S04]  /*85a80*/  LDL.LU R19, [R1+0xb70] ;  /* 0x000b700001137983 */ /* 0x000ee80000300800 */
[----:B------:R-:W4:Y:S04]  /*85a90*/  LDL.LU R10, [R1+0xb84] ;  /* 0x000b8400010a7983 */ /* 0x000f280000300800 */
[----:B------:R-:W4:Y:S04]  /*85aa0*/  LDL.LU R11, [R1+0xb80] ;  /* 0x000b8000010b7983 */ /* 0x000f280000300800 */
[----:B------:R-:W2:Y:S04]  /*85ab0*/  LDL.LU R14, [R1+0xb94] ;  /* 0x000b9400010e7983 */ /* 0x000ea80000300800 */
[----:B------:R-:W2:Y:S04]  /*85ac0*/  LDL.LU R15, [R1+0xb90] ;  /* 0x000b9000010f7983 */ /* 0x000ea80000300800 */
[----:B------:R-:W2:Y:S04]  /*85ad0*/  LDL.LU R25, [R1+0xbd8] ;  /* 0x000bd80001197983 */ /* 0x000ea80000300800 */
[----:B--2---:R0:W-:Y:S04]  /*85ae0*/  STL [R1+0x2818], R25 ;  /* 0x0028181901007387 */ /* 0x0041e80000100800 */
[----:B0-----:R-:W2:Y:S04]  /*85af0*/  LDL.LU R25, [R1+0xbc8] ;  /* 0x000bc80001197983 */ /* 0x001ea80000300800 */
[----:B--2---:R0:W-:Y:S04]  /*85b00*/  STL [R1+0x2820], R25 ;  /* 0x0028201901007387 */ /* 0x0041e80000100800 */
[----:B0-----:R-:W2:Y:S04]  /*85b10*/  LDL.LU R25, [R1+0xbb8] ;  /* 0x000bb80001197983 */ /* 0x001ea80000300800 */
[----:B--2---:R0:W-:Y:S04]  /*85b20*/  STL [R1+0x2828], R25 ;  /* 0x0028281901007387 */ /* 0x0041e80000100800 */
[----:B0-----:R-:W2:Y:S04]  /*85b30*/  LDL.LU R25, [R1+0xba8] ;  /* 0x000ba80001197983 */ /* 0x001ea80000300800 */
[----:B------:R-:W2:Y:S04]  /*85b40*/  LDL.LU R24, [R1+0xba4] ;  /* 0x000ba40001187983 */ /* 0x000ea80000300800 */
[----:B--2---:R0:W-:Y:S04]  /*85b50*/  STL [R1+0x2814], R24 ;  /* 0x0028141801007387 */ /* 0x0041e80000100800 */
[----:B0-----:R-:W2:Y:S04]  /*85b60*/  LDL.LU R24, [R1+0xbdc] ;  /* 0x000bdc0001187983 */ /* 0x001ea80000300800 */
[----:B--2---:R0:W-:Y:S04]  /*85b70*/  STL [R1+0x281c], R24 ;  /* 0x00281c1801007387 */ /* 0x0041e80000100800 */
[----:B0-----:R-:W2:Y:S04]  /*85b80*/  LDL.LU R24, [R1+0xbcc] ;  /* 0x000bcc0001187983 */ /* 0x001ea80000300800 */
[----:B--2---:R0:W-:Y:S04]  /*85b90*/  STL [R1+0x2824], R24 ;  /* 0x0028241801007387 */ /* 0x0041e80000100800 */
[----:B0-----:R-:W2:Y:S01]  /*85ba0*/  LDL.LU R24, [R1+0xbbc] ;  /* 0x000bbc0001187983 */ /* 0x001ea20000300800 */
[----:B------:R-:W-:-:S02]  /*85bb0*/  F2FP.BF16.PACK_AB R5, R16, R17 ;  /* 0x000000111005723e */ /* 0x000fc400000010ff */
[----:B---3--:R-:W-:Y:S02]  /*85bc0*/  F2FP.BF16.PACK_AB R3, R18, R19 ;  /* 0x000000131203723e */ /* 0x008fe400000010ff */
[----:B----4-:R-:W-:Y:S01]  /*85bd0*/  F2FP.BF16.PACK_AB R6, R10, R11 ;  /* 0x0000000b0a06723e */ /* 0x010fe200000010ff */
[----:B--2---:R0:W-:Y:S04]  /*85be0*/  STL [R1+0x282c], R24 ;  /* 0x00282c1801007387 */ /* 0x0041e80000100800 */
        /* <DEDUP_REMOVED lines=13> */
[----:B------:R0:W-:Y:S04]  /*85cc0*/  STL [R1+0x25c], R5 ;  /* 0x00025c0501007387 */ /* 0x0001e80000100800 */
[----:B------:R-:W3:Y:S04]  /*85cd0*/  LDL.LU R12, [R1+0xb4c] ;  /* 0x000b4c00010c7983 */ /* 0x000ee80000300800 */
[----:B------:R1:W-:Y:S04]  /*85ce0*/  STL [R1+0x258], R3 ;  /* 0x0002580301007387 */ /* 0x0003e80000100800 */
[----:B0-----:R-:W3:Y:S04]  /*85cf0*/  LDL.LU R5, [R1+0xa84] ;  /* 0x000a840001057983 */ /* 0x001ee80000300800 */
[----:B------:R0:W-:Y:S01]  /*85d00*/  STL [R1+0x254], R6 ;  /* 0x0002540601007387 */ /* 0x0001e20000100800 */
[----:B-1----:R-:W-:-:S03]  /*85d10*/  F2FP.BF16.PACK_AB R3, R14, R15 ;  /* 0x0000000f0e03723e */ /* 0x002fc600000010ff */
[----:B------:R-:W3:Y:S04]  /*85d20*/  LDL.LU R9, [R1+0xa94] ;  /* 0x000a940001097983 */ /* 0x000ee80000300800 */
[----:B0-----:R-:W3:Y:S04]  /*85d30*/  LDL.LU R6, [R1+0xaf4] ;  /* 0x000af40001067983 */ /* 0x001ee80000300800 */
[----:B------:R0:W-:Y:S04]  /*85d40*/  STL [R1+0x250], R3 ;  /* 0x0002500301007387 */ /* 0x0001e80000100800 */
[----:B------:R-:W3:Y:S04]  /*85d50*/  LDL.LU R8, [R1+0xb44] ;  /* 0x000b440001087983 */ /* 0x000ee80000300800 */
[----:B0-----:R-:W3:Y:S04]  /*85d60*/  LDL.LU R3, [R1+0xc0c] ;  /* 0x000c0c0001037983 */ /* 0x001ee80000300800 */
        /* <DEDUP_REMOVED lines=23> */
[----:B----4-:R-:W-:-:S03]  /*85ee0*/  F2FP.BF16.PACK_AB R21, R22, R21 ;  /* 0x000000151615723e */ /* 0x010fc600000010ff */
[----:B------:R0:W-:Y:S01]  /*85ef0*/  STL [R1+0x260], R25 ;  /* 0x0002601901007387 */ /* 0x0001e20000100800 */
[----:B---3--:R-:W-:-:S03]  /*85f00*/  F2FP.BF16.PACK_AB R29, R20, R29 ;  /* 0x0000001d141d723e */ /* 0x008fc600000010ff */
[----:B0-----:R-:W3:Y:S01]  /*85f10*/  LDL.LU R25, [R1+0x2810] ;  /* 0x0028100001197983 */ /* 0x001ee20000300800 */
[----:B--2---:R-:W-:-:S03]  /*85f20*/  F2FP.BF16.PACK_AB R23, R24, R23 ;  /* 0x000000171817723e */ /* 0x004fc600000010ff */
[----:B------:R-:W2:Y:S04]  /*85f30*/  LDL.LU R24, [R1+0x280c] ;  /* 0x00280c0001187983 */ /* 0x000ea80000300800 */
[----:B------:R0:W-:Y:S04]  /*85f40*/  STL [R1+0x27c], R23 ;  /* 0x00027c1701007387 */ /* 0x0001e80000100800 */
[----:B0-----:R-:W4:Y:S04]  /*85f50*/  LDL.LU R23, [R1+0x2808] ;  /* 0x0028080001177983 */ /* 0x001f280000300800 */
[----:B------:R-:W4:Y:S04]  /*85f60*/  LDL.LU R22, [R1+0x2804] ;  /* 0x0028040001167983 */ /* 0x000f280000300800 */
[----:B------:R0:W-:Y:S04]  /*85f70*/  STL [R1+0x278], R21 ;  /* 0x0002781501007387 */ /* 0x0001e80000100800 */
[----:B0-----:R-:W4:Y:S04]  /*85f80*/  LDL.LU R21, [R1+0x2800] ;  /* 0x0028000001157983 */ /* 0x001f280000300800 */
[----:B------:R-:W4:Y:S01]  /*85f90*/  LDL.LU R20, [R1+0x27fc] ;  /* 0x0027fc0001147983 */ /* 0x000f220000300800 */
[----:B------:R-:W-:-:S02]  /*85fa0*/  F2FP.BF16.PACK_AB R27, R2, R27 ;  /* 0x0000001b021b723e */ /* 0x000fc400000010ff */
[----:B------:R-:W-:Y:S02]  /*85fb0*/  F2FP.BF16.PACK_AB R13, R28, R13 ;  /* 0x0000000d1c0d723e */ /* 0x000fe400000010ff */
[----:B------:R-:W-:Y:S01]  /*85fc0*/  F2FP.BF16.PACK_AB R26, R0, R26 ;  /* 0x0000001a001a723e */ /* 0x000fe200000010ff */
[----:B------:R-:W-:Y:S01]  /*85fd0*/  STL [R1+0x274], R29 ;  /* 0x0002741d01007387 */ /* 0x000fe20000100800 */
[----:B---3--:R-:W-:-:S03]  /*85fe0*/  F2FP.BF16.PACK_AB R25, R4, R25 ;  /* 0x000000190419723e */ /* 0x008fc600000010ff */
[----:B------:R-:W-:Y:S01]  /*85ff0*/  STL [R1+0x25ec], R27 ;  /* 0x0025ec1b01007387 */ /* 0x000fe20000100800 */
[----:B------:R-:W-:-:S03]  /*86000*/  F2FP.BF16.PACK_AB R19, R3, R19 ;  /* 0x000000130313723e */ /* 0x000fc600000010ff */
[----:B------:R0:W-:Y:S01]  /*86010*/  STL [R1+0x270], R13 ;  /* 0x0002700d01007387 */ /* 0x0001e20000100800 */
[----:B------:R-:W-:-:S03]  /*86020*/  F2FP.BF16.PACK_AB R18, R7, R18 ;  /* 0x000000120712723e */ /* 0x000fc600000010ff */
[----:B------:R-:W-:Y:S01]  /*86030*/  STL [R1+0x25f0], R26 ;  /* 0x0025f01a01007387 */ /* 0x000fe20000100800 */
[----:B------:R-:W-:-:S03]  /*86040*/  F2FP.BF16.PACK_AB R17, R16, R17 ;  /* 0x000000111011723e */ /* 0x000fc600000010ff */
[----:B------:R-:W-:Y:S01]  /*86050*/  STL [R1+0x25f4], R25 ;  /* 0x0025f41901007387 */ /* 0x000fe20000100800 */
[----:B------:R-:W-:Y:S02]  /*86060*/  F2FP.BF16.PACK_AB R16, R10, R11 ;  /* 0x0000000b0a10723e */ /* 0x000fe400000010ff */
[----:B------:R-:W-:Y:S02]  /*86070*/  F2FP.BF16.PACK_AB R15, R14, R15 ;  /* 0x0000000f0e0f723e */ /* 0x000fe400000010ff */
[----:B--2---:R-:W-:-:S05]  /*86080*/  F2FP.BF16.PACK_AB R24, R12, R24 ;  /* 0x000000180c18723e */ /* 0x004fca00000010ff */
[----:B------:R-:W-:Y:S01]  /*86090*/  STL [R1+0x25f8], R24 ;  /* 0x0025f81801007387 */ /* 0x000fe20000100800 */
[----:B----4-:R-:W-:Y:S02]  /*860a0*/  F2FP.BF16.PACK_AB R23, R5, R23 ;  /* 0x000000170517723e */ /* 0x010fe400000010ff */
[----:B------:R-:W-:-:S03]  /*860b0*/  F2FP.BF16.PACK_AB R22, R9, R22 ;  /* 0x000000160916723e */ /* 0x000fc600000010ff */
[----:B------:R-:W-:Y:S04]  /*860c0*/  STL [R1+0x25fc], R23 ;  /* 0x0025fc1701007387 */ /* 0x000fe80000100800 */
[----:B------:R-:W-:Y:S01]  /*860d0*/  STL [R1+0x2600], R22 ;  /* 0x0026001601007387 */ /* 0x000fe20000100800 */
[----:B------:R-:W-:Y:S02]  /*860e0*/  F2FP.BF16.PACK_AB R21, R6, R21 ;  /* 0x000000150615723e */ /* 0x000fe400000010ff */
[----:B------:R-:W-:-:S03]  /*860f0*/  F2FP.BF16.PACK_AB R20, R8, R20 ;  /* 0x000000140814723e */ /* 0x000fc600000010ff */
[----:B------:R-:W-:Y:S04]  /*86100*/  STL [R1+0x2604], R21 ;  /* 0x0026041501007387 */ /* 0x000fe80000100800 */
[----:B------:R-:W-:Y:S04]  /*86110*/  STL [R1+0x2608], R20 ;  /* 0x0026081401007387 */ /* 0x000fe80000100800 */
[----:B------:R-:W-:Y:S04]  /*86120*/  STL [R1+0x260c], R19 ;  /* 0x00260c1301007387 */ /* 0x000fe80000100800 */
[----:B------:R-:W-:Y:S04]  /*86130*/  STL [R1+0x2610], R18 ;  /* 0x0026101201007387 */ /* 0x000fe80000100800 */
[----:B------:R-:W-:Y:S04]  /*86140*/  STL [R1+0x2614], R17 ;  /* 0x0026141101007387 */ /* 0x000fe80000100800 */
[----:B------:R-:W-:Y:S04]  /*86150*/  STL [R1+0x2618], R16 ;  /* 0x0026181001007387 */ /* 0x000fe80000100800 */
[----:B0-----:R-:W2:Y:S04]  /*86160*/  LDL.LU R13, [R1+0xbe4] ;  /* 0x000be400010d7983 */ /* 0x001ea80000300800 */
[----:B------:R-:W2:Y:S04]  /*86170*/  LDL.LU R14, [R1+0xbe0] ;  /* 0x000be000010e7983 */ /* 0x000ea80000300800 */
[----:B------:R-:W3:Y:S04]  /*86180*/  LDL.LU R12, [R1+0xc10] ;  /* 0x000c1000010c7983 */ /* 0x000ee80000300800 */
[----:B---3--:R0:W-:Y:S04]  /*86190*/  STL [R1+0x27f4], R12 ;  /* 0x0027f40c01007387 */ /* 0x0081e80000100800 */
[----:B0-----:R-:W3:Y:S04]  /*861a0*/  LDL.LU R12, [R1+0xbf4] ;  /* 0x000bf400010c7983 */ /* 0x001ee80000300800 */
[----:B------:R-:W4:Y:S04]  /*861b0*/  LDL.LU R11, [R1+0xc38] ;  /* 0x000c3800010b7983 */ /* 0x000f280000300800 */
[----:B----4-:R0:W-:Y:S04]  /*861c0*/  STL [R1+0x27f0], R11 ;  /* 0x0027f00b01007387 */ /* 0x0101e80000100800 */
[----:B0-----:R-:W4:Y:S04]  /*861d0*/  LDL.LU R11, [R1+0xc14] ;  /* 0x000c1400010b7983 */ /* 0x001f280000300800 */
[----:B------:R-:W2:Y:S04]  /*861e0*/  LDL.LU R10, [R1+0xc48] ;  /* 0x000c4800010a7983 */ /* 0x000ea80000300800 */
[----:B--2---:R0:W-:Y:S04]  /*861f0*/  STL [R1+0x27ec], R10 ;  /* 0x0027ec0a01007387 */ /* 0x0041e80000100800 */
[----:B0-----:R-:W2:Y:S04]  /*86200*/  LDL.LU R10, [R1+0xc3c] ;  /* 0x000c3c00010a7983 */ /* 0x001ea80000300800 */
[----:B------:R-:W2:Y:S01]  /*86210*/  LDL.LU R9, [R1+0xc28] ;  /* 0x000c280001097983 */ /* 0x000ea20000300800 */
[----:B------:R-:W-:-:S03]  /*86220*/  F2FP.BF16.PACK_AB R14, R13, R14 ;  /* 0x0000000e0d0e723e */ /* 0x000fc600000010ff */
[----:B--2---:R0:W-:Y:S04]  /*86230*/  STL [R1+0x27e8], R9 ;  /* 0x0027e80901007387 */ /* 0x0041e80000100800 */
[----:B0-----:R-:W2:Y:S04]  /*86240*/  LDL.LU R9, [R1+0xc4c] ;  /* 0x000c4c0001097983 */ /* 0x001ea80000300800 */
        /* <DEDUP_REMOVED lines=24> */
[----:B------:R-:W3:Y:S04]  /*863d0*/  LDL.LU R13, [R1+0x27f8] ;  /* 0x0027f800010d7983 */ /* 0x000ee80000300800 */
[----:B------:R0:W-:Y:S04]  /*863e0*/  STL [R1+0x2620], R14 ;  /* 0x0026200e01007387 */ /* 0x0001e80000100800 */
[----:B0-----:R-:W2:Y:S01]  /*863f0*/  LDL.LU R14, [R1+0xc44] ;  /* 0x000c4400010e7983 */ /* 0x001ea20000300800 */
[----:B---3--:R-:W-:-:S03]  /*86400*/  F2FP.BF16.PACK_AB R13, R12, R13 ;  /* 0x0000000d0c0d723e */ /* 0x008fc600000010ff */
[----:B------:R-:W4:Y:S04]  /*86410*/  LDL.LU R12, [R1+0x27f4] ;  /* 0x0027f400010c7983 */ /* 0x000f280000300800 */
[----:B------:R0:W-:Y:S04]  /*86420*/  STL [R1+0x2624], R13 ;  /* 0x0026240d01007387 */ /* 0x0001e80000100800 */
[----:B0-----:R-:W3:Y:S01]  /*86430*/  LDL.LU R13, [R1+0xc34] ;  /* 0x000c3400010d7983 */ /* 0x001ee20000300800 */
[----:B----4-:R-:W-:-:S03]  /*86440*/  F2FP.BF16.PACK_AB R12, R11, R12 ;  /* 0x0000000c0b0c723e */ /* 0x010fc600000010ff */
[----:B------:R-:W4:Y:S04]  /*86450*/  LDL.LU R11, [R1+0x27f0] ;  /* 0x0027f000010b7983 */ /* 0x000f280000300800 */
[----:B------:R0:W-:Y:S04]  /*86460*/  STL [R1+0x2628], R12 ;  /* 0x0026280c01007387 */ /* 0x0001e80000100800 */
[----:B0-----:R-:W2:Y:S01]  /*86470*/  LDL.LU R12, [R1+0xc5c] ;  /* 0x000c5c00010c7983 */ /* 0x001ea20000300800 */
[----:B----4-:R-:W-:-:S03]  /*86480*/  F2FP.BF16.PACK_AB R11, R10, R11 ;  /* 0x0000000b0a0b723e */ /* 0x010fc600000010ff */
[----:B------:R-:W2:Y:S04]  /*86490*/  LDL.LU R10, [R1+0x27ec] ;  /* 0x0027ec00010a7983 */ /* 0x000ea80000300800 */
[----:B------:R0:W-:Y:S04]  /*864a0*/  STL [R1+0x262c], R11 ;  /* 0x00262c0b01007387 */ /* 0x0001e80000100800 */
[----:B0-----:R-:W4:Y:S01]  /*864b0*/  LDL.LU R11, [R1+0xc2c] ;  /* 0x000c2c00010b7983 */ /* 0x001f220000300800 */
[----:B--2---:R-:W-:-:S03]  /*864c0*/  F2FP.BF16.PACK_AB R10, R9, R10 ;  /* 0x0000000a090a723e */ /* 0x004fc600000010ff */
[----:B------:R-:W4:Y:S01]  /*864d0*/  LDL.LU R9, [R1+0x27e8] ;  /* 0x0027e80001097983 */ /* 0x000f220000300800 */
[----:B------:R-:W-:Y:S02]  /*864e0*/  F2FP.BF16.PACK_AB R8, R12, R8 ;  /* 0x000000080c08723e */ /* 0x000fe400000010ff */
[----:B---3--:R-:W-:Y:S01]  /*864f0*/  F2FP.BF16.PACK_AB R7, R13, R7 ;  /* 0x000000070d07723e */ /* 0x008fe200000010ff */
[----:B------:R-:W-:Y:S01]  /*86500*/  STL [R1+0x2630], R10 ;  /* 0x0026300a01007387 */ /* 0x000fe20000100800 */
[----:B------:R-:W-:Y:S02]  /*86510*/  F2FP.BF16.PACK_AB R6, R14, R6 ;  /* 0x000000060e06723e */ /* 0x000fe400000010ff */
[----:B------:R-:W-:Y:S02]  /*86520*/  F2FP.BF16.PACK_AB R5, R15, R5 ;  /* 0x000000050f05723e */ /* 0x000fe400000010ff */
[----:B------:R-:W-:Y:S02]  /*86530*/  F2FP.BF16.PACK_AB R4, R16, R4 ;  /* 0x000000041004723e */ /* 0x000fe400000010ff */
[----:B----4-:R-:W-:-:S05]  /*86540*/  F2FP.BF16.PACK_AB R9, R11, R9 ;  /* 0x000000090b09723e */ /* 0x010fca00000010ff */
[----:B------:R-:W-:Y:S04]  /*86550*/  STL [R1+0x2634], R9 ;  /* 0x0026340901007387 */ /* 0x000fe80000100800 */
[----:B------:R-:W-:Y:S04]  /*86560*/  STL [R1+0x2638], R8 ;  /* 0x0026380801007387 */ /* 0x000fe80000100800 */
[----:B------:R-:W-:Y:S04]  /*86570*/  STL [R1+0x263c], R7 ;  /* 0x00263c0701007387 */ /* 0x000fe80000100800 */
[----:B------:R0:W-:Y:S04]  /*86580*/  STL [R1+0x2640], R6 ;  /* 0x0026400601007387 */ /* 0x0001e80000100800 */
[----:B------:R1:W-:Y:S04]  /*86590*/  STL [R1+0x2644], R5 ;  /* 0x0026440501007387 */ /* 0x0003e80000100800 */
[----:B------:R2:W-:Y:S01]  /*865a0*/  STL [R1+0x2648], R4 ;  /* 0x0026480401007387 */ /* 0x0005e20000100800 */
[----:B0-----:R-:W-:-:S02]  /*865b0*/  F2FP.BF16.PACK_AB R6, R17, R18 ;  /* 0x000000121106723e */ /* 0x001fc400000010ff */
[----:B-1----:R-:W-:-:S03]  /*865c0*/  F2FP.BF16.PACK_AB R5, R19, R20 ;  /* 0x000000141305723e */ /* 0x002fc600000010ff */
[----:B------:R0:W-:Y:S01]  /*865d0*/  STL [R1+0xc], R6 ;  /* 0x00000c0601007387 */ /* 0x0001e20000100800 */
[----:B--2---:R-:W-:-:S03]  /*865e0*/  F2FP.BF16.PACK_AB R4, R21, R22 ;  /* 0x000000161504723e */ /* 0x004fc600000010ff */
[----:B------:R1:W-:Y:S04]  /*865f0*/  STL [R1+0x8], R5 ;  /* 0x0000080501007387 */ /* 0x0003e80000100800 */
[----:B------:R2:W-:Y:S01]  /*86600*/  STL [R1+0x4], R4 ;  /* 0x0000040401007387 */ /* 0x0005e20000100800 */
[----:B0-----:R-:W-:Y:S02]  /*86610*/  F2FP.BF16.PACK_AB R6, R23, R24 ;  /* 0x000000181706723e */ /* 0x001fe400000010ff */
[----:B-1----:R-:W-:-:S03]  /*86620*/  F2FP.BF16.PACK_AB R5, R25, R26 ;  /* 0x0000001a1905723e */ /* 0x002fc600000010ff */
[----:B------:R-:W-:Y:S01]  /*86630*/  STL [R1], R6 ;  /* 0x0000000601007387 */ /* 0x000fe20000100800 */
[----:B--2---:R-:W-:-:S03]  /*86640*/  F2FP.BF16.PACK_AB R4, R27, R29 ;  /* 0x0000001d1b04723e */ /* 0x004fc600000010ff */
[----:B------:R-:W-:Y:S04]  /*86650*/  STL [R1+0x1c], R5 ;  /* 0x00001c0501007387 */ /* 0x000fe80000100800 */
[----:B------:R0:W-:Y:S04]  /*86660*/  STL [R1+0x18], R4 ;  /* 0x0000180401007387 */ /* 0x0001e80000100800 */
[----:B0-----:R-:W2:Y:S01]  /*86670*/  LDL.LU R4, [R1+0xd68] ;  /* 0x000d680001047983 */ /* 0x001ea20000300800 */
[----:B------:R-:W-:Y:S02]  /*86680*/  F2FP.BF16.PACK_AB R2, R28, R2 ;  /* 0x000000021c02723e */ /* 0x000fe400000010ff */
[----:B------:R-:W-:-:S03]  /*86690*/  F2FP.BF16.PACK_AB R0, R0, R3 ;  /* 0x000000030000723e */ /* 0x000fc600000010ff */
        /* <DEDUP_REMOVED lines=170> */
[----:B------:R3:W-:Y:S02]  /*87140*/  STL [R1+0x68], R4 ;  /* 0x0000680401007387 */ /* 0x0007e40000100800 */
[----:B---3--:R-:W-:Y:S02]  /*87150*/  F2FP.BF16.PACK_AB R4, R9, R10 ;  /* 0x0000000a0904723e */ /* 0x008fe400000010ff */
[----:B--2---:R-:W-:Y:S02]  /*87160*/  F2FP.BF16.PACK_AB R6, R5, R6 ;  /* 0x000000060506723e */ /* 0x004fe400000010ff */
        /* <DEDUP_REMOVED lines=18> */
[----:B------:R-:W-:Y:S01]  /*87290*/  STL [R1+0x80], R6 ;  /* 0x0000800601007387 */ /* 0x000fe20000100800 */
        /* <DEDUP_REMOVED lines=237> */
[----:B0-----:R-:W2:Y:S01]  /*88170*/  LDL.LU R4, [R1+0xea8] ;  /* 0x000ea80001047983 */ /* 0x001ea20000300800 */
[----:B------:R-:W3:Y:S03]  /*88180*/  LDL.LU R5, [R1+0xf3c] ;  /* 0x000f3c0001057983 */ /* 0x000ee60000300800 */
        /* <DEDUP_REMOVED lines=33> */
[----:B0-----:R-:W2:Y:S01]  /*883a0*/  LDL.LU R5, [R1+0xeac] ;  /* 0x000eac0001057983 */ /* 0x001ea20000300800 */
[----:B------:R-:W3:Y:S02]  /*883b0*/  LDL.LU R6, [R1+0xf38] ;  /* 0x000f380001067983 */ /* 0x000ee40000300800 */
[----:B------:R-:W4:Y:S02]  /*883c0*/  LDL.LU R7, [R1+0xf4c] ;  /* 0x000f4c0001077983 */ /* 0x000f240000300800 */
        /* <DEDUP_REMOVED lines=25> */
[----:B--2---:R-:W-:-:S02]  /*88560*/  F2FP.BF16.PACK_AB R4, R5, R4 ;  /* 0x000000040504723e */ /* 0x004fc400000010ff */
[----:B------:R-:W2:Y:S03]  /*88570*/  LDL.LU R5, [R1+0x26cc] ;  /* 0x0026cc0001057983 */ /* 0x000ea60000300800 */
[----:B------:R0:W-:Y:S02]  /*88580*/  STL [R1+0x12c], R4 ;  /* 0x00012c0401007387 */ /* 0x0001e40000100800 */
[----:B0-----:R-:W2:Y:S02]  /*88590*/  LDL.LU R4, [R1+0x26c8] ;  /* 0x0026c80001047983 */ /* 0x001ea40000300800 */
[----:B--2---:R-:W-:Y:S02]  /*885a0*/  F2FP.BF16.PACK_AB R4, R5, R4 ;  /* 0x000000040504723e */ /* 0x004fe400000010ff */
[----:B------:R-:W2:Y:S03]  /*885b0*/  LDL.LU R5, [R1+0x26c4] ;  /* 0x0026c40001057983 */ /* 0x000ea60000300800 */
[----:B------:R0:W-:Y:S02]  /*885c0*/  STL [R1+0x128], R4 ;  /* 0x0001280401007387 */ /* 0x0001e40000100800 */
[----:B0-----:R-:W2:Y:S02]  /*885d0*/  LDL.LU R4, [R1+0x26c0] ;  /* 0x0026c00001047983 */ /* 0x001ea40000300800 */
        /* <DEDUP_REMOVED lines=58> */
[----:B------:R0:W-:Y:S01]  /*88980*/  STL [R1+0x16c], R4 ;  /* 0x00016c0401007387 */ /* 0x0001e20000100800 */
[----:B----4-:R-:W-:Y:S02]  /*88990*/  F2FP.BF16.PACK_AB R8, R7, R8 ;  /* 0x000000080708723e */ /* 0x010fe400000010ff */
[----:B---3--:R-:W-:Y:S02]  /*889a0*/  F2FP.BF16.PACK_AB R10, R9, R10 ;  /* 0x0000000a090a723e */ /* 0x008fe400000010ff */
[----:B------:R-:W-:Y:S01]  /*889b0*/  F2FP.BF16.PACK_AB R12, R11, R12 ;  /* 0x0000000c0b0c723e */ /* 0x000fe200000010ff */
[----:B0-----:R0:W5:Y:S01]  /*889c0*/  LDL.LU R4, [R1+0x2648] ;  /* 0x0026480001047983 */ /* 0x0011620000300800 */
[----:B------:R-:W-:-:S02]  /*889d0*/  F2FP.BF16.PACK_AB R14, R13, R14 ;  /* 0x0000000e0d0e723e */ /* 0x000fc400000010ff */
[----:B------:R-:W-:Y:S02]  /*889e0*/  F2FP.BF16.PACK_AB R16, R15, R16 ;  /* 0x000000100f10723e */ /* 0x000fe400000010ff */
[----:B------:R-:W-:Y:S02]  /*889f0*/  F2FP.BF16.PACK_AB R18, R17, R18 ;  /* 0x000000121112723e */ /* 0x000fe400000010ff */
[----:B------:R-:W-:Y:S02]  /*88a00*/  F2FP.BF16.PACK_AB R20, R19, R20 ;  /* 0x000000141314723e */ /* 0x000fe400000010ff */
[----:B------:R-:W-:Y:S02]  /*88a10*/  F2FP.BF16.PACK_AB R22, R21, R22 ;  /* 0x000000161516723e */ /* 0x000fe400000010ff */
[----:B------:R-:W-:Y:S02]  /*88a20*/  F2FP.BF16.PACK_AB R24, R23, R24 ;  /* 0x000000181718723e */ /* 0x000fe400000010ff */
[----:B------:R-:W-:-:S02]  /*88a30*/  F2FP.BF16.PACK_AB R26, R25, R26 ;  /* 0x0000001a191a723e */ /* 0x000fc400000010ff */
[----:B------:R-:W-:Y:S02]  /*88a40*/  F2FP.BF16.PACK_AB R28, R27, R28 ;  /* 0x0000001c1b1c723e */ /* 0x000fe400000010ff */
[----:B------:R-:W-:Y:S02]  /*88a50*/  F2FP.BF16.PACK_AB R2, R29, R2 ;  /* 0x000000021d02723e */ /* 0x000fe400000010ff */
[----:B--2---:R-:W-:Y:S02]  /*88a60*/  F2FP.BF16.PACK_AB R6, R5, R6 ;  /* 0x000000060506723e */ /* 0x004fe400000010ff */
[----:B------:R0:W5:Y:S03]  /*88a70*/  LDL.LU R5, [R1+0x2644] ;  /* 0x0026440001057983 */ /* 0x0001660000300800 */
[----:B------:R1:W-:Y:S02]  /*88a80*/  STL [R1+0x168], R6 ;  /* 0x0001680601007387 */ /* 0x0003e40000100800 */
[----:B-1----:R0:W5:Y:S01]  /*88a90*/  LDL.LU R6, [R1+0x2640] ;  /* 0x0026400001067983 */ /* 0x0021620000300800 */
[----:B------:R0:W5:Y:S02]  /*88aa0*/  LDL.LU R7, [R1+0x263c] ;  /* 0x00263c0001077983 */ /* 0x0001640000300800 */
        /* <DEDUP_REMOVED lines=31> */
[----:B-1----:R-:W2:Y:S01]  /*88ca0*/  LDL.LU R28, [R1+0x25e8] ;  /* 0x0025e800011c7983 */ /* 0x002ea20000300800 */
[----:B------:R-:W2:Y:S02]  /*88cb0*/  LDL.LU R29, [R1+0x25e4] ;  /* 0x0025e400011d7983 */ /* 0x000ea40000300800 */
[----:B------:R1:W-:Y:S02]  /*88cc0*/  STL [R1+0x198], R2 ;  /* 0x0001980201007387 */ /* 0x0003e40000100800 */
[----:B-1----:R-:W-:-:S02]  /*88cd0*/  F2FP.BF16.PACK_AB R2, R0, R3 ;  /* 0x000000030002723e */ /* 0x002fc400000010ff */
[----:B--2---:R-:W-:-:S05]  /*88ce0*/  F2FP.BF16.PACK_AB R0, R29, R28 ;  /* 0x0000001c1d00723e */ /* 0x004fca00000010ff */
[----:B------:R0:W-:Y:S01]  /*88cf0*/  STL [R1+0x190], R0 ;  /* 0x0001900001007387 */ /* 0x0001e20000100800 */
[----:B------:R0:W-:Y:S02]  /*88d00*/  STL [R1+0x194], R2 ;  /* 0x0001940201007387 */ /* 0x0001e40000100800 */
.L_x_0:
[----:B0-----:R-:W2:Y:S04]  /*88d10*/  LDL.LU R2, [R1+0x18c] ;  /* 0x00018c0001027983 */ /* 0x001ea80000300800 */
[----:B------:R-:W3:Y:S04]  /*88d20*/  LDL.LU R28, [R1+0x194] ;  /* 0x00019400011c7983 */ /* 0x000ee80000300800 */
[----:B------:R-:W4:Y:S04]  /*88d30*/  LDL.LU R3, [R1+0x198] ;  /* 0x0001980001037983 */ /* 0x000f280000300800 */
[----:B------:R-:W3:Y:S04]  /*88d40*/  LDL.LU R0, [R1+0x19c] ;  /* 0x00019c0001007983 */ /* 0x000ee80000300800 */
[----:B-----5:R0:W-:Y:S04]  /*88d50*/  STL.64 [R1+0x2848], R6 ;  /* 0x0028480601007387 */ /* 0x0201e80000100a00 */
[----:B0-----:R-:W3:Y:S04]  /*88d60*/  LDL.LU R7, [R1+0x23f8] ;  /* 0x0023f80001077983 */ /* 0x001ee80000300800 */
[----:B------:R-:W-:Y:S04]  /*88d70*/  STL.64 [R1+0x2840], R4 ;  /* 0x0028400401007387 */ /* 0x000fe80000100a00 */
[----:B------:R-:W-:Y:S04]  /*88d80*/  STL.64 [R1+0x2838], R10 ;  /* 0x0028380a01007387 */ /* 0x000fe80000100a00 */
[----:B------:R0:W-:Y:S04]  /*88d90*/  STL.64 [R1+0x2830], R8 ;  /* 0x0028300801007387 */ /* 0x0001e80000100a00 */
[----:B0-----:R-:W3:Y:S04]  /*88da0*/  LDL.LU R8, [R1+0x160] ;  /* 0x0001600001087983 */ /* 0x001ee80000300800 */
[----:B------:R-:W3:Y:S04]  /*88db0*/  LDL.LU R9, [R1+0x164] ;  /* 0x0001640001097983 */ /* 0x000ee80000300800 */
[----:B------:R-:W3:Y:S04]  /*88dc0*/  LDL.LU R10, [R1+0x168] ;  /* 0x00016800010a7983 */ /* 0x000ee80000300800 */
[----:B------:R-:W3:Y:S04]  /*88dd0*/  LDL.LU R11, [R1+0x16c] ;  /* 0x00016c00010b7983 */ /* 0x000ee80000300800 */
[----:B------:R-:W-:Y:S04]  /*88de0*/  STL.64 [R1+0x2828], R14 ;  /* 0x0028280e01007387 */ /* 0x000fe80000100a00 */
[----:B------:R0:W-:Y:S04]  /*88df0*/  STL.64 [R1+0x2820], R12 ;  /* 0x0028200c01007387 */ /* 0x0001e80000100a00 */
[----:B0-----:R-:W3:Y:S04]  /*88e00*/  LDL.LU R12, [R1+0x170] ;  /* 0x00017000010c7983 */ /* 0x001ee80000300800 */
[----:B------:R-:W3:Y:S04]  /*88e10*/  LDL.LU R13, [R1+0x174] ;  /* 0x00017400010d7983 */ /* 0x000ee80000300800 */
[----:B------:R-:W3:Y:S04]  /*88e20*/  LDL.LU R14, [R1+0x178] ;  /* 0x00017800010e7983 */ /* 0x000ee80000300800 */
[----:B------:R-:W3:Y:S04]  /*88e30*/  LDL.LU R15, [R1+0x17c] ;  /* 0x00017c00010f7983 */ /* 0x000ee80000300800 */
[----:B------:R-:W3:Y:S04]  /*88e40*/  LDL.LU R6, [R1+0x23f4] ;  /* 0x0023f40001067983 */ /* 0x000ee80000300800 */
[----:B------:R-:W3:Y:S04]  /*88e50*/  LDL.LU R5, [R1+0x23f0] ;  /* 0x0023f00001057983 */ /* 0x000ee80000300800 */
[----:B------:R-:W3:Y:S04]  /*88e60*/  LDL.LU R4, [R1+0x23ec] ;  /* 0x0023ec0001047983 */ /* 0x000ee80000300800 */
[----:B------:R-:W-:Y:S04]  /*88e70*/  STL.64 [R1+0x2818], R18 ;  /* 0x0028181201007387 */ /* 0x000fe80000100a00 */
[----:B------:R0:W-:Y:S04]  /*88e80*/  STL.64 [R1+0x2810], R16 ;  /* 0x0028101001007387 */ /* 0x0001e80000100a00 */
[----:B0-----:R-:W3:Y:S04]  /*88e90*/  LDL.LU R16, [R1+0x180] ;  /* 0x0001800001107983 */ /* 0x001ee80000300800 */
[----:B------:R-:W3:Y:S04]  /*88ea0*/  LDL.LU R17, [R1+0x184] ;  /* 0x0001840001117983 */ /* 0x000ee80000300800 */
[----:B------:R-:W3:Y:S01]  /*88eb0*/  LDL.LU R18, [R1+0x188] ;  /* 0x0001880001127983 */ /* 0x000ee20000300800 */
[----:B--2---:R-:W-:-:S03]  /*88ec0*/  IMAD.MOV.U32 R19, RZ, RZ, R2 ;  /* 0x000000ffff137224 */ /* 0x004fc600078e0002 */
[----:B------:R-:W2:Y:S04]  /*88ed0*/  LDL.LU R2, [R1+0x23e8] ;  /* 0x0023e80001027983 */ /* 0x000ea80000300800 */
[----:B------:R4:W-:Y:S04]  /*88ee0*/  STL.64 [R1+0x2808], R22 ;  /* 0x0028081601007387 */ /* 0x0009e80000100a00 */
[----:B------:R0:W-:Y:S01]  /*88ef0*/  STL.64 [R1+0x2800], R20 ;  /* 0x0028001401007387 */ /* 0x0001e20000100a00 */
[----:B----4-:R-:W-:-:S03]  /*88f00*/  IMAD.MOV.U32 R22, RZ, RZ, R3 ;  /* 0x000000ffff167224 */ /* 0x010fc600078e0003 */
[----:B------:R-:W1:Y:S01]  /*88f10*/  S2R R3, SR_TID.X ;  /* 0x0000000000037919 */ /* 0x000e620000002100 */
[----:B---3--:R-:W-:-:S03]  /*88f20*/  IMAD.MOV.U32 R23, RZ, RZ, R0 ;  /* 0x000000ffff177224 */ /* 0x008fc600078e0000 */
[----:B------:R-:W3:Y:S01]  /*88f30*/  S2R R0, SR_TID.X ;  /* 0x0000000000007919 */ /* 0x000ee20000002100 */
[----:B0-----:R-:W-:-:S03]  /*88f40*/  IMAD.MOV.U32 R21, RZ, RZ, R28 ;  /* 0x000000ffff157224 */ /* 0x001fc600078e001c */
[----:B------:R-:W4:Y:S01]  /*88f50*/  LDL.LU R20, [R1+0x190] ;  /* 0x0001900001147983 */ /* 0x000f220000300800 */
[----:B------:R-:W-:-:S03]  /*88f60*/  ISETP.GE.AND P0, PT, R7, c[0x0][0x17c], PT ;  /* 0x00005f0007007a0c */ /* 0x000fc60003f06270 */
[----:B------:R-:W-:Y:S04]  /*88f70*/  STL.64 [R1+0x27f8], R26 ;  /* 0x0027f81a01007387 */ /* 0x000fe80000100a00 */
[----:B------:R-:W-:Y:S04]  /*88f80*/  STL.64 [R1+0x27f0], R24 ;  /* 0x0027f01801007387 */ /* 0x000fe80000100a00 */
[----:B------:R-:W-:Y:S01]  /*88f90*/  STL [R1+0x26b0], R29 ;  /* 0x0026b01d01007387 */ /* 0x000fe20000100800 */
[----:B-1----:R-:W-:Y:S01]  /*88fa0*/  IMAD.SHL.U32 R28, R3, 0x400, RZ ;  /* 0x00000400031c7824 */ /* 0x002fe200078e00ff */
[----:B---3--:R-:W-:-:S04]  /*88fb0*/  LOP3.LUT R0, R0, 0x7f, RZ, 0xc0, !PT ;  /* 0x0000007f00007812 */ /* 0x008fc800078ec0ff */
[----:B------:R-:W-:-:S05]  /*88fc0*/  LOP3.LUT R28, R28, 0x1800, RZ, 0xc0, !PT ;  /* 0x000018001c1c7812 */ /* 0x000fca00078ec0ff */
[----:B------:R-:W-:Y:S02]  /*88fd0*/  IMAD R28, R0, 0x10, R28 ;  /* 0x00000010001c7824 */ /* 0x000fe400078e021c */
[----:B------:R-:W-:Y:S01]  /*88fe0*/  IMAD.SHL.U32 R0, R3, 0x20, RZ ;  /* 0x0000002003007824 */ /* 0x000fe200078e00ff */
[----:B------:R-:W-:Y:S01]  /*88ff0*/  BAR.SYNC.DEFER_BLOCKING 0x0 ;  /* 0x0000000000007b1d */ /* 0x000fe20000010000 */
[----:B------:R-:W-:Y:S02]  /*89000*/  ISETP.GE.AND P4, PT, R6, c[0x0][0x17c], PT ;  /* 0x00005f0006007a0c */ /* 0x000fe40003f86270 */
[----:B------:R-:W-:Y:S02]  /*89010*/  ISETP.GE.AND P3, PT, R5, c[0x0][0x17c], PT ;  /* 0x00005f0005007a0c */ /* 0x000fe40003f66270 */
[----:B------:R-:W-:Y:S02]  /*89020*/  ISETP.GE.AND P2, PT, R4, c[0x0][0x17c], PT ;  /* 0x00005f0004007a0c */ /* 0x000fe40003f46270 */
[----:B--2---:R-:W-:Y:S01]  /*89030*/  ISETP.GE.AND P1, PT, R2, c[0x0][0x17c], PT ;  /* 0x00005f0002007a0c */ /* 0x004fe20003f26270 */
[----:B------:R-:W-:-:S05]  /*89040*/  IMAD.SHL.U32 R2, R3, 0x100, RZ ;  /* 0x0000010003027824 */ /* 0x000fca00078e00ff */
[----:B------:R-:W-:-:S04]  /*89050*/  LOP3.LUT R2, R2, 0x1800, RZ, 0xc0, !PT ;  /* 0x0000180002027812 */ /* 0x000fc800078ec0ff */
[----:B------:R-:W-:Y:S01]  /*89060*/  LOP3.LUT R2, R2, 0x60, R0, 0xf8, !PT ;  /* 0x0000006002027812 */ /* 0x000fe200078ef800 */
[C---:B------:R-:W-:Y:S02]  /*89070*/  IMAD.SHL.U32 R0, R3.reuse, 0x8, RZ ;  /* 0x0000000803007824 */ /* 0x040fe400078e00ff */
[----:B------:R-:W-:-:S03]  /*89080*/  IMAD.SHL.U32 R3, R3, 0x4, RZ ;  /* 0x0000000403037824 */ /* 0x000fc600078e00ff */
[----:B------:R-:W-:-:S04]  /*89090*/  LOP3.LUT R0, R0, 0x300, RZ, 0xc0, !PT ;  /* 0x0000030000007812 */ /* 0x000fc800078ec0ff */
[----:B------:R-:W-:-:S04]  /*890a0*/  LOP3.LUT R0, R0, 0x70, R3, 0xf8, !PT ;  /* 0x0000007000007812 */ /* 0x000fc800078ef803 */
[----:B------:R-:W-:-:S05]  /*890b0*/  LOP3.LUT R0, R2, R0, RZ, 0x3c, !PT ;  /* 0x0000000002007212 */ /* 0x000fca00078e3cff */
[----:B------:R0:W-:Y:S04]  /*890c0*/  STS.128 [R0+0x400], R12 ;  /* 0x0004000c00007388 */ /* 0x0001e80000000c00 */
[----:B----4-:R-:W-:Y:S04]  /*890d0*/  STS.128 [R0], R20 ;  /* 0x0000001400007388 */ /* 0x010fe80000000c00 */
[----:B------:R1:W-:Y:S04]  /*890e0*/  STS.128 [R0+0x80], R16 ;  /* 0x0000801000007388 */ /* 0x0003e80000000c00 */
[----:B------:R-:W-:Y:S04]  /*890f0*/  STS.128 [R0+0x480], R8 ;  /* 0x0004800800007388 */ /* 0x000fe80000000c00 */
[----:B0-----:R-:W2:Y:S04]  /*89100*/  LDL.LU R12, [R1+0xe0] ;  /* 0x0000e000010c7983 */ /* 0x001ea80000300800 */
[----:B------:R-:W2:Y:S04]  /*89110*/  LDL.LU R13, [R1+0xe4] ;  /* 0x0000e400010d7983 */ /* 0x000ea80000300800 */
[----:B------:R-:W3:Y:S04]  /*89120*/  LDL.LU R14, [R1+0xe8] ;  /* 0x0000e800010e7983 */ /* 0x000ee80000300800 */
[----:B------:R-:W3:Y:S01]  /*89130*/  LDL.LU R15, [R1+0xec] ;  /* 0x0000ec00010f7983 */ /* 0x000ee20000300800 */
[----:B-1----:R-:W-:-:S02]  /*89140*/  LOP3.LUT R16, R28, 0x20, RZ, 0x3c, !PT ;  /* 0x000000201c107812 */ /* 0x002fc400078e3cff */
[C---:B------:R-:W-:Y:S02]  /*89150*/  LOP3.LUT R3, R28.reuse, 0x40, RZ, 0x3c, !PT ;  /* 0x000000401c037812 */ /* 0x040fe400078e3cff */
[----:B------:R-:W-:Y:S01]  /*89160*/  LOP3.LUT R2, R28, 0x60, RZ, 0x3c, !PT ;  /* 0x000000601c027812 */ /* 0x000fe200078e3cff */
[----:B------:R-:W-:Y:S06]  /*89170*/  BAR.SYNC.DEFER_BLOCKING 0x0 ;  /* 0x0000000000007b1d */ /* 0x000fec0000010000 */
[----:B---3--:R-:W-:Y:S04]  /*89180*/  STL.64 [R1+0x28c0], R14 ;  /* 0x0028c00e01007387 */ /* 0x008fe80000100a00 */
[----:B--2---:R-:W-:Y:S04]  /*89190*/  STL.64 [R1+0x28b8], R12 ;  /* 0x0028b80c01007387 */ /* 0x004fe80000100a00 */
[----:B------:R-:W2:Y:S04]  /*891a0*/  LDL.LU R20, [R1+0xf0] ;  /* 0x0000f00001147983 */ /* 0x000ea80000300800 */
[----:B------:R-:W2:Y:S04]  /*891b0*/  LDL.LU R21, [R1+0xf4] ;  /* 0x0000f40001157983 */ /* 0x000ea80000300800 */
[----:B------:R-:W3:Y:S04]  /*891c0*/  LDL.LU R22, [R1+0xf8] ;  /* 0x0000f80001167983 */ /* 0x000ee80000300800 */
[----:B------:R-:W3:Y:S04]  /*891d0*/  LDL.LU R23, [R1+0xfc] ;  /* 0x0000fc0001177983 */ /* 0x000ee80000300800 */
[----:B---3--:R-:W-:Y:S04]  /*891e0*/  STL.64 [R1+0x28d0], R22 ;  /* 0x0028d01601007387 */ /* 0x008fe80000100a00 */
[----:B--2---:R0:W-:Y:S04]  /*891f0*/  STL.64 [R1+0x28c8], R20 ;  /* 0x0028c81401007387 */ /* 0x0041e80000100a00 */
[----:B0-----:R-:W2:Y:S04]  /*89200*/  LDL.LU R20, [R1+0x120] ;  /* 0x0001200001147983 */ /* 0x001ea80000300800 */
        /* <DEDUP_REMOVED lines=22> */
[----:B--2---:R-:W-:Y:S04]  /*89370*/  STL.64 [R1+0x2908], R20 ;  /* 0x0029081401007387 */ /* 0x004fe80000100a00 */
[----:B------:R-:W0:Y:S04]  /*89380*/  LDS.128 R20, [R28] ;  /* 0x000000001c147984 */ /* 0x000e280000000c00 */
[----:B------:R-:W2:Y:S04]  /*89390*/  LDL.LU R12, [R1+0x110] ;  /* 0x00011000010c7983 */ /* 0x000ea80000300800 */
[----:B------:R-:W2:Y:S04]  /*893a0*/  LDL.LU R13, [R1+0x114] ;  /* 0x00011400010d7983 */ /* 0x000ea80000300800 */
[----:B------:R-:W2:Y:S04]  /*893b0*/  LDL.LU R14, [R1+0x118] ;  /* 0x00011800010e7983 */ /* 0x000ea80000300800 */
[----:B------:R-:W2:Y:S04]  /*893c0*/  LDL.LU R15, [R1+0x11c] ;  /* 0x00011c00010f7983 */ /* 0x000ea80000300800 */
[----:B------:R-:W3:Y:S04]  /*893d0*/  LDL.LU R24, [R1+0x100] ;  /* 0x0001000001187983 */ /* 0x000ee80000300800 */
[----:B------:R-:W3:Y:S04]  /*893e0*/  LDL.LU R25, [R1+0x104] ;  /* 0x0001040001197983 */ /* 0x000ee80000300800 */
[----:B------:R-:W3:Y:S04]  /*893f0*/  LDL.LU R26, [R1+0x108] ;  /* 0x00010800011a7983 */ /* 0x000ee80000300800 */
[----:B------:R-:W3:Y:S04]  /*89400*/  LDL.LU R27, [R1+0x10c] ;  /* 0x00010c00011b7983 */ /* 0x000ee80000300800 */
[----:B------:R-:W4:Y:S04]  /*89410*/  LDL.LU R4, [R1+0xc0] ;  /* 0x0000c00001047983 */ /* 0x000f280000300800 */
[----:B------:R-:W4:Y:S04]  /*89420*/  LDL.LU R5, [R1+0xc4] ;  /* 0x0000c40001057983 */ /* 0x000f280000300800 */
[----:B------:R-:W4:Y:S04]  /*89430*/  LDL.LU R6, [R1+0xc8] ;  /* 0x0000c80001067983 */ /* 0x000f280000300800 */
[----:B------:R-:W4:Y:S04]  /*89440*/  LDL.LU R7, [R1+0xcc] ;  /* 0x0000cc0001077983 */ /* 0x000f280000300800 */
[----:B------:R-:W2:Y:S04]  /*89450*/  LDL.LU R8, [R1+0xd0] ;  /* 0x0000d00001087983 */ /* 0x000ea80000300800 */
[----:B------:R-:W2:Y:S01]  /*89460*/  LDL.LU R9, [R1+0xd4] ;  /* 0x0000d40001097983 */ /* 0x000ea20000300800 */
[----:B0-----:R-:W-:-:S03]  /*89470*/  IMAD.MOV.U32 R29, RZ, RZ, R21 ;  /* 0x000000ffff1d7224 */ /* 0x001fc600078e0015 */
[----:B------:R-:W2:Y:S04]  /*89480*/  LDL.LU R10, [R1+0xd8] ;  /* 0x0000d800010a7983 */ /* 0x000ea80000300800 */
[----:B------:R-:W2:Y:S04]  /*89490*/  LDL.LU R11, [R1+0xdc] ;  /* 0x0000dc00010b7983 */ /* 0x000ea80000300800 */
[----:B------:R-:W-:Y:S04]  /*894a0*/  STL [R1+0x160], R20 ;  /* 0x0001601401007387 */ /* 0x000fe80000100800 */
[----:B------:R-:W-:Y:S04]  /*894b0*/  STL.64 [R1+0x168], R22 ;  /* 0x0001681601007387 */ /* 0x000fe80000100a00 */
[----:B------:R-:W0:Y:S04]  /*894c0*/  LDS.128 R20, [R16] ;  /* 0x0000000010147984 */ /* 0x000e280000000c00 */
[----:B------:R-:W-:Y:S04]  /*894d0*/  STL [R1+0x26b4], R29 ;  /* 0x0026b41d01007387 */ /* 0x000fe80000100800 */
[----:B0-----:R-:W-:Y:S04]  /*894e0*/  STL.64 [R1+0x170], R20 ;  /* 0x0001701401007387 */ /* 0x001fe80000100a00 */
[----:B------:R-:W-:Y:S04]  /*894f0*/  STL.64 [R1+0x178], R22 ;  /* 0x0001781601007387 */ /* 0x000fe80000100a00 */
[----:B------:R-:W0:Y:S04]  /*89500*/  LDS.128 R20, [R3] ;  /* 0x0000000003147984 */ /* 0x000e280000000c00 */
[----:B0-----:R-:W-:Y:S04]  /*89510*/  STL.64 [R1+0x180], R20 ;  /* 0x0001801401007387 */ /* 0x001fe80000100a00 */
[----:B------:R-:W-:Y:S04]  /*89520*/  STL.64 [R1+0x188], R22 ;  /* 0x0001881601007387 */ /* 0x000fe80000100a00 */
[----:B------:R-:W0:Y:S04]  /*89530*/  LDS.128 R20, [R2] ;  /* 0x0000000002147984 */ /* 0x000e280000000c00 */
[----:B0-----:R-:W-:Y:S04]  /*89540*/  STL.64 [R1+0x190], R20 ;  /* 0x0001901401007387 */ /* 0x001fe80000100a00 */
[----:B------:R0:W-:Y:S04]  /*89550*/  STL.64 [R1+0x198], R22 ;  /* 0x0001981601007387 */ /* 0x0001e80000100a00 */
[----:B0-----:R-:W2:Y:S04]  /*89560*/  LDL.LU.64 R22, [R1+0x2910] ;  /* 0x0029100001167983 */ /* 0x001ea80000300a00 */
[----:B------:R-:W2:Y:S04]  /*89570*/  LDL.LU.64 R20, [R1+0x2908] ;  /* 0x0029080001147983 */ /* 0x000ea80000300a00 */
[----:B------:R-:W-:Y:S06]  /*89580*/  BAR.SYNC.DEFER_BLOCKING 0x0 ;  /* 0x0000000000007b1d */ /* 0x000fec0000010000 */
[----:B--2---:R0:W-:Y:S04]  /*89590*/  STS.128 [R0], R20 ;  /* 0x0000001400007388 */ /* 0x0041e80000000c00 */
[----:B0-----:R-:W2:Y:S04]  /*895a0*/  LDL.LU.64 R22, [R1+0x2900] ;  /* 0x0029000001167983 */ /* 0x001ea80000300a00 */
[----:B------:R-:W2:Y:S04]  /*895b0*/  LDL.LU.64 R20, [R1+0x28f8] ;  /* 0x0028f80001147983 */ /* 0x000ea80000300a00 */
[----:B--2---:R0:W-:Y:S04]  /*895c0*/  STS.128 [R0+0x80], R20 ;  /* 0x0000801400007388 */ /* 0x0041e80000000c00 */
[----:B0-----:R-:W2:Y:S04]  /*895d0*/  LDL.LU.64 R22, [R1+0x28f0] ;  /* 0x0028f00001167983 */ /* 0x001ea80000300a00 */
[----:B------:R-:W2:Y:S04]  /*895e0*/  LDL.LU.64 R20, [R1+0x28e8] ;  /* 0x0028e80001147983 */ /* 0x000ea80000300a00 */
[----:B--2---:R0:W-:Y:S04]  /*895f0*/  STS.128 [R0+0x400], R20 ;  /* 0x0004001400007388 */ /* 0x0041e80000000c00 */
[----:B0-----:R-:W2:Y:S04]  /*89600*/  LDL.LU.64 R22, [R1+0x28e0] ;  /* 0x0028e00001167983 */ /* 0x001ea80000300a00 */
[----:B------:R-:W2:Y:S04]  /*89610*/  LDL.LU.64 R20, [R1+0x28d8] ;  /* 0x0028d80001147983 */ /* 0x000ea80000300a00 */
[----:B--2---:R-:W-:Y:S04]  /*89620*/  STS.128 [R0+0x480], R20 ;  /* 0x0004801400007388 */ /* 0x004fe80000000c00 */
[----:B------:R-:W-:Y:S06]  /*89630*/  BAR.SYNC.DEFER_BLOCKING 0x0 ;  /* 0x0000000000007b1d */ /* 0x000fec0000010000 */
[----:B------:R-:W0:Y:S04]  /*89640*/  LDS.128 R20, [R28] ;  /* 0x000000001c147984 */ /* 0x000e280000000c00 */
[----:B0-----:R-:W-:Y:S04]  /*89650*/  STL.64 [R1+0x120], R20 ;  /* 0x0001201401007387 */ /* 0x001fe80000100a00 */
[----:B------:R-:W-:Y:S04]  /*89660*/  STL.64 [R1+0x128], R22 ;  /* 0x0001281601007387 */ /* 0x000fe80000100a00 */
[----:B------:R-:W0:Y:S04]  /*89670*/  LDS.128 R20, [R16] ;  /* 0x0000000010147984 */ /* 0x000e280000000c00 */
[----:B0-----:R-:W-:Y:S04]  /*89680*/  STL.64 [R1+0x130], R20 ;  /* 0x0001301401007387 */ /* 0x001fe80000100a00 */
[----:B------:R-:W-:Y:S04]  /*89690*/  STL.64 [R1+0x138], R22 ;  /* 0x0001381601007387 */ /* 0x000fe80000100a00 */
[----:B------:R-:W0:Y:S04]  /*896a0*/  LDS.128 R20, [R3] ;  /* 0x0000000003147984 */ /* 0x000e280000000c00 */
[----:B0-----:R-:W-:Y:S04]  /*896b0*/  STL.64 [R1+0x140], R20 ;  /* 0x0001401401007387 */ /* 0x001fe80000100a00 */
[----:B------:R-:W-:Y:S04]  /*896c0*/  STL.64 [R1+0x148], R22 ;  /* 0x0001481601007387 */ /* 0x000fe80000100a00 */
[----:B------:R-:W0:Y:S04]  /*896d0*/  LDS.128 R20, [R2] ;  /* 0x0000000002147984 */ /* 0x000e280000000c00 */
[----:B------:R-:W-:Y:S06]  /*896e0*/  BAR.SYNC.DEFER_BLOCKING 0x0 ;  /* 0x0000000000007b1d */ /* 0x000fec0000010000 */
[----:B------:R-:W-:Y:S04]  /*896f0*/  STS.128 [R0], R12 ;  /* 0x0000000c00007388 */ /* 0x000fe80000000c00 */
[----:B0-----:R-:W-:Y:S04]  /*89700*/  STL.64 [R1+0x150], R20 ;  /* 0x0001501401007387 */ /* 0x001fe80000100a00 */
[----:B------:R0:W-:Y:S04]  /*89710*/  STL.64 [R1+0x158], R22 ;  /* 0x0001581601007387 */ /* 0x0001e80000100a00 */
[----:B0-----:R-:W2:Y:S04]  /*89720*/  LDL.LU.64 R22, [R1+0x28d0] ;  /* 0x0028d00001167983 */ /* 0x001ea80000300a00 */
[----:B------:R-:W2:Y:S04]  /*89730*/  LDL.LU.64 R20, [R1+0x28c8] ;  /* 0x0028c80001147983 */ /* 0x000ea80000300a00 */
[----:B------:R-:W4:Y:S04]  /*89740*/  LDL.LU.64 R14, [R1+0x28c0] ;  /* 0x0028c000010e7983 */ /* 0x000f280000300a00 */
[----:B------:R-:W4:Y:S04]  /*89750*/  LDL.LU.64 R12, [R1+0x28b8] ;  /* 0x0028b800010c7983 */ /* 0x000f280000300a00 */
[----:B---3--:R-:W-:Y:S04]  /*89760*/  STS.128 [R0+0x80], R24 ;  /* 0x0000801800007388 */ /* 0x008fe80000000c00 */
[----:B------:R-:W-:Y:S04]  /*89770*/  STL [R1+0x28b0], R16 ;  /* 0x0028b01001007387 */ /* 0x000fe80000100800 */
[----:B--2---:R-:W-:Y:S04]  /*89780*/  STS.128 [R0+0x400], R20 ;  /* 0x0004001400007388 */ /* 0x004fe80000000c00 */
[----:B----4-:R-:W-:Y:S04]  /*89790*/  STS.128 [R0+0x480], R12 ;  /* 0x0004800c00007388 */ /* 0x010fe80000000c00 */
[----:B------:R-:W-:Y:S06]  /*897a0*/  BAR.SYNC.DEFER_BLOCKING 0x0 ;  /* 0x0000000000007b1d */ /* 0x000fec0000010000 */
[----:B------:R-:W0:Y:S04]  /*897b0*/  LDS.128 R20, [R28] ;  /* 0x000000001c147984 */ /* 0x000e280000000c00 */
[----:B------:R-:W1:Y:S04]  /*897c0*/  LDS.128 R12, [R16] ;  /* 0x00000000100c7984 */ /* 0x000e680000000c00 */
[----:B------:R-:W2:Y:S04]  /*897d0*/  LDS.128 R16, [R3] ;  /* 0x0000000003107984 */ /* 0x000ea80000000c00 */
[----:B0-----:R-:W-:Y:S04]  /*897e0*/  STL.64 [R1+0xe0], R20 ;  /* 0x0000e01401007387 */ /* 0x001fe80000100a00 */
[----:B------:R-:W-:Y:S04]  /*897f0*/  STL.64 [R1+0xe8], R22 ;  /* 0x0000e81601007387 */ /* 0x000fe80000100a00 */
[----:B-1----:R-:W-:Y:S04]  /*89800*/  STL.64 [R1+0xf0], R12 ;  /* 0x0000f00c01007387 */ /* 0x002fe80000100a00 */
[----:B------:R-:W-:Y:S04]  /*89810*/  STL.64 [R1+0xf8], R14 ;  /* 0x0000f80e01007387 */ /* 0x000fe80000100a00 */
[----:B------:R-:W0:Y:S04]  /*89820*/  LDS.128 R12, [R2] ;  /* 0x00000000020c7984 */ /* 0x000e280000000c00 */
[----:B------:R-:W-:Y:S06]  /*89830*/  BAR.SYNC.DEFER_BLOCKING 0x0 ;  /* 0x0000000000007b1d */ /* 0x000fec0000010000 */
[----:B--2---:R-:W-:Y:S04]  /*89840*/  STL.64 [R1+0x100], R16 ;  /* 0x0001001001007387 */ /* 0x004fe80000100a00 */
[----:B------:R-:W-:Y:S04]  /*89850*/  STL.64 [R1+0x108], R18 ;  /* 0x0001081201007387 */ /* 0x000fe80000100a00 */
[----:B------:R1:W-:Y:S04]  /*89860*/  STS.128 [R0], R8 ;  /* 0x0000000800007388 */ /* 0x0003e80000000c00 */
[----:B------:R2:W-:Y:S04]  /*89870*/  STS.128 [R0+0x80], R4 ;  /* 0x0000800400007388 */ /* 0x0005e80000000c00 */
[----:B0-----:R-:W-:Y:S04]  /*89880*/  STL.64 [R1+0x110], R12 ;  /* 0x0001100c01007387 */ /* 0x001fe80000100a00 */
[----:B------:R-:W-:Y:S04]  /*89890*/  STL.64 [R1+0x118], R14 ;  /* 0x0001180e01007387 */ /* 0x000fe80000100a00 */
[----:B-1----:R-:W3:Y:S04]  /*898a0*/  LDL.LU R8, [R1+0x30] ;  /* 0x0000300001087983 */ /* 0x002ee80000300800 */
[----:B------:R-:W3:Y:S04]  /*898b0*/  LDL.LU R9, [R1+0x34] ;  /* 0x0000340001097983 */ /* 0x000ee80000300800 */
[----:B------:R-:W4:Y:S04]  /*898c0*/  LDL.LU R10, [R1+0x38] ;  /* 0x00003800010a7983 */ /* 0x000f280000300800 */
[----:B------:R-:W4:Y:S04]  /*898d0*/  LDL.LU R11, [R1+0x3c] ;  /* 0x00003c00010b7983 */ /* 0x000f280000300800 */
[----:B----4-:R-:W-:Y:S04]  /*898e0*/  STL.64 [R1+0x2858], R10 ;  /* 0x0028580a01007387 */ /* 0x010fe80000100a00 */
[----:B---3--:R-:W-:Y:S04]  /*898f0*/  STL.64 [R1+0x2850], R8 ;  /* 0x0028500801007387 */ /* 0x008fe80000100a00 */
[----:B--2---:R-:W2:Y:S04]  /*89900*/  LDL.LU R4, [R1+0x40] ;  /* 0x0000400001047983 */ /* 0x004ea80000300800 */
        /* <DEDUP_REMOVED lines=15> */
[----:B------:R-:W4:Y:S04]  /*89a00*/  LDL.LU R16, [R1+0xb0] ;  /* 0x0000b00001107983 */ /* 0x000f280000300800 */
[----:B------:R-:W4:Y:S04]  /*89a10*/  LDL.LU R17, [R1+0xb4] ;  /* 0x0000b40001117983 */ /* 0x000f280000300800 */
[----:B------:R-:W4:Y:S04]  /*89a20*/  LDL.LU R18, [R1+0xb8] ;  /* 0x0000b80001127983 */ /* 0x000f280000300800 */
[----:B------:R-:W4:Y:S04]  /*89a30*/  LDL.LU R19, [R1+0xbc] ;  /* 0x0000bc0001137983 */ /* 0x000f280000300800 */
        /* <DEDUP_REMOVED lines=12> */
[----:B----4-:R-:W-:Y:S04]  /*89b00*/  STS.128 [R0+0x400], R16 ;  /* 0x0004001000007388 */ /* 0x010fe80000000c00 */
[----:B---3--:R-:W-:Y:S04]  /*89b10*/  STL.64 [R1+0x28a8], R6 ;  /* 0x0028a80601007387 */ /* 0x008fe80000100a00 */
[----:B--2---:R0:W-:Y:S04]  /*89b20*/  STL.64 [R1+0x28a0], R4 ;  /* 0x0028a00401007387 */ /* 0x0041e80000100a00 */
[----:B0-----:R-:W2:Y:S04]  /*89b30*/  LDL.LU R4, [R1+0xa0] ;  /* 0x0000a00001047983 */ /* 0x001ea80000300800 */
        /* <DEDUP_REMOVED lines=11> */
[----:B------:R-:W3:Y:S04]  /*89bf0*/  LDL.LU R20, [R1+0x10] ;  /* 0x0000100001147983 */ /* 0x000ee80000300800 */
[----:B------:R-:W3:Y:S04]  /*89c00*/  LDL.LU R21, [R1+0x14] ;  /* 0x0000140001157983 */ /* 0x000ee80000300800 */
[----:B------:R-:W3:Y:S04]  /*89c10*/  LDL.LU R22, [R1+0x18] ;  /* 0x0000180001167983 */ /* 0x000ee80000300800 */
[----:B------:R-:W3:Y:S04]  /*89c20*/  LDL.LU R23, [R1+0x1c] ;  /* 0x00001c0001177983 */ /* 0x000ee80000300800 */
[----:B------:R-:W3:Y:S04]  /*89c30*/  LDL.LU R24, [R1] ;  /* 0x0000000001187983 */ /* 0x000ee80000300800 */
[----:B------:R-:W3:Y:S04]  /*89c40*/  LDL.LU R25, [R1+0x4] ;  /* 0x0000040001197983 */ /* 0x000ee80000300800 */
[----:B------:R-:W3:Y:S04]  /*89c50*/  LDL.LU R26, [R1+0x8] ;  /* 0x00000800011a7983 */ /* 0x000ee80000300800 */
[----:B------:R-:W3:Y:S04]  /*89c60*/  LDL.LU R27, [R1+0xc] ;  /* 0x00000c00011b7983 */ /* 0x000ee80000300800 */
[----:B------:R-:W3:Y:S04]  /*89c70*/  LDL.LU R16, [R1+0x28b0] ;  /* 0x0028b00001107983 */ /* 0x000ee80000300800 */
[----:B--2---:R-:W-:Y:S04]  /*89c80*/  STS.128 [R0+0x480], R4 ;  /* 0x0004800400007388 */ /* 0x004fe80000000c00 */
[----:B------:R-:W-:Y:S06]  /*89c90*/  BAR.SYNC.DEFER_BLOCKING 0x0 ;  /* 0x0000000000007b1d */ /* 0x000fec0000010000 */
[----:B------:R-:W0:Y:S04]  /*89ca0*/  LDS.128 R4, [R28] ;  /* 0x000000001c047984 */ /* 0x000e280000000c00 */
[----:B0-----:R-:W-:Y:S04]  /*89cb0*/  STL.64 [R1+0xa0], R4 ;  /* 0x0000a00401007387 */ /* 0x001fe80000100a00 */
[----:B------:R-:W-:Y:S04]  /*89cc0*/  STL.64 [R1+0xa8], R6 ;  /* 0x0000a80601007387 */ /* 0x000fe80000100a00 */
[----:B---3--:R-:W0:Y:S04]  /*89cd0*/  LDS.128 R4, [R16] ;  /* 0x0000000010047984 */ /* 0x008e280000000c00 */
[----:B0-----:R-:W-:Y:S04]  /*89ce0*/  STL.64 [R1+0xb0], R4 ;  /* 0x0000b00401007387 */ /* 0x001fe80000100a00 */
[----:B------:R-:W-:Y:S04]  /*89cf0*/  STL.64 [R1+0xb8], R6 ;  /* 0x0000b80601007387 */ /* 0x000fe80000100a00 */
[----:B------:R-:W0:Y:S04]  /*89d00*/  LDS.128 R4, [R3] ;  /* 0x0000000003047984 */ /* 0x000e280000000c00 */
[----:B0-----:R-:W-:Y:S04]  /*89d10*/  STL.64 [R1+0xc0], R4 ;  /* 0x0000c00401007387 */ /* 0x001fe80000100a00 */
[----:B------:R-:W-:Y:S04]  /*89d20*/  STL.64 [R1+0xc8], R6 ;  /* 0x0000c80601007387 */ /* 0x000fe80000100a00 */
[----:B------:R-:W0:Y:S04]  /*89d30*/  LDS.128 R4, [R2] ;  /* 0x0000000002047984 */ /* 0x000e280000000c00 */
[----:B0-----:R-:W-:Y:S01]  /*89d40*/  STL [R1+0xd4], R5 ;  /* 0x0000d40501007387 */ /* 0x001fe20000100800 */
[----:B------:R-:W-:-:S03]  /*89d50*/  IMAD.MOV.U32 R29, RZ, RZ, R4 ;  /* 0x000000ffff1d7224 */ /* 0x000fc600078e0004 */
        /* <DEDUP_REMOVED lines=31> */
[----:B------:R-:W3:Y:S04]  /*89f50*/  LDL.LU.64 R10, [R1+0x2858] ;  /* 0x00285800010a7983 */ /* 0x000ee80000300a00 */
[----:B------:R-:W3:Y:S04]  /*89f60*/  LDL.LU.64 R8, [R1+0x2850] ;  /* 0x0028500001087983 */ /* 0x000ee80000300a00 */
[----:B----4-:R-:W-:Y:S04]  /*89f70*/  STS.128 [R0+0x480], R12 ;  /* 0x0004800c00007388 */ /* 0x010fe80000000c00 */
[----:B--2---:R0:W-:Y:S04]  /*89f80*/  STS.128 [R0+0x80], R4 ;  /* 0x0000800400007388 */ /* 0x0041e80000000c00 */
[----:B---3--:R1:W-:Y:S04]  /*89f90*/  STS.128 [R0+0x400], R8 ;  /* 0x0004000800007388 */ /* 0x0083e80000000c00 */
[----:B------:R-:W-:Y:S06]  /*89fa0*/  BAR.SYNC.DEFER_BLOCKING 0x0 ;  /* 0x0000000000007b1d */ /* 0x000fec0000010000 */
[----:B0-----:R-:W2:Y:S04]  /*89fb0*/  LDL.LU.64 R6, [R1+0x2848] ;  /* 0x0028480001067983 */ /* 0x001ea80000300a00 */
[----:B------:R-:W2:Y:S04]  /*89fc0*/  LDL.LU.64 R4, [R1+0x2840] ;  /* 0x0028400001047983 */ /* 0x000ea80000300a00 */
[----:B-1----:R-:W3:Y:S04]  /*89fd0*/  LDL.LU.64 R10, [R1+0x2838] ;  /* 0x00283800010a7983 */ /* 0x002ee80000300a00 */
[----:B------:R-:W3:Y:S04]  /*89fe0*/  LDL.LU.64 R8, [R1+0x2830] ;  /* 0x0028300001087983 */ /* 0x000ee80000300a00 */
[----:B------:R-:W0:Y:S04]  /*89ff0*/  LDS.128 R12, [R28] ;  /* 0x000000001c0c7984 */ /* 0x000e280000000c00 */
[----:B------:R-:W1:Y:S04]  /*8a000*/  LDS.128 R16, [R16] ;  /* 0x0000000010107984 */ /* 0x000e680000000c00 */
[----:B0-----:R-:W-:Y:S04]  /*8a010*/  STL.64 [R1+0x20], R12 ;  /* 0x0000200c01007387 */ /* 0x001fe80000100a00 */
[----:B------:R0:W-:Y:S04]  /*8a020*/  STL.64 [R1+0x28], R14 ;  /* 0x0000280e01007387 */ /* 0x0001e80000100a00 */
[----:B0-----:R-:W4:Y:S04]  /*8a030*/  LDL.LU.64 R14, [R1+0x2828] ;  /* 0x00282800010e7983 */ /* 0x001f280000300a00 */
[----:B------:R-:W4:Y:S04]  /*8a040*/  LDL.LU.64 R12, [R1+0x2820] ;  /* 0x00282000010c7983 */ /* 0x000f280000300a00 */
[----:B-1----:R-:W-:Y:S04]  /*8a050*/  STL.64 [R1+0x40], R16 ;  /* 0x0000401001007387 */ /* 0x002fe80000100a00 */
[----:B------:R-:W-:Y:S04]  /*8a060*/  STL.64 [R1+0x48], R18 ;  /* 0x0000481201007387 */ /* 0x000fe80000100a00 */
[----:B------:R-:W0:Y:S04]  /*8a070*/  LDS.128 R16, [R3] ;  /* 0x0000000003107984 */ /* 0x000e280000000c00 */
[----:B0-----:R-:W-:Y:S04]  /*8a080*/  STL.64 [R1+0x80], R16 ;  /* 0x0000801001007387 */ /* 0x001fe80000100a00 */
[----:B------:R-:W-:Y:S04]  /*8a090*/  STL.64 [R1+0x88], R18 ;  /* 0x0000881201007387 */ /* 0x000fe80000100a00 */
[----:B------:R-:W0:Y:S04]  /*8a0a0*/  LDS.128 R16, [R2] ;  /* 0x0000000002107984 */ /* 0x000e280000000c00 */
[----:B------:R-:W-:Y:S06]  /*8a0b0*/  BAR.SYNC.DEFER_BLOCKING 0x0 ;  /* 0x0000000000007b1d */ /* 0x000fec0000010000 */
[----:B------:R-:W-:Y:S04]  /*8a0c0*/  STS.128 [R0], R20 ;  /* 0x0000001400007388 */ /* 0x000fe80000000c00 */
[----:B------:R-:W-:Y:S04]  /*8a0d0*/  STS.128 [R0+0x80], R24 ;  /* 0x0000801800007388 */ /* 0x000fe80000000c00 */
[----:B0-----:R-:W-:Y:S04]  /*8a0e0*/  STL.64 [R1+0x3b0], R16 ;  /* 0x0003b01001007387 */ /* 0x001fe80000100a00 */
[----:B------:R0:W-:Y:S04]  /*8a0f0*/  STL.64 [R1+0x3b8], R18 ;  /* 0x0003b81201007387 */ /* 0x0001e80000100a00 */
[----:B0-----:R-:W4:Y:S04]  /*8a100*/  LDL.LU.64 R18, [R1+0x2818] ;  /* 0x0028180001127983 */ /* 0x001f280000300a00 */
[----:B------:R-:W4:Y:S04]  /*8a110*/  LDL.LU.64 R16, [R1+0x2810] ;  /* 0x0028100001107983 */ /* 0x000f280000300a00 */
[----:B------:R-:W4:Y:S04]  /*8a120*/  LDL.LU.64 R22, [R1+0x2808] ;  /* 0x0028080001167983 */ /* 0x000f280000300a00 */
[----:B------:R-:W4:Y:S04]  /*8a130*/  LDL.LU.64 R20, [R1+0x2800] ;  /* 0x0028000001147983 */ /* 0x000f280000300a00 */
[----:B------:R-:W4:Y:S04]  /*8a140*/  LDL.LU.64 R26, [R1+0x27f8] ;  /* 0x0027f800011a7983 */ /* 0x000f280000300a00 */
[----:B------:R-:W4:Y:S04]  /*8a150*/  LDL.LU.64 R24, [R1+0x27f0] ;  /* 0x0027f00001187983 */ /* 0x000f280000300a00 */
[----:B--2---:R0:W-:Y:S04]  /*8a160*/  STS.128 [R0+0x400], R4 ;  /* 0x0004000400007388 */ /* 0x0041e80000000c00 */
[----:B---3--:R-:W-:Y:S04]  /*8a170*/  STS.128 [R0+0x480], R8 ;  /* 0x0004800800007388 */ /* 0x008fe80000000c00 */
[----:B------:R-:W-:Y:S01]  /*8a180*/  BAR.SYNC.DEFER_BLOCKING 0x0 ;  /* 0x0000000000007b1d */ /* 0x000fe20000010000 */
[----:B0-----:R-:W-:-:S05]  /*8a190*/  LOP3.LUT R7, R28, 0x20, RZ, 0x3c, !PT ;  /* 0x000000201c077812 */ /* 0x001fca00078e3cff */
[----:B------:R-:W0:Y:S04]  /*8a1a0*/  LDS.128 R8, [R28] ;  /* 0x000000001c087984 */ /* 0x000e280000000c00 */
[----:B------:R-:W1:Y:S04]  /*8a1b0*/  LDS.128 R4, [R7] ;  /* 0x0000000007047984 */ /* 0x000e680000000c00 */
[----:B0-----:R-:W-:Y:S04]  /*8a1c0*/  STL.64 [R1+0x10], R8 ;  /* 0x0000100801007387 */ /* 0x001fe80000100a00 */
[----:B------:R-:W-:Y:S04]  /*8a1d0*/  STL.64 [R1+0x18], R10 ;  /* 0x0000180a01007387 */ /* 0x000fe80000100a00 */
[----:B------:R-:W0:Y:S04]  /*8a1e0*/  LDS.128 R8, [R3] ;  /* 0x0000000003087984 */ /* 0x000e280000000c00 */
[----:B-1----:R-:W-:Y:S04]  /*8a1f0*/  STL.64 [R1+0x30], R4 ;  /* 0x0000300401007387 */ /* 0x002fe80000100a00 */
[----:B------:R-:W-:Y:S04]  /*8a200*/  STL.64 [R1+0x38], R6 ;  /* 0x0000380601007387 */ /* 0x000fe80000100a00 */
[----:B------:R-:W1:Y:S04]  /*8a210*/  LDS.128 R4, [R2] ;  /* 0x0000000002047984 */ /* 0x000e680000000c00 */
[----:B------:R-:W-:Y:S06]  /*8a220*/  BAR.SYNC.DEFER_BLOCKING 0x0 ;  /* 0x0000000000007b1d */ /* 0x000fec0000010000 */
[----:B0-----:R0:W-:Y:S04]  /*8a230*/  STL.64 [R1+0x50], R8 ;  /* 0x0000500801007387 */ /* 0x0011e80000100a00 */
[----:B------:R2:W-:Y:S04]  /*8a240*/  STL.64 [R1+0x58], R10 ;  /* 0x0000580a01007387 */ /* 0x0005e80000100a00 */
[----:B0-----:R-:W3:Y:S04]  /*8a250*/  LDL.LU R8, [R1+0x210] ;  /* 0x0002100001087983 */ /* 0x001ee80000300800 */
[----:B-1----:R-:W-:Y:S04]  /*8a260*/  STL.64 [R1+0x3c0], R4 ;  /* 0x0003c00401007387 */ /* 0x002fe80000100a00 */
[----:B------:R-:W-:Y:S04]  /*8a270*/  STL.64 [R1+0x3c8], R6 ;  /* 0x0003c80601007387 */ /* 0x000fe80000100a00 */
[----:B------:R-:W3:Y:S04]  /*8a280*/  LDL.LU R9, [R1+0x214] ;  /* 0x0002140001097983 */ /* 0x000ee80000300800 */
[----:B--2---:R-:W2:Y:S04]  /*8a290*/  LDL.LU R10, [R1+0x218] ;  /* 0x00021800010a7983 */ /* 0x004ea80000300800 */
[----:B------:R-:W2:Y:S04]  /*8a2a0*/  LDL.LU R11, [R1+0x21c] ;  /* 0x00021c00010b7983 */ /* 0x000ea80000300800 */
[----:B----4-:R-:W-:Y:S04]  /*8a2b0*/  STS.128 [R0], R12 ;  /* 0x0000000c00007388 */ /* 0x010fe80000000c00 */
[----:B------:R0:W-:Y:S04]  /*8a2c0*/  STS.128 [R0+0x80], R16 ;  /* 0x0000801000007388 */ /* 0x0001e80000000c00 */
[----:B--2---:R-:W-:Y:S04]  /*8a2d0*/  STL.64 [R1+0x27c8], R10 ;  /* 0x0027c80a01007387 */ /* 0x004fe80000100a00 */
[----:B---3--:R-:W-:Y:S04]  /*8a2e0*/  STL.64 [R1+0x27c0], R8 ;  /* 0x0027c00801007387 */ /* 0x008fe80000100a00 */
[----:B------:R1:W-:Y:S04]  /*8a2f0*/  STL.64 [R1+0x26b8], R18 ;  /* 0x0026b81201007387 */ /* 0x0003e80000100a00 */
[----:B0-----:R-:W2:Y:S04]  /*8a300*/  LDL.LU R16, [R1+0x220] ;  /* 0x0002200001107983 */ /* 0x001ea80000300800 */
[----:B------:R-:W2:Y:S04]  /*8a310*/  LDL.LU R17, [R1+0x224] ;  /* 0x0002240001117983 */ /* 0x000ea80000300800 */
[----:B-1----:R-:W3:Y:S04]  /*8a320*/  LDL.LU R18, [R1+0x228] ;  /* 0x0002280001127983 */ /* 0x002ee80000300800 */
[----:B------:R-:W3:Y:S04]  /*8a330*/  LDL.LU R19, [R1+0x22c] ;  /* 0x00022c0001137983 */ /* 0x000ee80000300800 */
[----:B------:R0:W-:Y:S04]  /*8a340*/  STS.128 [R0+0x400], R20 ;  /* 0x0004001400007388 */ /* 0x0001e80000000c00 */
[----:B---3--:R-:W-:Y:S04]  /*8a350*/  STL.64 [R1+0x27d8], R18 ;  /* 0x0027d81201007387 */ /* 0x008fe80000100a00 */
[----:B--2---:R1:W-:Y:S04]  /*8a360*/  STL.64 [R1+0x27d0], R16 ;  /* 0x0027d01001007387 */ /* 0x0043e80000100a00 */
[----:B0-----:R-:W2:Y:S04]  /*8a370*/  LDL.LU R20, [R1+0x230] ;  /* 0x0002300001147983 */ /* 0x001ea80000300800 */
[----:B------:R-:W2:Y:S04]  /*8a380*/  LDL.LU R21, [R1+0x234] ;  /* 0x0002340001157983 */ /* 0x000ea80000300800 */
[----:B------:R-:W3:Y:S04]  /*8a390*/  LDL.LU R22, [R1+0x238] ;  /* 0x0002380001167983 */ /* 0x000ee80000300800 */
[----:B------:R-:W3:Y:S04]  /*8a3a0*/  LDL.LU R23, [R1+0x23c] ;  /* 0x00023c0001177983 */ /* 0x000ee80000300800 */
[----:B------:R-:W-:Y:S04]  /*8a3b0*/  STS.128 [R0+0x480], R24 ;  /* 0x0004801800007388 */ /* 0x000fe80000000c00 */
[----:B------:R-:W-:Y:S06]  /*8a3c0*/  BAR.SYNC.DEFER_BLOCKING 0x0 ;  /* 0x0000000000007b1d */ /* 0x000fec0000010000 */
[----:B------:R-:W0:Y:S04]  /*8a3d0*/  LDS.128 R12, [R28] ;  /* 0x000000001c0c7984 */ /* 0x000e280000000c00 */
[----:B------:R-:W4:Y:S04]  /*8a3e0*/  LDS.128 R4, [R3] ;  /* 0x0000000003047984 */ /* 0x000f280000000c00 */
[----:B---3--:R-:W-:Y:S04]  /*8a3f0*/  STL.64 [R1+0x27e8], R22 ;  /* 0x0027e81601007387 */ /* 0x008fe80000100a00 */
[----:B--2---:R-:W-:Y:S04]  /*8a400*/  STL.64 [R1+0x27e0], R20 ;  /* 0x0027e01401007387 */ /* 0x004fe80000100a00 */
[----:B-1----:R-:W2:Y:S04]  /*8a410*/  LDL.LU R16, [R1+0x270] ;  /* 0x0002700001107983 */ /* 0x002ea80000300800 */
[----:B------:R-:W2:Y:S04]  /*8a420*/  LDL.LU R17, [R1+0x274] ;  /* 0x0002740001117983 */ /* 0x000ea80000300800 */
[----:B------:R-:W2:Y:S04]  /*8a430*/  LDL.LU R18, [R1+0x278] ;  /* 0x0002780001127983 */ /* 0x000ea80000300800 */
[----:B------:R-:W2:Y:S04]  /*8a440*/  LDL.LU R19, [R1+0x27c] ;  /* 0x00027c0001137983 */ /* 0x000ea80000300800 */
[----:B------:R-:W3:Y:S04]  /*8a450*/  LDL.LU R8, [R1+0x260] ;  /* 0x0002600001087983 */ /* 0x000ee80000300800 */
[----:B------:R-:W3:Y:S04]  /*8a460*/  LDL.LU R9, [R1+0x264] ;  /* 0x0002640001097983 */ /* 0x000ee80000300800 */
[----:B------:R-:W3:Y:S04]  /*8a470*/  LDL.LU R10, [R1+0x268] ;  /* 0x00026800010a7983 */ /* 0x000ee80000300800 */
[----:B------:R-:W3:Y:S04]  /*8a480*/  LDL.LU R11, [R1+0x26c] ;  /* 0x00026c00010b7983 */ /* 0x000ee80000300800 */
[----:B------:R1:W-:Y:S04]  /*8a490*/  STL [R1+0x26c0], R24 ;  /* 0x0026c01801007387 */ /* 0x0003e80000100800 */
[----:B-1----:R-:W3:Y:S04]  /*8a4a0*/  LDL.LU R24, [R1+0x240] ;  /* 0x0002400001187983 */ /* 0x002ee80000300800 */
[----:B------:R-:W3:Y:S04]  /*8a4b0*/  LDL.LU R25, [R1+0x244] ;  /* 0x0002440001197983 */ /* 0x000ee80000300800 */
[----:B------:R-:W3:Y:S04]  /*8a4c0*/  LDL.LU R26, [R1+0x248] ;  /* 0x00024800011a7983 */ /* 0x000ee80000300800 */
[----:B------:R-:W3:Y:S04]  /*8a4d0*/  LDL.LU R27, [R1+0x24c] ;  /* 0x00024c00011b7983 */ /* 0x000ee80000300800 */
[----:B0-----:R0:W-:Y:S04]  /*8a4e0*/  STL [R1+0x268c], R12 ;  /* 0x00268c0c01007387 */ /* 0x0011e80000100800 */
[----:B------:R-:W-:Y:S04]  /*8a4f0*/  STL [R1+0x2680], R13 ;  /* 0x0026800d01007387 */ /* 0x000fe80000100800 */
[----:B------:R-:W-:Y:S01]  /*8a500*/  STL [R1+0x2674], R14 ;  /* 0x0026740e01007387 */ /* 0x000fe20000100800 */
[----:B0-----:R-:W-:-:S03]  /*8a510*/  LOP3.LUT R12, R28, 0x20, RZ, 0x3c, !PT ;  /* 0x000000201c0c7812 */ /* 0x001fc600078e3cff */
[----:B------:R-:W-:Y:S04]  /*8a520*/  STL [R1+0x2664], R15 ;  /* 0x0026640f01007387 */ /* 0x000fe80000100800 */
[----:B------:R-:W0:Y:S04]  /*8a530*/  LDS.128 R20, [R12] ;  /* 0x000000000c147984 */ /* 0x000e280000000c00 */
[----:B----4-:R-:W-:Y:S04]  /*8a540*/  STL [R1+0x2688], R4 ;  /* 0x0026880401007387 */ /* 0x010fe80000100800 */
[----:B0-----:R-:W-:Y:S04]  /*8a550*/  STL.64 [R1], R20 ;  /* 0x0000001401007387 */ /* 0x001fe80000100a00 */
[----:B------:R-:W-:Y:S04]  /*8a560*/  STL.64 [R1+0x8], R22 ;  /* 0x0000081601007387 */ /* 0x000fe80000100a00 */
[----:B------:R-:W0:Y:S04]  /*8a570*/  LDS.128 R20, [R2] ;  /* 0x0000000002147984 */ /* 0x000e280000000c00 */
[----:B------:R-:W-:Y:S04]  /*8a580*/  STL [R1+0x2678], R5 ;  /* 0x0026780501007387 */ /* 0x000fe80000100800 */
[----:B------:R-:W-:Y:S04]  /*8a590*/  STL [R1+0x266c], R6 ;  /* 0x00266c0601007387 */ /* 0x000fe80000100800 */
[----:B------:R0:W-:Y:S04]  /*8a5a0*/  STL [R1+0x2668], R7 ;  /* 0x0026680701007387 */ /* 0x0001e80000100800 */
[----:B------:R-:W-:Y:S01]  /*8a5b0*/  BAR.SYNC.DEFER_BLOCKING 0x0 ;  /* 0x0000000000007b1d */ /* 0x000fe20000010000 */
[----:B0-----:R-:W-:-:S05]  /*8a5c0*/  IMAD.MOV.U32 R7, RZ, RZ, R20 ;  /* 0x000000ffff077224 */ /* 0x001fca00078e0014 */
[----:B------:R-:W-:Y:S01]  /*8a5d0*/  STL [R1+0x3a4], R21 ;  /* 0x0003a41501007387 */ /* 0x000fe20000100800 */
[----:B------:R-:W-:-:S03]  /*8a5e0*/  IMAD.MOV.U32 R15, RZ, RZ, R22 ;  /* 0x000000ffff0f7224 */ /* 0x000fc600078e0016 */
[----:B------:R0:W-:Y:S04]  /*8a5f0*/  STL [R1+0x3ac], R23 ;  /* 0x0003ac1701007387 */ /* 0x0001e80000100800 */
[----:B0-----:R-:W4:Y:S04]  /*8a600*/  LDL.LU.64 R22, [R1+0x27e8] ;  /* 0x0027e80001167983 */ /* 0x001f280000300a00 */
[----:B------:R-:W4:Y:S04]  /*8a610*/  LDL.LU.64 R20, [R1+0x27e0] ;  /* 0x0027e00001147983 */ /* 0x000f280000300a00 */
[----:B------:R0:W-:Y:S04]  /*8a620*/  STL [R1+0x2684], R7 ;  /* 0x0026840701007387 */ /* 0x0001e80000100800 */
[----:B------:R-:W4:Y:S04]  /*8a630*/  LDL.LU R4, [R1+0x250] ;  /* 0x0002500001047983 */ /* 0x000f280000300800 */
[----:B------:R-:W4:Y:S04]  /*8a640*/  LDL.LU R5, [R1+0x254] ;  /* 0x0002540001057983 */ /* 0x000f280000300800 */
[----:B------:R-:W4:Y:S04]  /*8a650*/  LDL.LU R6, [R1+0x258] ;  /* 0x0002580001067983 */ /* 0x000f280000300800 */
[----:B0-----:R-:W4:Y:S04]  /*8a660*/  LDL.LU R7, [R1+0x25c] ;  /* 0x00025c0001077983 */ /* 0x001f280000300800 */
[----:B------:R-:W-:Y:S04]  /*8a670*/  STL [R1+0x2670], R15 ;  /* 0x0026700f01007387 */ /* 0x000fe80000100800 */
[----:B--2---:R0:W-:Y:S04]  /*8a680*/  STS.128 [R0], R16 ;  /* 0x0000001000007388 */ /* 0x0041e80000000c00 */
[----:B0-----:R-:W2:Y:S04]  /*8a690*/  LDL.LU.64 R18, [R1+0x27d8] ;  /* 0x0027d80001127983 */ /* 0x001ea80000300a00 */
[----:B------:R-:W2:Y:S04]  /*8a6a0*/  LDL.LU.64 R16, [R1+0x27d0] ;  /* 0x0027d00001107983 */ /* 0x000ea80000300a00 */
[----:B---3--:R0:W-:Y:S04]  /*8a6b0*/  STS.128 [R0+0x80], R8 ;  /* 0x0000800800007388 */ /* 0x0081e80000000c00 */
[----:B0-----:R-:W3:Y:S04]  /*8a6c0*/  LDL.LU.64 R10, [R1+0x27c8] ;  /* 0x0027c800010a7983 */ /* 0x001ee80000300a00 */
[----:B------:R-:W-:Y:S04]  /*8a6d0*/  STS.128 [R0+0x480], R24 ;  /* 0x0004801800007388 */ /* 0x000fe80000000c00 */
[----:B------:R-:W3:Y:S04]  /*8a6e0*/  LDL.LU.64 R8, [R1+0x27c0] ;  /* 0x0027c00001087983 */ /* 0x000ee80000300a00 */
[----:B----4-:R-:W-:Y:S04]  /*8a6f0*/  STS.128 [R0+0x400], R4 ;  /* 0x0004000400007388 */ /* 0x010fe80000000c00 */
[----:B------:R-:W-:Y:S06]  /*8a700*/  BAR.SYNC.DEFER_BLOCKING 0x0 ;  /* 0x0000000000007b1d */ /* 0x000fec0000010000 */
        /* <DEDUP_REMOVED lines=9> */
[----:B0-----:R-:W-:Y:S04]  /*8a7a0*/  STL.64 [R1+0x260], R24 ;  /* 0x0002601801007387 */ /* 0x001fe80000100a00 */
[----:B------:R-:W-:Y:S04]  /*8a7b0*/  STL.64 [R1+0x268], R26 ;  /* 0x0002681a01007387 */ /* 0x000fe80000100a00 */
[----:B------:R-:W-:Y:S04]  /*8a7c0*/  STS.128 [R0], R20 ;  /* 0x0000001400007388 */ /* 0x000fe80000000c00 */
[----:B-1----:R-:W-:Y:S04]  /*8a7d0*/  STL.64 [R1+0x3f0], R4 ;  /* 0x0003f00401007387 */ /* 0x002fe80000100a00 */
[----:B------:R-:W-:Y:S04]  /*8a7e0*/  STL.64 [R1+0x3f8], R6 ;  /* 0x0003f80601007387 */ /* 0x000fe80000100a00 */
[----:B--2---:R0:W-:Y:S04]  /*8a7f0*/  STS.128 [R0+0x80], R16 ;  /* 0x0000801000007388 */ /* 0x0041e80000000c00 */
[----:B0-----:R-:W2:Y:S04]  /*8a800*/  LDL.LU R16, [R1+0x2c0] ;  /* 0x0002c00001107983 */ /* 0x001ea80000300800 */
[----:B------:R-:W2:Y:S04]  /*8a810*/  LDL.LU R17, [R1+0x2c4] ;  /* 0x0002c40001117983 */ /* 0x000ea80000300800 */
[----:B------:R-:W4:Y:S04]  /*8a820*/  LDL.LU R18, [R1+0x2c8] ;  /* 0x0002c80001127983 */ /* 0x000f280000300800 */
[----:B------:R-:W4:Y:S04]  /*8a830*/  LDL.LU R19, [R1+0x2cc] ;  /* 0x0002cc0001137983 */ /* 0x000f280000300800 */
[----:B---3--:R-:W-:Y:S04]  /*8a840*/  STS.128 [R0+0x400], R8 ;  /* 0x0004000800007388 */ /* 0x008fe80000000c00 */
[----:B----4-:R-:W-:Y:S04]  /*8a850*/  STL.64 [R1+0x2748], R18 ;  /* 0x0027481201007387 */ /* 0x010fe80000100a00 */
[----:B--2---:R0:W-:Y:S04]  /*8a860*/  STL.64 [R1+0x2740], R16 ;  /* 0x0027401001007387 */ /* 0x0041e80000100a00 */
[----:B------:R-:W2:Y:S04]  /*8a870*/  LDL.LU R4, [R1+0x290] ;  /* 0x0002900001047983 */ /* 0x000ea80000300800 */
[----:B------:R-:W2:Y:S04]  /*8a880*/  LDL.LU R5, [R1+0x294] ;  /* 0x0002940001057983 */ /* 0x000ea80000300800 */
[----:B------:R-:W3:Y:S04]  /*8a890*/  LDL.LU R6, [R1+0x298] ;  /* 0x0002980001067983 */ /* 0x000ee80000300800 */
[----:B------:R-:W3:Y:S04]  /*8a8a0*/  LDL.LU R7, [R1+0x29c] ;  /* 0x00029c0001077983 */ /* 0x000ee80000300800 */
[----:B---3--:R-:W-:Y:S04]  /*8a8b0*/  STL.64 [R1+0x2758], R6 ;  /* 0x0027580601007387 */ /* 0x008fe80000100a00 */
[----:B--2---:R-:W-:Y:S04]  /*8a8c0*/  STL.64 [R1+0x2750], R4 ;  /* 0x0027500401007387 */ /* 0x004fe80000100a00 */
        /* <DEDUP_REMOVED lines=95> */
[----:B0-----:R-:W-:Y:S04]  /*8aec0*/  STL.64 [R1+0x270], R16 ;  /* 0x0002701001007387 */ /* 0x001fe80000100a00 */
[----:B------:R0:W-:Y:S04]  /*8aed0*/  STL.64 [R1+0x278], R18 ;  /* 0x0002781201007387 */ /* 0x0001e80000100a00 */
[----:B0-----:R-:W2:Y:S04]  /*8aee0*/  LDL.LU.64 R18, [R1+0x2778] ;  /* 0x0027780001127983 */ /* 0x001ea80000300a00 */
[----:B------:R-:W2:Y:S04]  /*8aef0*/  LDL.LU.64 R16, [R1+0x2770] ;  /* 0x0027700001107983 */ /* 0x000ea80000300a00 */
[----:B---3--:R-:W-:Y:S04]  /*8af00*/  STS.128 [R0+0x80], R4 ;  /* 0x0000800400007388 */ /* 0x008fe80000000c00 */
[----:B--2---:R0:W-:Y:S04]  /*8af10*/  STS.128 [R0], R16 ;  /* 0x0000001000007388 */ /* 0x0041e80000000c00 */
[----:B0-----:R-:W2:Y:S04]  /*8af20*/  LDL.LU.64 R18, [R1+0x2768] ;  /* 0x0027680001127983 */ /* 0x001ea80000300a00 */
[----:B------:R-:W2:Y:S04]  /*8af30*/  LDL.LU.64 R16, [R1+0x2760] ;  /* 0x0027600001107983 */ /* 0x000ea80000300a00 */
[----:B------:R-:W3:Y:S04]  /*8af40*/  LDL.LU.64 R6, [R1+0x2758] ;  /* 0x0027580001067983 */ /* 0x000ee80000300a00 */
[----:B------:R-:W3:Y:S04]  /*8af50*/  LDL.LU.64 R4, [R1+0x2750] ;  /* 0x0027500001047983 */ /* 0x000ee80000300a00 */
[----:B--2---:R0:W-:Y:S04]  /*8af60*/  STS.128 [R0+0x400], R16 ;  /* 0x0004001000007388 */ /* 0x0041e80000000c00 */
[----:B0-----:R-:W2:Y:S04]  /*8af70*/  LDL.LU.64 R18, [R1+0x2748] ;  /* 0x0027480001127983 */ /* 0x001ea80000300a00 */
[----:B------:R-:W2:Y:S04]  /*8af80*/  LDL.LU.64 R16, [R1+0x2740] ;  /* 0x0027400001107983 */ /* 0x000ea80000300a00 */
[----:B---3--:R-:W-:Y:S04]  /*8af90*/  STS.128 [R0+0x480], R4 ;  /* 0x0004800400007388 */ /* 0x008fe80000000c00 */
        /* <DEDUP_REMOVED lines=13> */
[----:B----4-:R-:W-:Y:S04]  /*8b070*/  STS.128 [R0+0x80], R20 ;  /* 0x0000801400007388 */ /* 0x010fe80000000c00 */
[----:B------:R-:W-:Y:S04]  /*8b080*/  STS.128 [R0+0x480], R8 ;  /* 0x0004800800007388 */ /* 0x000fe80000000c00 */
[----:B0-----:R-:W-:Y:S04]  /*8b090*/  STL.64 [R1+0x220], R4 ;  /* 0x0002200401007387 */ /* 0x001fe80000100a00 */
[----:B------:R-:W-:Y:S04]  /*8b0a0*/  STL.64 [R1+0x228], R6 ;  /* 0x0002280601007387 */ /* 0x000fe80000100a00 */
[----:B------:R-:W-:Y:S04]  /*8b0b0*/  STL [R1+0x2708], R12 ;  /* 0x0027080c01007387 */ /* 0x000fe80000100800 */
[----:B--2---:R-:W-:Y:S04]  /*8b0c0*/  STS.128 [R0+0x400], R16 ;  /* 0x0004001000007388 */ /* 0x004fe80000000c00 */
        /* <DEDUP_REMOVED lines=8> */
[----:B------:R-:W2:Y:S04]  /*8b150*/  LDL.LU R20, [R1+0x380] ;  /* 0x0003800001147983 */ /* 0x000ea80000300800 */
[----:B0-----:R-:W-:Y:S04]  /*8b160*/  STL.64 [R1+0x410], R4 ;  /* 0x0004100401007387 */ /* 0x001fe80000100a00 */
[----:B------:R-:W-:Y:S04]  /*8b170*/  STL.64 [R1+0x418], R6 ;  /* 0x0004180601007387 */ /* 0x000fe80000100a00 */
        /* <DEDUP_REMOVED lines=11> */
[----:B------:R-:W2:Y:S04]  /*8b230*/  LDL.LU R6, [R1+0x318] ;  /* 0x0003180001067983 */ /* 0x000ea80000300800 */
[----:B------:R-:W2:Y:S04]  /*8b240*/  LDL.LU R7, [R1+0x31c] ;  /* 0x00031c0001077983 */ /* 0x000ea80000300800 */
[----:B--2---:R-:W-:Y:S04]  /*8b250*/  STL.64 [R1+0x2718], R6 ;  /* 0x0027180601007387 */ /* 0x004fe80000100a00 */
[----:B----4-:R0:W-:Y:S04]  /*8b260*/  STL.64 [R1+0x2710], R4 ;  /* 0x0027100401007387 */ /* 0x0101e80000100a00 */
[----:B------:R-:W2:Y:S04]  /*8b270*/  LDL.LU R12, [R1+0x300] ;  /* 0x00030000010c7983 */ /* 0x000ea80000300800 */
[----:B------:R-:W2:Y:S04]  /*8b280*/  LDL.LU R13, [R1+0x304] ;  /* 0x00030400010d7983 */ /* 0x000ea80000300800 */
[----:B------:R-:W4:Y:S04]  /*8b290*/  LDL.LU R14, [R1+0x308] ;  /* 0x00030800010e7983 */ /* 0x000f280000300800 */
[----:B------:R-:W4:Y:S04]  /*8b2a0*/  LDL.LU R15, [R1+0x30c] ;  /* 0x00030c00010f7983 */ /* 0x000f280000300800 */
[----:B----4-:R-:W-:Y:S04]  /*8b2b0*/  STL.64 [R1+0x2728], R14 ;  /* 0x0027280e01007387 */ /* 0x010fe80000100a00 */
[----:B--2---:R1:W-:Y:S04]  /*8b2c0*/  STL.64 [R1+0x2720], R12 ;  /* 0x0027200c01007387 */ /* 0x0043e80000100a00 */
[----:B0-----:R-:W2:Y:S04]  /*8b2d0*/  LDL.LU R4, [R1+0x2f0] ;  /* 0x0002f00001047983 */ /* 0x001ea80000300800 */
[----:B------:R-:W2:Y:S04]  /*8b2e0*/  LDL.LU R5, [R1+0x2f4] ;  /* 0x0002f40001057983 */ /* 0x000ea80000300800 */
[----:B------:R-:W4:Y:S04]  /*8b2f0*/  LDL.LU R6, [R1+0x2f8] ;  /* 0x0002f80001067983 */ /* 0x000f280000300800 */
[----:B------:R-:W4:Y:S04]  /*8b300*/  LDL.LU R7, [R1+0x2fc] ;  /* 0x0002fc0001077983 */ /* 0x000f280000300800 */
[----:B----4-:R-:W-:Y:S04]  /*8b310*/  STL.64 [R1+0x2738], R6 ;  /* 0x0027380601007387 */ /* 0x010fe80000100a00 */
[----:B--2---:R-:W-:Y:S04]  /*8b320*/  STL.64 [R1+0x2730], R4 ;  /* 0x0027300401007387 */ /* 0x004fe80000100a00 */
[----:B-1----:R-:W2:Y:S04]  /*8b330*/  LDL.LU R12, [R1+0x2e0] ;  /* 0x0002e000010c7983 */ /* 0x002ea80000300800 */
[----:B------:R-:W2:Y:S04]  /*8b340*/  LDL.LU R13, [R1+0x2e4] ;  /* 0x0002e400010d7983 */ /* 0x000ea80000300800 */
[----:B------:R-:W2:Y:S04]  /*8b350*/  LDL.LU R14, [R1+0x2e8] ;  /* 0x0002e800010e7983 */ /* 0x000ea80000300800 */
[----:B------:R-:W2:Y:S04]  /*8b360*/  LDL.LU R15, [R1+0x2ec] ;  /* 0x0002ec00010f7983 */ /* 0x000ea80000300800 */
[----:B---3--:R-:W-:Y:S04]  /*8b370*/  STL.64 [R1+0x26e0], R22 ;  /* 0x0026e01601007387 */ /* 0x008fe80000100a00 */
[----:B------:R0:W-:Y:S04]  /*8b380*/  STL.64 [R1+0x26d8], R20 ;  /* 0x0026d81401007387 */ /* 0x0001e80000100a00 */
[----:B------:R-:W1:Y:S04]  /*8b390*/  LDS.128 R4, [R2] ;  /* 0x0000000002047984 */ /* 0x000e680000000c00 */
[----:B------:R-:W-:Y:S06]  /*8b3a0*/  BAR.SYNC.DEFER_BLOCKING 0x0 ;  /* 0x0000000000007b1d */ /* 0x000fec0000010000 */
[----:B0-----:R-:W3:Y:S04]  /*8b3b0*/  LDL.LU R20, [R1+0x340] ;  /* 0x0003400001147983 */ /* 0x001ee80000300800 */
[----:B------:R-:W3:Y:S04]  /*8b3c0*/  LDL.LU R21, [R1+0x344] ;  /* 0x0003440001157983 */ /* 0x000ee80000300800 */
[----:B------:R-:W4:Y:S04]  /*8b3d0*/  LDL.LU R22, [R1+0x348] ;  /* 0x0003480001167983 */ /* 0x000f280000300800 */
[----:B------:R-:W4:Y:S04]  /*8b3e0*/  LDL.LU R23, [R1+0x34c] ;  /* 0x00034c0001177983 */ /* 0x000f280000300800 */
[----:B----4-:R-:W-:Y:S04]  /*8b3f0*/  STL.64 [R1+0x26f0], R22 ;  /* 0x0026f01601007387 */ /* 0x010fe80000100a00 */
[----:B---3--:R0:W-:Y:S04]  /*8b400*/  STL.64 [R1+0x26e8], R20 ;  /* 0x0026e81401007387 */ /* 0x0081e80000100a00 */
[----:B0-----:R-:W3:Y:S04]  /*8b410*/  LDL.LU R20, [R1+0x330] ;  /* 0x0003300001147983 */ /* 0x001ee80000300800 */
[----:B------:R-:W3:Y:S04]  /*8b420*/  LDL.LU R21, [R1+0x334] ;  /* 0x0003340001157983 */ /* 0x000ee80000300800 */
[----:B------:R-:W4:Y:S04]  /*8b430*/  LDL.LU R22, [R1+0x338] ;  /* 0x0003380001167983 */ /* 0x000f280000300800 */
[----:B------:R-:W4:Y:S04]  /*8b440*/  LDL.LU R23, [R1+0x33c] ;  /* 0x00033c0001177983 */ /* 0x000f280000300800 */
[----:B--2---:R-:W-:Y:S04]  /*8b450*/  STS.128 [R0], R12 ;  /* 0x0000000c00007388 */ /* 0x004fe80000000c00 */
[----:B----4-:R-:W-:Y:S04]  /*8b460*/  STL.64 [R1+0x2700], R22 ;  /* 0x0027001601007387 */ /* 0x010fe80000100a00 */
[----:B---3--:R0:W-:Y:S04]  /*8b470*/  STL.64 [R1+0x26f8], R20 ;  /* 0x0026f81401007387 */ /* 0x0081e80000100a00 */
        /* <DEDUP_REMOVED lines=13> */
[----:B------:R-:W2:Y:S04]  /*8b550*/  LDL.LU R9, [R1+0x394] ;  /* 0x0003940001097983 */ /* 0x000ea80000300800 */
[----:B------:R-:W2:Y:S04]  /*8b560*/  LDL.LU R10, [R1+0x398] ;  /* 0x00039800010a7983 */ /* 0x000ea80000300800 */
[----:B------:R-:W2:Y:S04]  /*8b570*/  LDL.LU R11, [R1+0x39c] ;  /* 0x00039c00010b7983 */ /* 0x000ea80000300800 */
[----:B-1----:R-:W-:Y:S04]  /*8b580*/  STL.64 [R1+0x420], R4 ;  /* 0x0004200401007387 */ /* 0x002fe80000100a00 */
[----:B------:R0:W-:Y:S04]  /*8b590*/  STL.64 [R1+0x428], R6 ;  /* 0x0004280601007387 */ /* 0x0001e80000100a00 */
[----:B0-----:R-:W2:Y:S04]  /*8b5a0*/  LDL.LU.64 R6, [R1+0x2738] ;  /* 0x0027380001067983 */ /* 0x001ea80000300a00 */
[----:B------:R-:W2:Y:S04]  /*8b5b0*/  LDL.LU.64 R4, [R1+0x2730] ;  /* 0x0027300001047983 */ /* 0x000ea80000300a00 */
[----:B------:R-:W3:Y:S04]  /*8b5c0*/  LDL.LU.64 R14, [R1+0x2728] ;  /* 0x00272800010e7983 */ /* 0x000ee80000300a00 */
[----:B------:R-:W3:Y:S04]  /*8b5d0*/  LDL.LU.64 R12, [R1+0x2720] ;  /* 0x00272000010c7983 */ /* 0x000ee80000300a00 */
[----:B--2---:R0:W-:Y:S04]  /*8b5e0*/  STS.128 [R0+0x80], R4 ;  /* 0x0000800400007388 */ /* 0x0041e80000000c00 */
[----:B0-----:R-:W2:Y:S04]  /*8b5f0*/  LDL.LU.64 R6, [R1+0x2718] ;  /* 0x0027180001067983 */ /* 0x001ea80000300a00 */
[----:B------:R-:W2:Y:S04]  /*8b600*/  LDL.LU.64 R4, [R1+0x2710] ;  /* 0x0027100001047983 */ /* 0x000ea80000300a00 */
[----:B---3--:R0:W-:Y:S04]  /*8b610*/  STS.128 [R0+0x400], R12 ;  /* 0x0004000c00007388 */ /* 0x0081e80000000c00 */
[----:B0-----:R-:W3:Y:S04]  /*8b620*/  LDL.LU R12, [R1+0x2708] ;  /* 0x00270800010c7983 */ /* 0x001ee80000300800 */
        /* <DEDUP_REMOVED lines=16> */
[----:B0-----:R-:W2:Y:S04]  /*8b730*/  LDL.LU R6, [R1+0x160] ;  /* 0x0001600001067983 */ /* 0x001ea80000300800 */
[----:B------:R-:W3:Y:S04]  /*8b740*/  LDL.LU.64 R22, [R1+0x2700] ;  /* 0x0027000001167983 */ /* 0x000ee80000300a00 */
[----:B------:R-:W3:Y:S04]  /*8b750*/  LDL.LU.64 R20, [R1+0x26f8] ;  /* 0x0026f80001147983 */ /* 0x000ee80000300a00 */
[----:B---3--:R0:W-:Y:S04]  /*8b760*/  STS.128 [R0+0x80], R20 ;  /* 0x0000801400007388 */ /* 0x0081e80000000c00 */
[----:B0-----:R-:W3:Y:S04]  /*8b770*/  LDL.LU.64 R22, [R1+0x26f0] ;  /* 0x0026f00001167983 */ /* 0x001ee80000300a00 */
[----:B------:R-:W3:Y:S04]  /*8b780*/  LDL.LU.64 R20, [R1+0x26e8] ;  /* 0x0026e80001147983 */ /* 0x000ee80000300a00 */
[----:B------:R-:W2:Y:S04]  /*8b790*/  LDL R13, [R1+0xfd0] ;  /* 0x000fd000010d7983 */ /* 0x000ea80000100800 */
[----:B---3--:R0:W-:Y:S04]  /*8b7a0*/  STS.128 [R0+0x400], R20 ;  /* 0x0004001400007388 */ /* 0x0081e80000000c00 */
[----:B0-----:R-:W3:Y:S04]  /*8b7b0*/  LDL.LU.64 R22, [R1+0x26e0] ;  /* 0x0026e00001167983 */ /* 0x001ee80000300a00 */
[----:B------:R-:W3:Y:S04]  /*8b7c0*/  LDL.LU.64 R20, [R1+0x26d8] ;  /* 0x0026d80001147983 */ /* 0x000ee80000300a00 */
[----:B------:R-:W-:Y:S04]  /*8b7d0*/  STL [R1+0x2638], R28 ;  /* 0x0026381c01007387 */ /* 0x000fe80000100800 */
        /* <DEDUP_REMOVED lines=9> */
[----:B------:R-:W3:Y:S04]  /*8b870*/  LDL.LU R7, [R1+0xfcc] ;  /* 0x000fcc0001077983 */ /* 0x000ee80000300800 */
[----:B0-----:R-:W-:Y:S04]  /*8b880*/  STL.64 [R1+0x2e0], R20 ;  /* 0x0002e01401007387 */ /* 0x001fe80000100a00 */
[----:B------:R-:W-:Y:S04]  /*8b890*/  STL.64 [R1+0x2e8], R22 ;  /* 0x0002e81601007387 */ /* 0x000fe80000100a00 */
[----:B------:R-:W0:Y:S04]  /*8b8a0*/  LDS.128 R20, [R2] ;  /* 0x0000000002147984 */ /* 0x000e280000000c00 */
[----:B------:R-:W-:Y:S06]  /*8b8b0*/  BAR.SYNC.DEFER_BLOCKING 0x0 ;  /* 0x0000000000007b1d */ /* 0x000fec0000010000 */
[----:B0-----:R-:W-:Y:S04]  /*8b8c0*/  STL.64 [R1+0x2c0], R20 ;  /* 0x0002c01401007387 */ /* 0x001fe80000100a00 */
[----:B------:R0:W-:Y:S04]  /*8b8d0*/  STL.64 [R1+0x2c8], R22 ;  /* 0x0002c81601007387 */ /* 0x0001e80000100a00 */
[----:B0-----:R-:W3:Y:S04]  /*8b8e0*/  LDL.LU.64 R22, [R1+0x26d0] ;  /* 0x0026d00001167983 */ /* 0x001ee80000300a00 */
[----:B------:R-:W3:Y:S04]  /*8b8f0*/  LDL.LU.64 R20, [R1+0x26c8] ;  /* 0x0026c80001147983 */ /* 0x000ee80000300a00 */
[----:B------:R-:W3:Y:S04]  /*8b900*/  LDL.LU R5, [R1+0x120] ;  /* 0x0001200001057983 */ /* 0x000ee80000300800 */
[----:B----4-:R0:W-:Y:S04]  /*8b910*/  STS.128 [R0], R24 ;  /* 0x0000001800007388 */ /* 0x0101e80000000c00 */
[----:B------:R1:W-:Y:S04]  /*8b920*/  STS.128 [R0+0x80], R16 ;  /* 0x0000801000007388 */ /* 0x0003e80000000c00 */
[----:B0-----:R-:W4:Y:S04]  /*8b930*/  LDL.LU R24, [R1+0x26c0] ;  /* 0x0026c00001187983 */ /* 0x001f280000300800 */
[----:B-1----:R-:W4:Y:S04]  /*8b940*/  LDL.LU.64 R18, [R1+0x26b8] ;  /* 0x0026b80001127983 */ /* 0x002f280000300a00 */
[----:B------:R-:W4:Y:S04]  /*8b950*/  LDL.LU R4, [R1+0xe0] ;  /* 0x0000e00001047983 */ /* 0x000f280000300800 */
[----:B------:R-:W4:Y:S04]  /*8b960*/  LDL.LU R25, [R1+0xa0] ;  /* 0x0000a00001197983 */ /* 0x000f280000300800 */
[----:B------:R-:W4:Y:S04]  /*8b970*/  LDL R12, [R1+0xfd4] ;  /* 0x000fd400010c7983 */ /* 0x000f280000100800 */
[----:B------:R-:W4:Y:S04]  /*8b980*/  LDL R28, [R1+0xfd8] ;  /* 0x000fd800011c7983 */ /* 0x000f280000100800 */
[----:B------:R-:W4:Y:S04]  /*8b990*/  LDL R14, [R1+0xfdc] ;  /* 0x000fdc00010e7983 */ /* 0x000f280000100800 */
[----:B------:R-:W4:Y:S04]  /*8b9a0*/  LDL.LU R26, [R1+0x170] ;  /* 0x00017000011a7983 */ /* 0x000f280000300800 */
[----:B------:R0:W-:Y:S01]  /*8b9b0*/  STS.128 [R0+0x480], R8 ;  /* 0x0004800800007388 */ /* 0x0001e20000000c00 */
[----:B--2---:R-:W-:Y:S01]  /*8b9c0*/  ISETP.GE.AND P5, PT, R13, c[0x0][0x178], PT ;  /* 0x00005e000d007a0c */ /* 0x004fe20003fa6270 */
[----:B------:R-:W-:-:S02]  /*8b9d0*/  IMAD.MOV.U32 R16, RZ, RZ, c[0x0][0x194] ;  /* 0x00006500ff107624 */ /* 0x000fc400078e00ff */
[----:B------:R-:W2:Y:S01]  /*8b9e0*/  LDL.LU R27, [R1+0x130] ;  /* 0x00013000011b7983 */ /* 0x000ea20000300800 */
[----:B0-----:R-:W-:Y:S01]  /*8b9f0*/  IMAD R8, R13, c[0x0][0x194], RZ ;  /* 0x000065000d087a24 */ /* 0x001fe200078e02ff */
[C---:B---3--:R-:W-:Y:S02]  /*8ba00*/  ISETP.LT.AND P5, PT, R7.reuse, c[0x0][0x17c], !P5 ;  /* 0x00005f0007007a0c */ /* 0x048fe40006fa1270 */
[----:B------:R0:W-:Y:S04]  /*8ba10*/  STS.128 [R0+0x400], R20 ;  /* 0x0004001400007388 */ /* 0x0001e80000000c00 */
[----:B------:R-:W-:Y:S01]  /*8ba20*/  BAR.SYNC.DEFER_BLOCKING 0x0 ;  /* 0x0000000000007b1d */ /* 0x000fe20000010000 */
[----:B0-----:R-:W-:Y:S01]  /*8ba30*/  LEA R20, P6, R8, c[0x0][0x170], 0x1 ;  /* 0x00005c0008147a11 */ /* 0x001fe200078c08ff */
[----:B------:R-:W-:-:S04]  /*8ba40*/  IMAD R0, R7, c[0x0][0x198], RZ ;  /* 0x0000660007007a24 */ /* 0x000fc800078e02ff */
[----:B------:R-:W3:Y:S01]  /*8ba50*/  LDL.LU R22, [R1+0xf0] ;  /* 0x0000f00001167983 */ /* 0x000ee20000300800 */
[----:B------:R-:W-:Y:S01]  /*8ba60*/  LEA.HI.X.SX32 R21, R8, c[0x0][0x174], 0x1, P6 ;  /* 0x00005d0008157a11 */ /* 0x000fe200030f0eff */
[----:B------:R-:W-:Y:S02]  /*8ba70*/  IMAD R8, R16, 0x80, R8 ;  /* 0x0000008010087824 */ /* 0x000fe400078e0208 */
[----:B------:R-:W3:Y:S02]  /*8ba80*/  LDL.LU R23, [R1+0xb0] ;  /* 0x0000b00001177983 */ /* 0x000ee40000300800 */
[----:B------:R-:W-:Y:S01]  /*8ba90*/  IMAD.WIDE R2, R0, 0x2, R20 ;  /* 0x0000000200027825 */ /* 0x000fe200078e0214 */
[----:B------:R-:W-:-:S04]  /*8baa0*/  LEA R10, P6, R8, c[0x0][0x170], 0x1 ;  /* 0x00005c00080a7a11 */ /* 0x000fc800078c08ff */
[----:B------:R0:W-:Y:S01]  /*8bab0*/  @P5 STG.E.U16 [R2.64], R6 ;  /* 0x0000000602005986 */ /* 0x0001e2000c101506 */
[----:B------:R-:W-:Y:S02]  /*8bac0*/  ISETP.GE.AND P5, PT, R7, c[0x0][0x17c], PT ;  /* 0x00005f0007007a0c */ /* 0x000fe40003fa6270 */
[----:B------:R-:W-:Y:S01]  /*8bad0*/  LEA.HI.X.SX32 R11, R8, c[0x0][0x174], 0x1, P6 ;  /* 0x00005d00080b7a11 */ /* 0x000fe200030f0eff */
[----:B------:R-:W3:Y:S01]  /*8bae0*/  LDL.LU R7, [R1+0x180] ;  /* 0x0001800001077983 */ /* 0x000ee20000300800 */
[----:B----4-:R-:W-:-:S03]  /*8baf0*/  ISETP.LT.AND P6, PT, R12, c[0x0][0x178], !P5 ;  /* 0x00005e000c007a0c */ /* 0x010fc60006fc1270 */
[----:B0-----:R-:W-:-:S10]  /*8bb00*/  IMAD.WIDE R2, R0, 0x2, R10 ;  /* 0x0000000200027825 */ /* 0x001fd400078e020a */
[----:B------:R0:W-:Y:S02]  /*8bb10*/  @P6 STG.E.U16 [R2.64], R5 ;  /* 0x0000000502006986 */ /* 0x0001e4000c101506 */
[----:B0-----:R-:W-:-:S05]  /*8bb20*/  IMAD R2, R16, 0x80, R8 ;  /* 0x0000008010027824 */ /* 0x001fca00078e0208 */
[----:B------:R-:W-:-:S04]  /*8bb30*/  LEA R8, P6, R2, c[0x0][0x170], 0x1 ;  /* 0x00005c0002087a11 */ /* 0x000fc800078c08ff */
[----:B------:R-:W-:Y:S02]  /*8bb40*/  LEA.HI.X.SX32 R9, R2, c[0x0][0x174], 0x1, P6 ;  /* 0x00005d0002097a11 */ /* 0x000fe400030f0eff */
[----:B------:R-:W-:Y:S01]  /*8bb50*/  ISETP.LT.AND P6, PT, R28, c[0x0][0x178], !P5 ;  /* 0x00005e001c007a0c */ /* 0x000fe20006fc1270 */
[----:B------:R-:W-:Y:S02]  /*8bb60*/  IMAD R16, R16, 0x80, R2 ;  /* 0x0000008010107824 */ /* 0x000fe400078e0202 */
[----:B------:R-:W-:Y:S01]  /*8bb70*/  IMAD.WIDE R2, R0, 0x2, R8 ;  /* 0x0000000200027825 */ /* 0x000fe200078e0208 */
[----:B------:R-:W-:-:S09]  /*8bb80*/  ISETP.LT.AND P5, PT, R14, c[0x0][0x178], !P5 ;  /* 0x00005e000e007a0c */ /* 0x000fd20006fa1270 */
[----:B------:R0:W-:Y:S02]  /*8bb90*/  @P6 STG.E.U16 [R2.64], R4 ;  /* 0x0000000402006986 */ /* 0x0001e4000c101506 */
[----:B0-----:R-:W-:-:S04]  /*8bba0*/  LEA R2, P6, R16, c[0x0][0x170], 0x1 ;  /* 0x00005c0010027a11 */ /* 0x001fc800078c08ff */
[----:B------:R-:W-:-:S05]  /*8bbb0*/  LEA.HI.X.SX32 R3, R16, c[0x0][0x174], 0x1, P6 ;  /* 0x00005d0010037a11 */ /* 0x000fca00030f0eff */
[C---:B------:R-:W-:Y:S01]  /*8bbc0*/  IMAD.WIDE R16, R0.reuse, 0x2, R2 ;  /* 0x0000000200107825 */ /* 0x040fe200078e0202 */
[----:B------:R-:W-:-:S04]  /*8bbd0*/  IADD3 R0, R0, c[0x0][0x198], RZ ;  /* 0x0000660000007a10 */ /* 0x000fc80007ffe0ff */
[----:B------:R0:W-:Y:S01]  /*8bbe0*/  @P5 STG.E.U16 [R16.64], R25 ;  /* 0x0000001910005986 */ /* 0x0001e2000c101506 */
[----:B------:R-:W-:Y:S02]  /*8bbf0*/  ISETP.LT.AND P5, PT, R13, c[0x0][0x178], !P4 ;  /* 0x00005e000d007a0c */ /* 0x000fe400067a1270 */
[----:B------:R-:W-:Y:S01]  /*8bc00*/  PRMT R18, R6, 0x7632, R18 ;  /* 0x0000763206127816 */ /* 0x000fe20000000012 */
[----:B0-----:R-:W-:-:S10]  /*8bc10*/  IMAD.WIDE R16, R0, 0x2, R20 ;  /* 0x0000000200107825 */ /* 0x001fd400078e0214 */
[----:B------:R0:W-:Y:S01]  /*8bc20*/  @P5 STG.E.U16 [R16.64], R18 ;  /* 0x0000001210005986 */ /* 0x0001e2000c101506 */
[----:B------:R-:W-:Y:S02]  /*8bc30*/  ISETP.LT.AND P5, PT, R12, c[0x0][0x178], !P4 ;  /* 0x00005e000c007a0c */ /* 0x000fe400067a1270 */
[----:B0-----:R-:W-:Y:S01]  /*8bc40*/  PRMT R18, R5, 0x7632, R18 ;  /* 0x0000763205127816 */ /* 0x001fe20000000012 */
[----:B------:R-:W-:-:S10]  /*8bc50*/  IMAD.WIDE R16, R0, 0x2, R10 ;  /* 0x0000000200107825 */ /* 0x000fd400078e020a */
[----:B------:R0:W-:Y:S01]  /*8bc60*/  @P5 STG.E.U16 [R16.64], R18 ;  /* 0x0000001210005986 */ /* 0x0001e2000c101506 */
[----:B------:R-:W-:Y:S02]  /*8bc70*/  ISETP.LT.AND P5, PT, R28, c[0x0][0x178], !P4 ;  /* 0x00005e001c007a0c */ /* 0x000fe400067a1270 */
[----:B------:R-:W-:Y:S02]  /*8bc80*/  ISETP.LT.AND P4, PT, R14, c[0x0][0x178], !P4 ;  /* 0x00005e000e007a0c */ /* 0x000fe40006781270 */
[----:B0-----:R-:W-:Y:S01]  /*8bc90*/  PRMT R18, R4, 0x7632, R18 ;  /* 0x0000763204127816 */ /* 0x001fe20000000012 */
[C---:B------:R-:W-:Y:S01]  /*8bca0*/  IMAD.WIDE R16, R0.reuse, 0x2, R8 ;  /* 0x0000000200107825 */ /* 0x040fe200078e0208 */
[----:B------:R-:W4:Y:S07]  /*8bcb0*/  LDL.LU R4, [R1+0x140] ;  /* 0x0001400001047983 */ /* 0x000f2e0000300800 */
[----:B------:R0:W-:Y:S02]  /*8bcc0*/  @P5 STG.E.U16 [R16.64], R18 ;  /* 0x0000001210005986 */ /* 0x0001e4000c101506 */
[----:B0-----:R-:W-:Y:S01]  /*8bcd0*/  PRMT R18, R25, 0x7632, R18 ;  /* 0x0000763219127816 */ /* 0x001fe20000000012 */
[C---:B------:R-:W-:Y:S01]  /*8bce0*/  IMAD.WIDE R16, R0.reuse, 0x2, R2 ;  /* 0x0000000200107825 */ /* 0x040fe200078e0202 */
[----:B------:R-:W-:Y:S01]  /*8bcf0*/  IADD3 R0, R0, c[0x0][0x198], RZ ;  /* 0x0000660000007a10 */ /* 0x000fe20007ffe0ff */
[----:B------:R-:W4:Y:S04]  /*8bd00*/  LDL.LU R25, [R1+0x100] ;  /* 0x0001000001197983 */ /* 0x000f280000300800 */
[----:B------:R0:W-:Y:S01]  /*8bd10*/  @P4 STG.E.U16 [R16.64], R18 ;  /* 0x0000001210004986 */ /* 0x0001e2000c101506 */
[----:B------:R-:W-:Y:S01]  /*8bd20*/  ISETP.LT.AND P4, PT, R13, c[0x0][0x178], !P3 ;  /* 0x00005e000d007a0c */ /* 0x000fe20005f81270 */
[----:B0-----:R-:W-:Y:S01]  /*8bd30*/  IMAD.WIDE R16, R0, 0x2, R20 ;  /* 0x0000000200107825 */ /* 0x001fe200078e0214 */
[----:B------:R-:W-:-:S11]  /*8bd40*/  PRMT R18, R26, 0x7632, R18 ;  /* 0x000076321a127816 */ /* 0x000fd60000000012 */
[----:B------:R0:W-:Y:S04]  /*8bd50*/  @P4 STG.E.U16 [R16.64], R26 ;  /* 0x0000001a10004986 */ /* 0x0001e8000c101506 */
[----:B0-----:R-:W4:Y:S01]  /*8bd60*/  LDL.LU R26, [R1+0xc0] ;  /* 0x0000c000011a7983 */ /* 0x001f220000300800 */
[----:B------:R-:W-:Y:S02]  /*8bd70*/  ISETP.LT.AND P5, PT, R12, c[0x0][0x178], !P3 ;  /* 0x00005e000c007a0c */ /* 0x000fe40005fa1270 */
[----:B------:R-:W-:Y:S01]  /*8bd80*/  ISETP.LT.AND P4, PT, R28, c[0x0][0x178], !P3 ;  /* 0x00005e001c007a0c */ /* 0x000fe20005f81270 */
[----:B------:R-:W-:Y:S01]  /*8bd90*/  IMAD.WIDE R16, R0, 0x2, R10 ;  /* 0x0000000200107825 */ /* 0x000fe200078e020a */
[----:B------:R-:W-:Y:S01]  /*8bda0*/  ISETP.LT.AND P3, PT, R14, c[0x0][0x178], !P3 ;  /* 0x00005e000e007a0c */ /* 0x000fe20005f61270 */
[----:B------:R-:W4:Y:S04]  /*8bdb0*/  LDL.LU R6, [R1+0x23fc] ;  /* 0x0023fc0001067983 */ /* 0x000f280000300800 */
[----:B------:R-:W4:Y:S04]  /*8bdc0*/  LDL.LU R5, [R1+0x2400] ;  /* 0x0024000001057983 */ /* 0x000f280000300800 */
[----:B--2---:R0:W-:Y:S02]  /*8bdd0*/  @P5 STG.E.U16 [R16.64], R27 ;  /* 0x0000001b10005986 */ /* 0x0041e4000c101506 */
[----:B0-----:R-:W-:-:S05]  /*8bde0*/  IMAD.WIDE R16, R0, 0x2, R8 ;  /* 0x0000000200107825 */ /* 0x001fca00078e0208 */
[----:B---3--:R0:W-:Y:S02]  /*8bdf0*/  @P4 STG.E.U16 [R16.64], R22 ;  /* 0x0000001610004986 */ /* 0x0081e4000c101506 */
[C---:B0-----:R-:W-:Y:S01]  /*8be00*/  IMAD.WIDE R16, R0.reuse, 0x2, R2 ;  /* 0x0000000200107825 */ /* 0x041fe200078e0202 */
[----:B------:R-:W-:-:S04]  /*8be10*/  IADD3 R0, R0, c[0x0][0x198], RZ ;  /* 0x0000660000007a10 */ /* 0x000fc80007ffe0ff */
[----:B------:R0:W-:Y:S01]  /*8be20*/  @P3 STG.E.U16 [R16.64], R23 ;  /* 0x0000001710003986 */ /* 0x0001e2000c101506 */
[----:B------:R-:W-:Y:S01]  /*8be30*/  ISETP.LT.AND P3, PT, R13, c[0x0][0x178], !P2 ;  /* 0x00005e000d007a0c */ /* 0x000fe20005761270 */
[----:B0-----:R-:W-:-:S12]  /*8be40*/  IMAD.WIDE R16, R0, 0x2, R20 ;  /* 0x0000000200107825 */ /* 0x001fd800078e0214 */
[----:B------:R0:W-:Y:S01]  /*8be50*/  @P3 STG.E.U16 [R16.64], R18 ;  /* 0x0000001210003986 */ /* 0x0001e2000c101506 */
[----:B------:R-:W-:Y:S02]  /*8be60*/  ISETP.LT.AND P3, PT, R12, c[0x0][0x178], !P2 ;  /* 0x00005e000c007a0c */ /* 0x000fe40005761270 */
[----:B0-----:R-:W-:Y:S01]  /*8be70*/  PRMT R18, R27, 0x7632, R18 ;  /* 0x000076321b127816 */ /* 0x001fe20000000012 */
[----:B------:R-:W-:Y:S01]  /*8be80*/  IMAD.WIDE R16, R0, 0x2, R10 ;  /* 0x0000000200107825 */ /* 0x000fe200078e020a */
[----:B------:R-:W2:Y:S09]  /*8be90*/  LDL.LU R27, [R1+0x190] ;  /* 0x00019000011b7983 */ /* 0x000eb20000300800 */
[----:B------:R0:W-:Y:S01]  /*8bea0*/  @P3 STG.E.U16 [R16.64], R18 ;  /* 0x0000001210003986 */ /* 0x0001e2000c101506 */
[----:B------:R-:W-:-:S02]  /*8beb0*/  ISETP.LT.AND P3, PT, R28, c[0x0][0x178], !P2 ;  /* 0x00005e001c007a0c */ /* 0x000fc40005761270 */
[----:B------:R-:W-:Y:S02]  /*8bec0*/  ISETP.LT.AND P2, PT, R14, c[0x0][0x178], !P2 ;  /* 0x00005e000e007a0c */ /* 0x000fe40005741270 */
[----:B0-----:R-:W-:Y:S01]  /*8bed0*/  PRMT R18, R22, 0x7632, R18 ;  /* 0x0000763216127816 */ /* 0x001fe20000000012 */
[C---:B------:R-:W-:Y:S01]  /*8bee0*/  IMAD.WIDE R16, R0.reuse, 0x2, R8 ;  /* 0x0000000200107825 */ /* 0x040fe200078e0208 */
[----:B------:R-:W3:Y:S07]  /*8bef0*/  LDL.LU R22, [R1+0x150] ;  /* 0x0001500001167983 */ /* 0x000eee0000300800 */
[----:B------:R0:W-:Y:S02]  /*8bf00*/  @P3 STG.E.U16 [R16.64], R18 ;  /* 0x0000001210003986 */ /* 0x0001e4000c101506 */
[----:B0-----:R-:W-:Y:S01]  /*8bf10*/  PRMT R18, R23, 0x7632, R18 ;  /* 0x0000763217127816 */ /* 0x001fe20000000012 */
[C---:B------:R-:W-:Y:S01]  /*8bf20*/  IMAD.WIDE R16, R0.reuse, 0x2, R2 ;  /* 0x0000000200107825 */ /* 0x040fe200078e0202 */
[----:B------:R-:W-:Y:S01]  /*8bf30*/  IADD3 R0, R0, c[0x0][0x198], RZ ;  /* 0x0000660000007a10 */ /* 0x000fe20007ffe0ff */
[----:B------:R-:W3:Y:S04]  /*8bf40*/  LDL.LU R23, [R1+0x110] ;  /* 0x0001100001177983 */ /* 0x000ee80000300800 */
[----:B------:R0:W-:Y:S01]  /*8bf50*/  @P2 STG.E.U16 [R16.64], R18 ;  /* 0x0000001210002986 */ /* 0x0001e2000c101506 */
[----:B------:R-:W-:-:S02]  /*8bf60*/  ISETP.LT.AND P2, PT, R13, c[0x0][0x178], !P1 ;  /* 0x00005e000d007a0c */ /* 0x000fc40004f41270 */
[----:B------:R-:W-:Y:S01]  /*8bf70*/  ISETP.LT.AND P3, PT, R12, c[0x0][0x178], !P1 ;  /* 0x00005e000c007a0c */ /* 0x000fe20004f61270 */
[----:B0-----:R-:W-:-:S10]  /*8bf80*/  IMAD.WIDE R16, R0, 0x2, R20 ;  /* 0x0000000200107825 */ /* 0x001fd400078e0214 */
[----:B------:R0:W-:Y:S01]  /*8bf90*/  @P2 STG.E.U16 [R16.64], R7 ;  /* 0x0000000710002986 */ /* 0x0001e2000c101506 */
[----:B------:R-:W-:Y:S02]  /*8bfa0*/  ISETP.LT.AND P2, PT, R28, c[0x0][0x178], !P1 ;  /* 0x00005e001c007a0c */ /* 0x000fe40004f41270 */
[----:B------:R-:W-:Y:S01]  /*8bfb0*/  ISETP.LT.AND P1, PT, R14, c[0x0][0x178], !P1 ;  /* 0x00005e000e007a0c */ /* 0x000fe20004f21270 */
[----:B0-----:R-:W-:Y:S01]  /*8bfc0*/  IMAD.WIDE R16, R0, 0x2, R10 ;  /* 0x0000000200107825 */ /* 0x001fe200078e020a */
[----:B------:R-:W-:-:S04]  /*8bfd0*/  PRMT R18, R7, 0x7632, R18 ;  /* 0x0000763207127816 */ /* 0x000fc80000000012 */
[----:B----4-:R0:W-:Y:S02]  /*8bfe0*/  @P3 STG.E.U16 [R16.64], R4 ;  /* 0x0000000410003986 */ /* 0x0101e4000c101506 */
[----:B0-----:R-:W-:-:S05]  /*8bff0*/  IMAD.WIDE R16, R0, 0x2, R8 ;  /* 0x0000000200107825 */ /* 0x001fca00078e0208 */
[----:B------:R0:W-:Y:S02]  /*8c000*/  @P2 STG.E.U16 [R16.64], R25 ;  /* 0x0000001910002986 */ /* 0x0001e4000c101506 */
[C---:B0-----:R-:W-:Y:S01]  /*8c010*/  IMAD.WIDE R16, R0.reuse, 0x2, R2 ;  /* 0x0000000200107825 */ /* 0x041fe200078e0202 */
[----:B------:R-:W-:-:S04]  /*8c020*/  IADD3 R0, R0, c[0x0][0x198], RZ ;  /* 0x0000660000007a10 */ /* 0x000fc80007ffe0ff */
[----:B------:R0:W-:Y:S01]  /*8c030*/  @P1 STG.E.U16 [R16.64], R26 ;  /* 0x0000001a10001986 */ /* 0x0001e2000c101506 */
[----:B------:R-:W-:Y:S01]  /*8c040*/  ISETP.LT.AND P1, PT, R13, c[0x0][0x178], !P0 ;  /* 0x00005e000d007a0c */ /* 0x000fe20004721270 */
[----:B0-----:R-:W-:-:S12]  /*8c050*/  IMAD.WIDE R16, R0, 0x2, R20 ;  /* 0x0000000200107825 */ /* 0x001fd800078e0214 */
[----:B------:R0:W-:Y:S02]  /*8c060*/  @P1 STG.E.U16 [R16.64], R18 ;  /* 0x0000001210001986 */ /* 0x0001e4000c101506 */
[----:B0-----:R-:W-:Y:S02]  /*8c070*/  PRMT R18, R4, 0x7632, R18 ;  /* 0x0000763204127816 */ /* 0x001fe40000000012 */
[----:B------:R-:W4:Y:S01]  /*8c080*/  LDL.LU R4, [R1+0x2404] ;  /* 0x0024040001047983 */ /* 0x000f220000300800 */
[----:B------:R-:W-:Y:S01]  /*8c090*/  ISETP.LT.AND P1, PT, R12, c[0x0][0x178], !P0 ;  /* 0x00005e000c007a0c */ /* 0x000fe20004721270 */
[----:B------:R-:W-:-:S12]  /*8c0a0*/  IMAD.WIDE R16, R0, 0x2, R10 ;  /* 0x0000000200107825 */ /* 0x000fd800078e020a */
[----:B------:R0:W-:Y:S01]  /*8c0b0*/  @P1 STG.E.U16 [R16.64], R18 ;  /* 0x0000001210001986 */ /* 0x0001e2000c101506 */
[----:B------:R-:W-:Y:S02]  /*8c0c0*/  ISETP.LT.AND P1, PT, R28, c[0x0][0x178], !P0 ;  /* 0x00005e001c007a0c */ /* 0x000fe40004721270 */
[----:B------:R-:W-:Y:S02]  /*8c0d0*/  ISETP.LT.AND P0, PT, R14, c[0x0][0x178], !P0 ;  /* 0x00005e000e007a0c */ /* 0x000fe40004701270 */
[----:B0-----:R-:W-:Y:S01]  /*8c0e0*/  PRMT R18, R25, 0x7632, R18 ;  /* 0x0000763219127816 */ /* 0x001fe20000000012 */
[----:B------:R-:W-:-:S08]  /*8c0f0*/  IMAD.WIDE R16, R0, 0x2, R8 ;  /* 0x0000000200107825 */ /* 0x000fd000078e0208 */
[----:B------:R0:W-:Y:S02]  /*8c100*/  @P1 STG.E.U16 [R16.64], R18 ;  /* 0x0000001210001986 */ /* 0x0001e4000c101506 */
[----:B0-----:R-:W-:Y:S01]  /*8c110*/  PRMT R18, R26, 0x7632, R18 ;  /* 0x000076321a127816 */ /* 0x001fe20000000012 */
[----:B------:R-:W-:-:S05]  /*8c120*/  IMAD.WIDE R16, R0, 0x2, R2 ;  /* 0x0000000200107825 */ /* 0x000fca00078e0202 */
[----:B------:R0:W-:Y:S01]  /*8c130*/  @P0 STG.E.U16 [R16.64], R18 ;  /* 0x0000001210000986 */ /* 0x0001e2000c101506 */
[----:B------:R-:W-:-:S04]  /*8c140*/  ISETP.GE.AND P0, PT, R6, c[0x0][0x17c], PT ;  /* 0x00005f0006007a0c */ /* 0x000fc80003f06270 */
[----:B------:R-:W-:Y:S02]  /*8c150*/  ISETP.LT.AND P1, PT, R13, c[0x0][0x178], !P0 ;  /* 0x00005e000d007a0c */ /* 0x000fe40004721270 */
[----:B------:R-:W-:Y:S02]  /*8c160*/  IADD3 R0, R0, c[0x0][0x198], RZ ;  /* 0x0000660000007a10 */ /* 0x000fe40007ffe0ff */
[----:B------:R-:W-:-:S03]  /*8c170*/  ISETP.LT.AND P2, PT, R12, c[0x0][0x178], !P0 ;  /* 0x00005e000c007a0c */ /* 0x000fc60004741270 */
[----:B0-----:R-:W-:Y:S01]  /*8c180*/  IMAD.WIDE R16, R0, 0x2, R20 ;  /* 0x0000000200107825 */ /* 0x001fe200078e0214 */
[----:B------:R-:W-:Y:S02]  /*8c190*/  ISETP.LT.AND P3, PT, R28, c[0x0][0x178], !P0 ;  /* 0x00005e001c007a0c */ /* 0x000fe40004761270 */
[----:B------:R-:W-:-:S03]  /*8c1a0*/  PRMT R19, R29, 0x7632, R19 ;  /* 0x000076321d137816 */ /* 0x000fc60000000013 */
[----:B--2---:R0:W-:Y:S01]  /*8c1b0*/  @P1 STG.E.U16 [R16.64], R27 ;  /* 0x0000001b10001986 */ /* 0x0041e2000c101506 */
[----:B------:R-:W-:Y:S01]  /*8c1c0*/  ISETP.LT.AND P1, PT, R14, c[0x0][0x178], !P0 ;  /* 0x00005e000e007a0c */ /* 0x000fe20004721270 */
[----:B0-----:R-:W-:-:S05]  /*8c1d0*/  IMAD.WIDE R16, R0, 0x2, R10 ;  /* 0x0000000200107825 */ /* 0x001fca00078e020a */
[----:B---3--:R0:W-:Y:S01]  /*8c1e0*/  @P2 STG.E.U16 [R16.64], R22 ;  /* 0x0000001610002986 */ /* 0x0081e2000c101506 */
[----:B------:R-:W-:-:S03]  /*8c1f0*/  ISETP.GE.AND P0, PT, R5, c[0x0][0x17c], PT ;  /* 0x00005f0005007a0c */ /* 0x000fc60003f06270 */
[----:B------:R-:W2:Y:S01]  /*8c200*/  LDL.LU R5, [R1+0x2408] ;  /* 0x0024080001057983 */ /* 0x000ea20000300800 */
[----:B------:R-:W-:-:S03]  /*8c210*/  PRMT R18, R27, 0x7632, R18 ;  /* 0x000076321b127816 */ /* 0x000fc60000000012 */
[----:B------:R-:W3:Y:S01]  /*8c220*/  LDL.LU R25, [R1+0x124] ;  /* 0x0001240001197983 */ /* 0x000ee20000300800 */
[----:B0-----:R-:W-:-:S05]  /*8c230*/  IMAD.WIDE R16, R0, 0x2, R8 ;  /* 0x0000000200107825 */ /* 0x001fca00078e0208 */
[----:B------:R0:W-:Y:S02]  /*8c240*/  @P3 STG.E.U16 [R16.64], R23 ;  /* 0x0000001710003986 */ /* 0x0001e4000c101506 */
[----:B0-----:R-:W-:-:S05]  /*8c250*/  IMAD.WIDE R16, R0, 0x2, R2 ;  /* 0x0000000200107825 */ /* 0x001fca00078e0202 */
[----:B------:R0:W-:Y:S01]  /*8c260*/  @P1 STG.E.U16 [R16.64], R29 ;  /* 0x0000001d10001986 */ /* 0x0001e2000c101506 */
[----:B----4-:R-:W-:-:S03]  /*8c270*/  ISETP.GE.AND P2, PT, R4, c[0x0][0x17c], PT ;  /* 0x00005f0004007a0c */ /* 0x010fc60003f46270 */
[----:B------:R-:W4:Y:S04]  /*8c280*/  LDL.LU R4, [R1+0x240c] ;  /* 0x00240c0001047983 */ /* 0x000f280000300800 */
[----:B------:R-:W3:Y:S04]  /*8c290*/  LDL.LU R26, [R1+0xe4] ;  /* 0x0000e400011a7983 */ /* 0x000ee80000300800 */
[----:B------:R-:W3:Y:S04]  /*8c2a0*/  LDL.LU R27, [R1+0xa4] ;  /* 0x0000a400011b7983 */ /* 0x000ee80000300800 */
[----:B0-----:R-:W3:Y:S01]  /*8c2b0*/  LDL.LU R29, [R1+0x26b4] ;  /* 0x0026b400011d7983 */ /* 0x001ee20000300800 */
[----:B------:R-:W-:-:S02]  /*8c2c0*/  ISETP.LT.AND P1, PT, R13, c[0x0][0x178], !P0 ;  /* 0x00005e000d007a0c */ /* 0x000fc40004721270 */
[----:B------:R-:W-:Y:S01]  /*8c2d0*/  IADD3 R0, R0, c[0x0][0x198], RZ ;  /* 0x0000660000007a10 */ /* 0x000fe20007ffe0ff */
[----:B------:R-:W3:Y:S04]  /*8c2e0*/  LDL.LU R6, [R1+0x2410] ;  /* 0x0024100001067983 */ /* 0x000ee80000300800 */
[----:B------:R-:W-:-:S06]  /*8c2f0*/  IMAD.WIDE R16, R0, 0x2, R20 ;  /* 0x0000000200107825 */ /* 0x000fcc00078e0214 */
[----:B------:R0:W-:Y:S01]  /*8c300*/  @P1 STG.E.U16 [R16.64], R18 ;  /* 0x0000001210001986 */ /* 0x0001e2000c101506 */
[----:B------:R-:W-:Y:S02]  /*8c310*/  ISETP.LT.AND P1, PT, R12, c[0x0][0x178], !P0 ;  /* 0x00005e000c007a0c */ /* 0x000fe40004721270 */
[----:B0-----:R-:W-:Y:S01]  /*8c320*/  PRMT R18, R22, 0x7632, R18 ;  /* 0x0000763216127816 */ /* 0x001fe20000000012 */
[----:B------:R-:W-:-:S10]  /*8c330*/  IMAD.WIDE R16, R0, 0x2, R10 ;  /* 0x0000000200107825 */ /* 0x000fd400078e020a */
[----:B------:R0:W-:Y:S01]  /*8c340*/  @P1 STG.E.U16 [R16.64], R18 ;  /* 0x0000001210001986 */ /* 0x0001e2000c101506 */
[----:B------:R-:W-:Y:S02]  /*8c350*/  ISETP.LT.AND P1, PT, R28, c[0x0][0x178], !P0 ;  /* 0x00005e001c007a0c */ /* 0x000fe40004721270 */
[----:B------:R-:W-:Y:S02]  /*8c360*/  ISETP.LT.AND P0, PT, R14, c[0x0][0x178], !P0 ;  /* 0x00005e000e007a0c */ /* 0x000fe40004701270 */
[----:B------:R-:W-:Y:S02]  /*8c370*/  ISETP.LT.AND P5, PT, R13, c[0x0][0x178], !P2 ;  /* 0x00005e000d007a0c */ /* 0x000fe400057a1270 */
[----:B0-----:R-:W-:Y:S01]  /*8c380*/  PRMT R18, R23, 0x7632, R18 ;  /* 0x0000763217127816 */ /* 0x001fe20000000012 */
[----:B------:R-:W-:-:S06]  /*8c390*/  IMAD.WIDE R16, R0, 0x2, R8 ;  /* 0x0000000200107825 */ /* 0x000fcc00078e0208 */
[----:B------:R0:W-:Y:S02]  /*8c3a0*/  @P1 STG.E.U16 [R16.64], R18 ;  /* 0x0000001210001986 */ /* 0x0001e4000c101506 */
[C---:B0-----:R-:W-:Y:S01]  /*8c3b0*/  IMAD.WIDE R16, R0.reuse, 0x2, R2 ;  /* 0x0000000200107825 */ /* 0x041fe200078e0202 */
[----:B------:R-:W-:-:S04]  /*8c3c0*/  IADD3 R18, R0, c[0x0][0x198], RZ ;  /* 0x0000660000127a10 */ /* 0x000fc80007ffe0ff */
[----:B------:R0:W-:Y:S02]  /*8c3d0*/  @P0 STG.E.U16 [R16.64], R19 ;  /* 0x0000001310000986 */ /* 0x0001e4000c101506 */
[----:B0-----:R-:W-:Y:S01]  /*8c3e0*/  IMAD.WIDE R16, R18, 0x2, R20 ;  /* 0x0000000212107825 */ /* 0x001fe200078e0214 */
[----:B--2---:R-:W-:Y:S02]  /*8c3f0*/  ISETP.GE.AND P1, PT, R5, c[0x0][0x17c], PT ;  /* 0x00005f0005007a0c */ /* 0x004fe40003f26270 */
[----:B------:R-:W2:Y:S01]  /*8c400*/  LDL.LU R5, [R1+0x174] ;  /* 0x0001740001057983 */ /* 0x000ea20000300800 */
[----:B----4-:R-:W-:-:S03]  /*8c410*/  ISETP.GE.AND P0, PT, R4, c[0x0][0x17c], PT ;  /* 0x00005f0004007a0c */ /* 0x010fc60003f06270 */
[----:B------:R-:W4:Y:S04]  /*8c420*/  LDL.LU R4, [R1+0x134] ;  /* 0x0001340001047983 */ /* 0x000f280000300800 */
[----:B---3--:R0:W-:Y:S01]  /*8c430*/  @P5 STG.E.U16 [R16.64], R29 ;  /* 0x0000001d10005986 */ /* 0x0081e2000c101506 */
[----:B------:R-:W-:-:S03]  /*8c440*/  PRMT R24, R29, 0x7632, R24 ;  /* 0x000076321d187816 */ /* 0x000fc60000000018 */
[----:B0-----:R-:W3:Y:S04]  /*8c450*/  LDL.LU R29, [R1+0x26b0] ;  /* 0x0026b000011d7983 */ /* 0x001ee80000300800 */
[----:B------:R-:W2:Y:S04]  /*8c460*/  LDL.LU R15, [R1+0x2414] ;  /* 0x00241400010f7983 */ /* 0x000ea80000300800 */
[----:B------:R-:W2:Y:S01]  /*8c470*/  LDL.LU R7, [R1+0x2418] ;  /* 0x0024180001077983 */ /* 0x000ea20000300800 */
[----:B------:R-:W-:Y:S01]  /*8c480*/  ISETP.LT.AND P3, PT, R12, c[0x0][0x178], !P2 ;  /* 0x00005e000c007a0c */ /* 0x000fe20005761270 */
[----:B------:R-:W-:Y:S01]  /*8c490*/  IMAD.WIDE R22, R18, 0x2, R10 ;  /* 0x0000000212167825 */ /* 0x000fe200078e020a */
[----:B------:R-:W-:-:S02]  /*8c4a0*/  ISETP.LT.AND P4, PT, R28, c[0x0][0x178], !P2 ;  /* 0x00005e001c007a0c */ /* 0x000fc40005781270 */
[----:B------:R-:W-:Y:S02]  /*8c4b0*/  ISETP.LT.AND P2, PT, R14, c[0x0][0x178], !P2 ;  /* 0x00005e000e007a0c */ /* 0x000fe40005741270 */
[----:B------:R-:W-:Y:S01]  /*8c4c0*/  ISETP.LT.AND P5, PT, R13, c[0x0][0x178], !P1 ;  /* 0x00005e000d007a0c */ /* 0x000fe20004fa1270 */
[C---:B------:R-:W-:Y:S01]  /*8c4d0*/  IMAD.WIDE R16, R18.reuse, 0x2, R8 ;  /* 0x0000000212107825 */ /* 0x040fe200078e0208 */
[----:B------:R-:W-:-:S05]  /*8c4e0*/  IADD3 R0, R18, c[0x0][0x198], RZ ;  /* 0x0000660012007a10 */ /* 0x000fca0007ffe0ff */
[----:B------:R0:W-:Y:S01]  /*8c4f0*/  @P3 STG.E.U16 [R22.64], R25 ;  /* 0x0000001916003986 */ /* 0x0001e2000c101506 */
[----:B------:R-:W-:Y:S01]  /*8c500*/  ISETP.LT.AND P3, PT, R12, c[0x0][0x178], !P1 ;  /* 0x00005e000c007a0c */ /* 0x000fe20004f61270 */
[----:B------:R-:W-:Y:S02]  /*8c510*/  IMAD.WIDE R18, R18, 0x2, R2 ;  /* 0x0000000212127825 */ /* 0x000fe400078e0202 */
[----:B------:R1:W-:Y:S04]  /*8c520*/  @P4 STG.E.U16 [R16.64], R26 ;  /* 0x0000001a10004986 */ /* 0x0003e8000c101506 */
[----:B------:R1:W-:Y:S01]  /*8c530*/  @P2 STG.E.U16 [R18.64], R27 ;  /* 0x0000001b12002986 */ /* 0x0003e2000c101506 */
[----:B0-----:R-:W-:Y:S01]  /*8c540*/  IMAD.WIDE R22, R0, 0x2, R20 ;  /* 0x0000000200167825 */ /* 0x001fe200078e0214 */
[----:B------:R-:W-:-:S03]  /*8c550*/  ISETP.LT.AND P2, PT, R28, c[0x0][0x178], !P1 ;  /* 0x00005e001c007a0c */ /* 0x000fc60004f41270 */
[----:B-1----:R-:W-:Y:S01]  /*8c560*/  IMAD.WIDE R16, R0, 0x2, R10 ;  /* 0x0000000200107825 */ /* 0x002fe200078e020a */
[----:B------:R-:W-:Y:S01]  /*8c570*/  PRMT R18, R25, 0x7632, R18 ;  /* 0x0000763219127816 */ /* 0x000fe20000000012 */
[----:B------:R0:W-:Y:S01]  /*8c580*/  @P5 STG.E.U16 [R22.64], R24 ;  /* 0x0000001816005986 */ /* 0x0001e2000c101506 */
[----:B------:R-:W-:Y:S02]  /*8c590*/  ISETP.LT.AND P1, PT, R14, c[0x0][0x178], !P1 ;  /* 0x00005e000e007a0c */ /* 0x000fe40004f21270 */
[----:B------:R-:W-:Y:S01]  /*8c5a0*/  ISETP.LT.AND P4, PT, R13, c[0x0][0x178], !P0 ;  /* 0x00005e000d007a0c */ /* 0x000fe20004781270 */
[----:B------:R1:W-:Y:S01]  /*8c5b0*/  @P3 STG.E.U16 [R16.64], R18 ;  /* 0x0000001210003986 */ /* 0x0003e2000c101506 */
[----:B------:R-:W-:Y:S02]  /*8c5c0*/  ISETP.LT.AND P3, PT, R12, c[0x0][0x178], !P0 ;  /* 0x00005e000c007a0c */ /* 0x000fe40004761270 */
[----:B------:R-:W-:Y:S02]  /*8c5d0*/  ISETP.GE.AND P6, PT, R6, c[0x0][0x17c], PT ;  /* 0x00005f0006007a0c */ /* 0x000fe40003fc6270 */
[----:B------:R-:W4:Y:S01]  /*8c5e0*/  LDL.LU R6, [R1+0xb4] ;  /* 0x0000b40001067983 */ /* 0x000f220000300800 */
[C---:B0-----:R-:W-:Y:S01]  /*8c5f0*/  IMAD.WIDE R22, R0.reuse, 0x2, R2 ;  /* 0x0000000200167825 */ /* 0x041fe200078e0202 */
[----:B-1----:R-:W-:-:S03]  /*8c600*/  IADD3 R16, R0, c[0x0][0x198], RZ ;  /* 0x0000660000107a10 */ /* 0x002fc60007ffe0ff */
[----:B------:R-:W-:Y:S01]  /*8c610*/  IMAD.WIDE R18, R0, 0x2, R8 ;  /* 0x0000000200127825 */ /* 0x000fe200078e0208 */
[----:B------:R-:W-:-:S03]  /*8c620*/  PRMT R17, R27, 0x7632, R17 ;  /* 0x000076321b117816 */ /* 0x000fc60000000011 */
[----:B------:R-:W-:Y:S01]  /*8c630*/  IMAD.WIDE R24, R16, 0x2, R20 ;  /* 0x0000000210187825 */ /* 0x000fe200078e0214 */
[----:B---3--:R-:W-:-:S03]  /*8c640*/  PRMT R29, R26, 0x7632, R29 ;  /* 0x000076321a1d7816 */ /* 0x008fc6000000001d */
[----:B------:R-:W-:Y:S02]  /*8c650*/  IMAD.WIDE R26, R16, 0x2, R10 ;  /* 0x00000002101a7825 */ /* 0x000fe400078e020a */
[----:B------:R-:W-:Y:S04]  /*8c660*/  @P2 STG.E.U16 [R18.64], R29 ;  /* 0x0000001d12002986 */ /* 0x000fe8000c101506 */
[----:B------:R-:W-:Y:S01]  /*8c670*/  @P1 STG.E.U16 [R22.64], R17 ;  /* 0x0000001116001986 */ /* 0x000fe2000c101506 */
[----:B--2---:R-:W-:-:S03]  /*8c680*/  ISETP.GE.AND P2, PT, R7, c[0x0][0x17c], PT ;  /* 0x00005f0007007a0c */ /* 0x004fc60003f46270 */
[----:B------:R-:W-:Y:S01]  /*8c690*/  @P4 STG.E.U16 [R24.64], R5 ;  /* 0x0000000518004986 */ /* 0x000fe2000c101506 */
[----:B------:R-:W-:-:S03]  /*8c6a0*/  ISETP.GE.AND P5, PT, R15, c[0x0][0x17c], PT ;  /* 0x00005f000f007a0c */ /* 0x000fc60003fa6270 */
[----:B------:R0:W-:Y:S04]  /*8c6b0*/  STL [R1+0x26a4], R29 ;  /* 0x0026a41d01007387 */ /* 0x0001e80000100800 */
[----:B----4-:R1:W-:Y:S04]  /*8c6c0*/  @P3 STG.E.U16 [R26.64], R4 ;  /* 0x000000041a003986 */ /* 0x0103e8000c101506 */
[----:B0-----:R-:W2:Y:S01]  /*8c6d0*/  LDL.LU R29, [R1+0x144] ;  /* 0x00014400011d7983 */ /* 0x001ea20000300800 */
[----:B-1----:R-:W-:-:S03]  /*8c6e0*/  PRMT R27, R5, 0x7632, R27 ;  /* 0x00007632051b7816 */ /* 0x002fc6000000001b */
[----:B------:R-:W3:Y:S04]  /*8c6f0*/  LDL.LU R5, [R1+0x184] ;  /* 0x0001840001057983 */ /* 0x000ee80000300800 */
[----:B------:R-:W4:Y:S04]  /*8c700*/  LDL.LU R7, [R1+0x241c] ;  /* 0x00241c0001077983 */ /* 0x000f280000300800 */
[----:B------:R-:W2:Y:S01]  /*8c710*/  LDL.LU R15, [R1+0x104] ;  /* 0x00010400010f7983 */ /* 0x000ea20000300800 */
[----:B------:R-:W-:Y:S02]  /*8c720*/  ISETP.LT.AND P4, PT, R28, c[0x0][0x178], !P0 ;  /* 0x00005e001c007a0c */ /* 0x000fe40004781270 */
[----:B------:R-:W-:Y:S01]  /*8c730*/  ISETP.LT.AND P0, PT, R14, c[0x0][0x178], !P0 ;  /* 0x00005e000e007a0c */ /* 0x000fe20004701270 */
[C---:B------:R-:W-:Y:S01]  /*8c740*/  IMAD.WIDE R18, R16.reuse, 0x2, R8 ;  /* 0x0000000210127825 */ /* 0x040fe200078e0208 */
[----:B--2---:R0:W-:Y:S04]  /*8c750*/  STL [R1+0x26ac], R15 ;  /* 0x0026ac0f01007387 */ /* 0x0041e80000100800 */
[----:B0-----:R-:W2:Y:S01]  /*8c760*/  LDL.LU R15, [R1+0xf4] ;  /* 0x0000f400010f7983 */ /* 0x001ea20000300800 */
[C---:B------:R-:W-:Y:S01]  /*8c770*/  IADD3 R0, R16.reuse, c[0x0][0x198], RZ ;  /* 0x0000660010007a10 */ /* 0x040fe20007ffe0ff */
[----:B------:R-:W-:Y:S01]  /*8c780*/  IMAD.WIDE R16, R16, 0x2, R2 ;  /* 0x0000000210107825 */ /* 0x000fe200078e0202 */
[----:B------:R-:W-:-:S02]  /*8c790*/  PRMT R26, R4, 0x7632, R26 ;  /* 0x00007632041a7816 */ /* 0x000fc4000000001a */
[----:B------:R-:W3:Y:S01]  /*8c7a0*/  LDL.LU R4, [R1+0xc4] ;  /* 0x0000c40001047983 */ /* 0x000ee20000300800 */
[----:B------:R-:W-:Y:S02]  /*8c7b0*/  ISETP.LT.AND P1, PT, R13, c[0x0][0x178], !P6 ;  /* 0x00005e000d007a0c */ /* 0x000fe40007721270 */
[----:B------:R-:W-:Y:S01]  /*8c7c0*/  ISETP.LT.AND P3, PT, R12, c[0x0][0x178], !P6 ;  /* 0x00005e000c007a0c */ /* 0x000fe20007761270 */
[----:B------:R-:W-:Y:S01]  /*8c7d0*/  IMAD.WIDE R22, R0, 0x2, R20 ;  /* 0x0000000200167825 */ /* 0x000fe200078e0214 */
[----:B--2---:R-:W-:Y:S04]  /*8c7e0*/  @P4 STG.E.U16 [R18.64], R15 ;  /* 0x0000000f12004986 */ /* 0x004fe8000c101506 */
[----:B------:R0:W-:Y:S02]  /*8c7f0*/  @P0 STG.E.U16 [R16.64], R6 ;  /* 0x0000000610000986 */ /* 0x0001e4000c101506 */
[----:B0-----:R-:W-:-:S02]  /*8c800*/  PRMT R17, R15, 0x7632, R17 ;  /* 0x000076320f117816 */ /* 0x001fc40000000011 */
[----:B------:R-:W2:Y:S01]  /*8c810*/  LDL.LU R15, [R1+0x2420] ;  /* 0x00242000010f7983 */ /* 0x000ea20000300800 */
[----:B------:R-:W-:Y:S02]  /*8c820*/  ISETP.LT.AND P4, PT, R28, c[0x0][0x178], !P6 ;  /* 0x00005e001c007a0c */ /* 0x000fe40007781270 */
[----:B------:R-:W-:Y:S01]  /*8c830*/  ISETP.LT.AND P6, PT, R14, c[0x0][0x178], !P6 ;  /* 0x00005e000e007a0c */ /* 0x000fe200077c1270 */
[----:B------:R-:W-:Y:S01]  /*8c840*/  IMAD.WIDE R24, R0, 0x2, R10 ;  /* 0x0000000200187825 */ /* 0x000fe200078e020a */
[----:B------:R-:W-:Y:S01]  /*8c850*/  ISETP.LT.AND P0, PT, R13, c[0x0][0x178], !P5 ;  /* 0x00005e000d007a0c */ /* 0x000fe20006f01270 */
[----:B------:R0:W-:Y:S01]  /*8c860*/  @P1 STG.E.U16 [R22.64], R27 ;  /* 0x0000001b16001986 */ /* 0x0001e2000c101506 */
[----:B------:R-:W-:Y:S01]  /*8c870*/  ISETP.LT.AND P1, PT, R12, c[0x0][0x178], !P5 ;  /* 0x00005e000c007a0c */ /* 0x000fe20006f21270 */
[C---:B------:R-:W-:Y:S01]  /*8c880*/  IMAD.WIDE R18, R0.reuse, 0x2, R8 ;  /* 0x0000000200127825 */ /* 0x040fe200078e0208 */
[C---:B------:R-:W-:Y:S01]  /*8c890*/  IADD3 R16, R0.reuse, c[0x0][0x198], RZ ;  /* 0x0000660000107a10 */ /* 0x040fe20007ffe0ff */
[----:B------:R1:W-:Y:S04]  /*8c8a0*/  @P3 STG.E.U16 [R24.64], R26 ;  /* 0x0000001a18003986 */ /* 0x0003e8000c101506 */
[----:B------:R3:W-:Y:S01]  /*8c8b0*/  @P4 STG.E.U16 [R18.64], R17 ;  /* 0x0000001112004986 */ /* 0x0007e2000c101506 */
[----:B0-----:R-:W-:Y:S01]  /*8c8c0*/  IMAD.WIDE R22, R0, 0x2, R2 ;  /* 0x0000000200167825 */ /* 0x001fe200078e0202 */
[----:B-1----:R-:W-:-:S03]  /*8c8d0*/  PRMT R26, R6, 0x7632, R26 ;  /* 0x00007632061a7816 */ /* 0x002fc6000000001a */
[----:B------:R-:W-:-:S04]  /*8c8e0*/  IMAD.WIDE R24, R16, 0x2, R10 ;  /* 0x0000000210187825 */ /* 0x000fc800078e020a */
[----:B---3--:R-:W-:Y:S01]  /*8c8f0*/  IMAD.WIDE R18, R16, 0x2, R20 ;  /* 0x0000000210127825 */ /* 0x008fe200078e0214 */
[----:B------:R-:W-:Y:S01]  /*8c900*/  @P6 STG.E.U16 [R22.64], R26 ;  /* 0x0000001a16006986 */ /* 0x000fe2000c101506 */
[----:B------:R-:W-:Y:S02]  /*8c910*/  PRMT R0, R5, 0x7632, R0 ;  /* 0x0000763205007816 */ /* 0x000fe40000000000 */
[----:B----4-:R-:W-:Y:S01]  /*8c920*/  ISETP.GE.AND P3, PT, R7, c[0x0][0x17c], PT ;  /* 0x00005f0007007a0c */ /* 0x010fe20003f66270 */
[----:B------:R0:W-:Y:S04]  /*8c930*/  @P0 STG.E.U16 [R18.64], R5 ;  /* 0x0000000512000986 */ /* 0x0001e8000c101506 */
[----:B------:R1:W-:Y:S04]  /*8c940*/  @P1 STG.E.U16 [R24.64], R29 ;  /* 0x0000001d18001986 */ /* 0x0003e8000c101506 */
[----:B0-----:R-:W3:Y:S04]  /*8c950*/  LDL.LU R5, [R1+0x2424] ;  /* 0x0024240001057983 */ /* 0x001ee80000300800 */
[----:B------:R-:W4:Y:S04]  /*8c960*/  LDL.LU R7, [R1+0x194] ;  /* 0x0001940001077983 */ /* 0x000f280000300800 */
[----:B------:R-:W3:Y:S01]  /*8c970*/  LDL.LU R6, [R1+0x154] ;  /* 0x0001540001067983 */ /* 0x000ee20000300800 */
[----:B--2---:R-:W-:-:S03]  /*8c980*/  ISETP.GE.AND P1, PT, R15, c[0x0][0x17c], PT ;  /* 0x00005f000f007a0c */ /* 0x004fc60003f26270 */
[----:B------:R-:W2:Y:S01]  /*8c990*/  LDL.LU R15, [R1+0x26ac] ;  /* 0x0026ac00010f7983 */ /* 0x000ea20000300800 */
[----:B------:R-:W-:Y:S02]  /*8c9a0*/  ISETP.LT.AND P4, PT, R28, c[0x0][0x178], !P5 ;  /* 0x00005e001c007a0c */ /* 0x000fe40006f81270 */
[----:B------:R-:W-:Y:S02]  /*8c9b0*/  ISETP.LT.AND P5, PT, R14, c[0x0][0x178], !P5 ;  /* 0x00005e000e007a0c */ /* 0x000fe40006fa1270 */
[----:B------:R-:W-:Y:S02]  /*8c9c0*/  ISETP.LT.AND P6, PT, R13, c[0x0][0x178], !P2 ;  /* 0x00005e000d007a0c */ /* 0x000fe400057c1270 */
[C---:B------:R-:W-:Y:S01]  /*8c9d0*/  IADD3 R17, R16.reuse, c[0x0][0x198], RZ ;  /* 0x0000660010117a10 */ /* 0x040fe20007ffe0ff */
[----:B------:R-:W-:Y:S01]  /*8c9e0*/  IMAD.WIDE R18, R16, 0x2, R8 ;  /* 0x0000000210127825 */ /* 0x000fe200078e0208 */
[----:B------:R-:W-:-:S03]  /*8c9f0*/  ISETP.LT.AND P0, PT, R12, c[0x0][0x178], !P2 ;  /* 0x00005e000c007a0c */ /* 0x000fc60005701270 */
[----:B------:R-:W-:-:S04]  /*8ca00*/  IMAD.WIDE R22, R16, 0x2, R2 ;  /* 0x0000000210167825 */ /* 0x000fc800078e0202 */
[----:B-1----:R-:W-:Y:S01]  /*8ca10*/  IMAD.WIDE R24, R17, 0x2, R20 ;  /* 0x0000000211187825 */ /* 0x002fe200078e0214 */
[----:B--2---:R-:W-:Y:S04]  /*8ca20*/  @P4 STG.E.U16 [R18.64], R15 ;  /* 0x0000000f12004986 */ /* 0x004fe8000c101506 */
[----:B------:R0:W-:Y:S04]  /*8ca30*/  @P5 STG.E.U16 [R22.64], R4 ;  /* 0x0000000416005986 */ /* 0x0001e8000c101506 */
[----:B------:R1:W-:Y:S01]  /*8ca40*/  @P6 STG.E.U16 [R24.64], R0 ;  /* 0x0000000018006986 */ /* 0x0003e2000c101506 */
[----:B------:R-:W-:Y:S01]  /*8ca50*/  PRMT R16, R15, 0x7632, R16 ;  /* 0x000076320f107816 */ /* 0x000fe20000000010 */
[----:B0-----:R-:W-:Y:S01]  /*8ca60*/  IMAD.WIDE R22, R17, 0x2, R10 ;  /* 0x0000000211167825 */ /* 0x001fe200078e020a */
[----:B-1----:R-:W-:-:S02]  /*8ca70*/  PRMT R0, R29, 0x7632, R0 ;  /* 0x000076321d007816 */ /* 0x002fc40000000000 */
[----:B------:R-:W2:Y:S01]  /*8ca80*/  LDL.LU R29, [R1+0xd4] ;  /* 0x0000d400011d7983 */ /* 0x000ea20000300800 */
[----:B------:R-:W-:-:S03]  /*8ca90*/  PRMT R24, R4, 0x7632, R24 ;  /* 0x0000763204187816 */ /* 0x000fc60000000018 */
[----:B------:R0:W-:Y:S01]  /*8caa0*/  @P0 STG.E.U16 [R22.64], R0 ;  /* 0x0000000016000986 */ /* 0x0001e2000c101506 */
[----:B---3--:R-:W-:-:S03]  /*8cab0*/  ISETP.GE.AND P0, PT, R5, c[0x0][0x17c], PT ;  /* 0x00005f0005007a0c */ /* 0x008fc60003f06270 */
[----:B------:R-:W3:Y:S04]  /*8cac0*/  LDL.LU R15, [R1+0x2428] ;  /* 0x00242800010f7983 */ /* 0x000ee80000300800 */
[----:B------:R-:W2:Y:S04]  /*8cad0*/  LDL.LU R5, [R1+0x168] ;  /* 0x0001680001057983 */ /* 0x000ea80000300800 */
[----:B------:R-:W2:Y:S01]  /*8cae0*/  LDL.LU R4, [R1+0x128] ;  /* 0x0001280001047983 */ /* 0x000ea20000300800 */
[----:B------:R-:W-:Y:S01]  /*8caf0*/  ISETP.LT.AND P4, PT, R28, c[0x0][0x178], !P2 ;  /* 0x00005e001c007a0c */ /* 0x000fe20005781270 */
[----:B------:R-:W-:Y:S01]  /*8cb00*/  IMAD.WIDE R18, R17, 0x2, R8 ;  /* 0x0000000211127825 */ /* 0x000fe200078e0208 */
[----:B------:R-:W-:-:S02]  /*8cb10*/  ISETP.LT.AND P2, PT, R14, c[0x0][0x178], !P2 ;  /* 0x00005e000e007a0c */ /* 0x000fc40005741270 */
[----:B------:R-:W-:Y:S02]  /*8cb20*/  ISETP.LT.AND P5, PT, R13, c[0x0][0x178], !P3 ;  /* 0x00005e000d007a0c */ /* 0x000fe40005fa1270 */
[----:B------:R-:W-:Y:S02]  /*8cb30*/  ISETP.LT.AND P6, PT, R12, c[0x0][0x178], !P3 ;  /* 0x00005e000c007a0c */ /* 0x000fe40005fc1270 */
[----:B0-----:R-:W-:Y:S01]  /*8cb40*/  IADD3 R0, R17, c[0x0][0x198], RZ ;  /* 0x0000660011007a10 */ /* 0x001fe20007ffe0ff */
[----:B--2---:R0:W-:Y:S04]  /*8cb50*/  STL [R1+0x26a8], R4 ;  /* 0x0026a80401007387 */ /* 0x0041e80000100800 */
[----:B0-----:R-:W2:Y:S04]  /*8cb60*/  LDL.LU R4, [R1+0x114] ;  /* 0x0001140001047983 */ /* 0x001ea80000300800 */
[----:B------:R0:W-:Y:S01]  /*8cb70*/  @P4 STG.E.U16 [R18.64], R16 ;  /* 0x0000001012004986 */ /* 0x0001e2000c101506 */
[----:B------:R-:W-:-:S02]  /*8cb80*/  ISETP.LT.AND P4, PT, R28, c[0x0][0x178], !P3 ;  /* 0x00005e001c007a0c */ /* 0x000fc40005f81270 */
[----:B------:R-:W-:Y:S01]  /*8cb90*/  ISETP.LT.AND P3, PT, R14, c[0x0][0x178], !P3 ;  /* 0x00005e000e007a0c */ /* 0x000fe20005f61270 */
[----:B------:R-:W-:-:S04]  /*8cba0*/  IMAD.WIDE R22, R0, 0x2, R10 ;  /* 0x0000000200167825 */ /* 0x000fc800078e020a */
[----:B0-----:R-:W-:-:S04]  /*8cbb0*/  IMAD.WIDE R16, R17, 0x2, R2 ;  /* 0x0000000211107825 */ /* 0x001fc800078e0202 */
[C---:B------:R-:W-:Y:S01]  /*8cbc0*/  IMAD.WIDE R18, R0.reuse, 0x2, R20 ;  /* 0x0000000200127825 */ /* 0x040fe200078e0214 */
[----:B------:R0:W-:Y:S04]  /*8cbd0*/  @P2 STG.E.U16 [R16.64], R24 ;  /* 0x0000001810002986 */ /* 0x0001e8000c101506 */
[----:B----4-:R1:W-:Y:S04]  /*8cbe0*/  @P5 STG.E.U16 [R18.64], R7 ;  /* 0x0000000712005986 */ /* 0x0103e8000c101506 */
[----:B------:R4:W-:Y:S01]  /*8cbf0*/  @P6 STG.E.U16 [R22.64], R6 ;  /* 0x0000000616006986 */ /* 0x0009e2000c101506 */
[----:B---3--:R-:W-:Y:S01]  /*8cc00*/  ISETP.GE.AND P6, PT, R15, c[0x0][0x17c], PT ;  /* 0x00005f000f007a0c */ /* 0x008fe20003fc6270 */
[----:B0-----:R-:W-:-:S02]  /*8cc10*/  IMAD.WIDE R16, R0, 0x2, R8 ;  /* 0x0000000200107825 */ /* 0x001fc400078e0208 */
[----:B------:R-:W3:Y:S01]  /*8cc20*/  LDL.LU R15, [R1+0x242c] ;  /* 0x00242c00010f7983 */ /* 0x000ee20000300800 */
[C---:B-1----:R-:W-:Y:S02]  /*8cc30*/  IADD3 R18, R0.reuse, c[0x0][0x198], RZ ;  /* 0x0000660000127a10 */ /* 0x042fe40007ffe0ff */
[----:B------:R-:W-:Y:S01]  /*8cc40*/  PRMT R19, R7, 0x7632, R19 ;  /* 0x0000763207137816 */ /* 0x000fe20000000013 */
[----:B----4-:R-:W-:Y:S01]  /*8cc50*/  IMAD.WIDE R22, R0, 0x2, R2 ;  /* 0x0000000200167825 */ /* 0x010fe200078e0202 */
[----:B------:R-:W-:Y:S01]  /*8cc60*/  PRMT R0, R6, 0x7632, R0 ;  /* 0x0000763206007816 */ /* 0x000fe20000000000 */
[----:B------:R-:W4:Y:S01]  /*8cc70*/  LDL.LU R7, [R1+0x2430] ;  /* 0x0024300001077983 */ /* 0x000f220000300800 */
[----:B------:R-:W-:-:S03]  /*8cc80*/  PRMT R26, R29, 0x7632, R26 ;  /* 0x000076321d1a7816 */ /* 0x000fc6000000001a */
[----:B------:R-:W4:Y:S04]  /*8cc90*/  LDL.LU R6, [R1+0xa8] ;  /* 0x0000a80001067983 */ /* 0x000f280000300800 */
[----:B--2---:R0:W-:Y:S01]  /*8cca0*/  @P4 STG.E.U16 [R16.64], R4 ;  /* 0x0000000410004986 */ /* 0x0041e2000c101506 */
[----:B------:R-:W-:-:S03]  /*8ccb0*/  PRMT R27, R4, 0x7632, R27 ;  /* 0x00007632041b7816 */ /* 0x000fc6000000001b */
[----:B------:R1:W-:Y:S04]  /*8ccc0*/  @P3 STG.E.U16 [R22.64], R29 ;  /* 0x0000001d16003986 */ /* 0x0003e8000c101506 */
[----:B0-----:R-:W2:Y:S04]  /*8ccd0*/  LDL.LU R4, [R1+0x26a8] ;  /* 0x0026a80001047983 */ /* 0x001ea80000300800 */
[----:B-1----:R-:W2:Y:S01]  /*8cce0*/  LDL.LU R29, [R1+0x26a4] ;  /* 0x0026a400011d7983 */ /* 0x002ea20000300800 */
[----:B------:R-:W-:Y:S02]  /*8ccf0*/  ISETP.LT.AND P5, PT, R13, c[0x0][0x178], !P1 ;  /* 0x00005e000d007a0c */ /* 0x000fe40004fa1270 */
[----:B------:R-:W-:Y:S01]  /*8cd00*/  ISETP.LT.AND P2, PT, R12, c[0x0][0x178], !P1 ;  /* 0x00005e000c007a0c */ /* 0x000fe20004f41270 */
[----:B------:R-:W-:Y:S01]  /*8cd10*/  IMAD.WIDE R24, R18, 0x2, R20 ;  /* 0x0000000212187825 */ /* 0x000fe200078e0214 */
[----:B------:R-:W-:-:S02]  /*8cd20*/  ISETP.LT.AND P3, PT, R28, c[0x0][0x178], !P1 ;  /* 0x00005e001c007a0c */ /* 0x000fc40004f61270 */
[----:B------:R-:W-:Y:S01]  /*8cd30*/  ISETP.LT.AND P1, PT, R14, c[0x0][0x178], !P1 ;  /* 0x00005e000e007a0c */ /* 0x000fe20004f21270 */
[----:B------:R-:W-:-:S06]  /*8cd40*/  IMAD.WIDE R16, R18, 0x2, R10 ;  /* 0x0000000212107825 */ /* 0x000fcc00078e020a */
[----:B------:R-:W-:Y:S01]  /*8cd50*/  @P5 STG.E.U16 [R24.64], R19 ;  /* 0x0000001318005986 */ /* 0x000fe2000c101506 */
[----:B------:R-:W-:-:S03]  /*8cd60*/  ISETP.LT.AND P5, PT, R13, c[0x0][0x178], !P0 ;  /* 0x00005e000d007a0c */ /* 0x000fc600047a1270 */
[----:B------:R0:W-:Y:S01]  /*8cd70*/  @P2 STG.E.U16 [R16.64], R0 ;  /* 0x0000000010002986 */ /* 0x0001e2000c101506 */
[----:B---3--:R-:W-:Y:S02]  /*8cd80*/  ISETP.GE.AND P2, PT, R15, c[0x0][0x17c], PT ;  /* 0x00005f000f007a0c */ /* 0x008fe40003f46270 */
[C---:B0-----:R-:W-:Y:S01]  /*8cd90*/  IADD3 R0, R18.reuse, c[0x0][0x198], RZ ;  /* 0x0000660012007a10 */ /* 0x041fe20007ffe0ff */
[----:B------:R-:W-:-:S04]  /*8cda0*/  IMAD.WIDE R16, R18, 0x2, R8 ;  /* 0x0000000212107825 */ /* 0x000fc800078e0208 */
[----:B------:R-:W-:Y:S01]  /*8cdb0*/  IMAD.WIDE R18, R18, 0x2, R2 ;  /* 0x0000000212127825 */ /* 0x000fe200078e0202 */
[----:B------:R-:W-:Y:S03]  /*8cdc0*/  @P3 STG.E.U16 [R16.64], R27 ;  /* 0x0000001b10003986 */ /* 0x000fe6000c101506 */
[----:B------:R-:W-:Y:S01]  /*8cdd0*/  IMAD.WIDE R22, R0, 0x2, R20 ;  /* 0x0000000200167825 */ /* 0x000fe200078e0214 */
[----:B------:R-:W-:Y:S01]  /*8cde0*/  @P1 STG.E.U16 [R18.64], R26 ;  /* 0x0000001a12001986 */ /* 0x000fe2000c101506 */
[----:B----4-:R-:W-:-:S03]  /*8cdf0*/  ISETP.GE.AND P1, PT, R7, c[0x0][0x17c], PT ;  /* 0x00005f0007007a0c */ /* 0x010fc60003f26270 */
[----:B------:R0:W-:Y:S04]  /*8ce00*/  @P5 STG.E.U16 [R22.64], R5 ;  /* 0x0000000516005986 */ /* 0x0001e8000c101506 */
[----:B------:R-:W3:Y:S01]  /*8ce10*/  LDL.LU R7, [R1+0x2434] ;  /* 0x0024340001077983 */ /* 0x000ee20000300800 */
[----:B--2---:R-:W-:-:S03]  /*8ce20*/  PRMT R29, R5, 0x7632, R29 ;  /* 0x00007632051d7816 */ /* 0x004fc6000000001d */
[----:B0-----:R-:W2:Y:S04]  /*8ce30*/  LDL.LU R5, [R1+0x178] ;  /* 0x0001780001057983 */ /* 0x001ea80000300800 */
[----:B------:R-:W4:Y:S01]  /*8ce40*/  LDL.LU R15, [R1+0xf8] ;  /* 0x0000f800010f7983 */ /* 0x000f220000300800 */
[----:B------:R-:W-:Y:S02]  /*8ce50*/  ISETP.LT.AND P4, PT, R12, c[0x0][0x178], !P0 ;  /* 0x00005e000c007a0c */ /* 0x000fe40004781270 */
[----:B------:R-:W-:Y:S02]  /*8ce60*/  ISETP.LT.AND P5, PT, R28, c[0x0][0x178], !P0 ;  /* 0x00005e001c007a0c */ /* 0x000fe400047a1270 */
[----:B------:R-:W-:Y:S02]  /*8ce70*/  ISETP.LT.AND P0, PT, R14, c[0x0][0x178], !P0 ;  /* 0x00005e000e007a0c */ /* 0x000fe40004701270 */
[----:B------:R-:W-:Y:S01]  /*8ce80*/  ISETP.LT.AND P3, PT, R13, c[0x0][0x178], !P6 ;  /* 0x00005e000d007a0c */ /* 0x000fe20007761270 */
[----:B----4-:R0:W-:Y:S04]  /*8ce90*/  STL [R1+0x26a0], R15 ;  /* 0x0026a00f01007387 */ /* 0x0101e80000100800 */
[----:B0-----:R-:W4:Y:S01]  /*8cea0*/  LDL.LU R15, [R1+0xe8] ;  /* 0x0000e800010f7983 */ /* 0x001f220000300800 */
[C---:B------:R-:W-:Y:S01]  /*8ceb0*/  IADD3 R26, R0.reuse, c[0x0][0x198], RZ ;  /* 0x00006600001a7a10 */ /* 0x040fe20007ffe0ff */
[----:B------:R-:W-:-:S04]  /*8cec0*/  IMAD.WIDE R24, R0, 0x2, R10 ;  /* 0x0000000200187825 */ /* 0x000fc800078e020a */
[C---:B------:R-:W-:Y:S01]  /*8ced0*/  IMAD.WIDE R16, R0.reuse, 0x2, R8 ;  /* 0x0000000200107825 */ /* 0x040fe200078e0208 */
[----:B------:R0:W-:Y:S03]  /*8cee0*/  @P4 STG.E.U16 [R24.64], R4 ;  /* 0x0000000418004986 */ /* 0x0001e6000c101506 */
[----:B------:R-:W-:Y:S01]  /*8cef0*/  IMAD.WIDE R18, R0, 0x2, R2 ;  /* 0x0000000200127825 */ /* 0x000fe200078e0202 */
[----:B------:R-:W-:-:S03]  /*8cf00*/  PRMT R27, R4, 0x7632, R27 ;  /* 0x00007632041b7816 */ /* 0x000fc6000000001b */
[----:B------:R-:W-:Y:S01]  /*8cf10*/  IMAD.WIDE R22, R26, 0x2, R20 ;  /* 0x000000021a167825 */ /* 0x000fe200078e0214 */
[----:B0-----:R-:W2:Y:S04]  /*8cf20*/  LDL.LU R4, [R1+0xb8] ;  /* 0x0000b80001047983 */ /* 0x001ea80000300800 */
[----:B------:R-:W-:Y:S04]  /*8cf30*/  STL [R1+0x2698], R29 ;  /* 0x0026981d01007387 */ /* 0x000fe80000100800 */
[----:B----4-:R-:W-:Y:S04]  /*8cf40*/  @P5 STG.E.U16 [R16.64], R15 ;  /* 0x0000000f10005986 */ /* 0x010fe8000c101506 */
[----:B------:R-:W-:Y:S04]  /*8cf50*/  @P0 STG.E.U16 [R18.64], R6 ;  /* 0x0000000612000986 */ /* 0x000fe8000c101506 */
[----:B------:R0:W-:Y:S04]  /*8cf60*/  @P3 STG.E.U16 [R22.64], R29 ;  /* 0x0000001d16003986 */ /* 0x0001e8000c101506 */
[----:B0-----:R-:W4:Y:S01]  /*8cf70*/  LDL.LU R29, [R1+0x138] ;  /* 0x00013800011d7983 */ /* 0x001f220000300800 */
[----:B------:R-:W-:-:S03]  /*8cf80*/  PRMT R22, R15, 0x7632, R22 ;  /* 0x000076320f167816 */ /* 0x000fc60000000016 */
[----:B------:R-:W4:Y:S01]  /*8cf90*/  LDL.LU R15, [R1+0x2438] ;  /* 0x00243800010f7983 */ /* 0x000f220000300800 */
[----:B------:R-:W-:Y:S02]  /*8cfa0*/  ISETP.LT.AND P4, PT, R12, c[0x0][0x178], !P6 ;  /* 0x00005e000c007a0c */ /* 0x000fe40007781270 */
[----:B------:R-:W-:Y:S02]  /*8cfb0*/  ISETP.LT.AND P5, PT, R28, c[0x0][0x178], !P6 ;  /* 0x00005e001c007a0c */ /* 0x000fe400077a1270 */
[----:B------:R-:W-:Y:S01]  /*8cfc0*/  ISETP.LT.AND P6, PT, R14, c[0x0][0x178], !P6 ;  /* 0x00005e000e007a0c */ /* 0x000fe200077c1270 */
[----:B------:R-:W-:Y:S01]  /*8cfd0*/  IMAD.WIDE R24, R26, 0x2, R10 ;  /* 0x000000021a187825 */ /* 0x000fe200078e020a */
[----:B------:R-:W-:Y:S02]  /*8cfe0*/  ISETP.LT.AND P0, PT, R13, c[0x0][0x178], !P2 ;  /* 0x00005e000d007a0c */ /* 0x000fe40005701270 */
[----:B------:R-:W-:Y:S01]  /*8cff0*/  ISETP.LT.AND P3, PT, R12, c[0x0][0x178], !P2 ;  /* 0x00005e000c007a0c */ /* 0x000fe20005761270 */
[C---:B------:R-:W-:Y:S01]  /*8d000*/  IMAD.WIDE R16, R26.reuse, 0x2, R8 ;  /* 0x000000021a107825 */ /* 0x040fe200078e0208 */
[----:B------:R-:W-:-:S03]  /*8d010*/  IADD3 R0, R26, c[0x0][0x198], RZ ;  /* 0x000066001a007a10 */ /* 0x000fc60007ffe0ff */
[----:B------:R0:W-:Y:S01]  /*8d020*/  @P4 STG.E.U16 [R24.64], R27 ;  /* 0x0000001b18004986 */ /* 0x0001e2000c101506 */
[----:B------:R-:W-:-:S03]  /*8d030*/  IMAD.WIDE R18, R26, 0x2, R2 ;  /* 0x000000021a127825 */ /* 0x000fc600078e0202 */
[----:B------:R1:W-:Y:S01]  /*8d040*/  @P5 STG.E.U16 [R16.64], R22 ;  /* 0x0000001610005986 */ /* 0x0003e2000c101506 */
[----:B---3--:R-:W-:Y:S02]  /*8d050*/  ISETP.GE.AND P4, PT, R7, c[0x0][0x17c], PT ;  /* 0x00005f0007007a0c */ /* 0x008fe40003f86270 */
[----:B0-----:R-:W-:Y:S02]  /*8d060*/  PRMT R24, R6, 0x7632, R24 ;  /* 0x0000763206187816 */ /* 0x001fe40000000018 */
[----:B------:R-:W3:Y:S01]  /*8d070*/  LDL.LU R6, [R1+0x243c] ;  /* 0x00243c0001067983 */ /* 0x000ee20000300800 */
[----:B-1----:R-:W-:-:S04]  /*8d080*/  IMAD.WIDE R16, R0, 0x2, R20 ;  /* 0x0000000200107825 */ /* 0x002fc800078e0214 */
[----:B------:R-:W-:Y:S01]  /*8d090*/  IMAD.WIDE R22, R0, 0x2, R10 ;  /* 0x0000000200167825 */ /* 0x000fe200078e020a */
[----:B------:R-:W-:Y:S01]  /*8d0a0*/  @P6 STG.E.U16 [R18.64], R24 ;  /* 0x0000001812006986 */ /* 0x000fe2000c101506 */
[----:B--2---:R-:W-:-:S03]  /*8d0b0*/  PRMT R25, R5, 0x7632, R25 ;  /* 0x0000763205197816 */ /* 0x004fc60000000019 */
[----:B------:R0:W-:Y:S04]  /*8d0c0*/  @P0 STG.E.U16 [R16.64], R5 ;  /* 0x0000000510000986 */ /* 0x0001e8000c101506 */
[----:B------:R-:W2:Y:S04]  /*8d0d0*/  LDL.LU R7, [R1+0x188] ;  /* 0x0001880001077983 */ /* 0x000ea80000300800 */
[----:B0-----:R-:W2:Y:S04]  /*8d0e0*/  LDL.LU R5, [R1+0x148] ;  /* 0x0001480001057983 */ /* 0x001ea80000300800 */
[----:B----4-:R0:W-:Y:S01]  /*8d0f0*/  @P3 STG.E.U16 [R22.64], R29 ;  /* 0x0000001d16003986 */ /* 0x0101e2000c101506 */
[----:B------:R-:W-:-:S03]  /*8d100*/  ISETP.GE.AND P3, PT, R15, c[0x0][0x17c], PT ;  /* 0x00005f000f007a0c */ /* 0x000fc60003f66270 */
[----:B------:R-:W4:Y:S01]  /*8d110*/  LDL.LU R15, [R1+0x26a0] ;  /* 0x0026a000010f7983 */ /* 0x000f220000300800 */
[----:B------:R-:W-:Y:S02]  /*8d120*/  ISETP.LT.AND P5, PT, R28, c[0x0][0x178], !P2 ;  /* 0x00005e001c007a0c */ /* 0x000fe400057a1270 */
[----:B------:R-:W-:Y:S02]  /*8d130*/  ISETP.LT.AND P2, PT, R14, c[0x0][0x178], !P2 ;  /* 0x00005e000e007a0c */ /* 0x000fe40005741270 */
[----:B------:R-:W-:Y:S01]  /*8d140*/  ISETP.LT.AND P6, PT, R13, c[0x0][0x178], !P1 ;  /* 0x00005e000d007a0c */ /* 0x000fe20004fc1270 */
[----:B------:R-:W-:Y:S01]  /*8d150*/  IMAD.WIDE R16, R0, 0x2, R8 ;  /* 0x0000000200107825 */ /* 0x000fe200078e0208 */
[----:B------:R-:W-:Y:S02]  /*8d160*/  ISETP.LT.AND P0, PT, R12, c[0x0][0x178], !P1 ;  /* 0x00005e000c007a0c */ /* 0x000fe40004f01270 */
[C---:B------:R-:W-:Y:S01]  /*8d170*/  IADD3 R24, R0.reuse, c[0x0][0x198], RZ ;  /* 0x0000660000187a10 */ /* 0x040fe20007ffe0ff */
[----:B------:R-:W-:Y:S01]  /*8d180*/  IMAD.WIDE R18, R0, 0x2, R2 ;  /* 0x0000000200127825 */ /* 0x000fe200078e0202 */
[----:B------:R-:W-:-:S02]  /*8d190*/  PRMT R0, R29, 0x7632, R0 ;  /* 0x000076321d007816 */ /* 0x000fc40000000000 */
[----:B0-----:R-:W2:Y:S01]  /*8d1a0*/  LDL.LU R29, [R1+0xc8] ;  /* 0x0000c800011d7983 */ /* 0x001ea20000300800 */
[----:B------:R-:W-:-:S03]  /*8d1b0*/  IMAD.WIDE R22, R24, 0x2, R20 ;  /* 0x0000000218167825 */ /* 0x000fc600078e0214 */
[----:B----4-:R-:W-:Y:S04]  /*8d1c0*/  @P5 STG.E.U16 [R16.64], R15 ;  /* 0x0000000f10005986 */ /* 0x010fe8000c101506 */
[----:B------:R0:W-:Y:S04]  /*8d1d0*/  @P2 STG.E.U16 [R18.64], R4 ;  /* 0x0000000412002986 */ /* 0x0001e8000c101506 */
[----:B------:R1:W-:Y:S01]  /*8d1e0*/  @P6 STG.E.U16 [R22.64], R25 ;  /* 0x0000001916006986 */ /* 0x0003e2000c101506 */
[----:B0-----:R-:W-:Y:S01]  /*8d1f0*/  IMAD.WIDE R18, R24, 0x2, R10 ;  /* 0x0000000218127825 */ /* 0x001fe200078e020a */
[----:B-1----:R-:W-:-:S04]  /*8d200*/  PRMT R22, R15, 0x7632, R22 ;  /* 0x000076320f167816 */ /* 0x002fc80000000016 */
[----:B------:R0:W-:Y:S01]  /*8d210*/  @P0 STG.E.U16 [R18.64], R0 ;  /* 0x0000000012000986 */ /* 0x0001e2000c101506 */
[----:B------:R-:W-:Y:S02]  /*8d220*/  PRMT R25, R4, 0x7632, R25 ;  /* 0x0000763204197816 */ /* 0x000fe40000000019 */
[----:B---3--:R-:W-:Y:S01]  /*8d230*/  ISETP.GE.AND P0, PT, R6, c[0x0][0x17c], PT ;  /* 0x00005f0006007a0c */ /* 0x008fe20003f06270 */
[----:B------:R-:W3:Y:S04]  /*8d240*/  LDL.LU R15, [R1+0x2440] ;  /* 0x00244000010f7983 */ /* 0x000ee80000300800 */
[----:B------:R-:W4:Y:S04]  /*8d250*/  LDL.LU R4, [R1+0x198] ;  /* 0x0001980001047983 */ /* 0x000f280000300800 */
[----:B------:R-:W4:Y:S01]  /*8d260*/  LDL.LU R6, [R1+0x158] ;  /* 0x0001580001067983 */ /* 0x000f220000300800 */
[----:B------:R-:W-:-:S02]  /*8d270*/  ISETP.LT.AND P5, PT, R28, c[0x0][0x178], !P1 ;  /* 0x00005e001c007a0c */ /* 0x000fc40004fa1270 */
[----:B------:R-:W-:Y:S01]  /*8d280*/  ISETP.LT.AND P1, PT, R14, c[0x0][0x178], !P1 ;  /* 0x00005e000e007a0c */ /* 0x000fe20004f21270 */
[----:B------:R-:W-:Y:S01]  /*8d290*/  IMAD.WIDE R16, R24, 0x2, R8 ;  /* 0x0000000218107825 */ /* 0x000fe200078e0208 */
[----:B------:R-:W-:Y:S02]  /*8d2a0*/  ISETP.LT.AND P6, PT, R13, c[0x0][0x178], !P4 ;  /* 0x00005e000d007a0c */ /* 0x000fe400067c1270 */
[----:B------:R-:W-:Y:S02]  /*8d2b0*/  ISETP.LT.AND P2, PT, R12, c[0x0][0x178], !P4 ;  /* 0x00005e000c007a0c */ /* 0x000fe40006741270 */
[----:B0-----:R-:W-:-:S05]  /*8d2c0*/  IADD3 R0, R24, c[0x0][0x198], RZ ;  /* 0x0000660018007a10 */ /* 0x001fca0007ffe0ff */
[----:B------:R0:W-:Y:S01]  /*8d2d0*/  @P5 STG.E.U16 [R16.64], R22 ;  /* 0x0000001610005986 */ /* 0x0001e2000c101506 */
[----:B------:R-:W-:-:S04]  /*8d2e0*/  IMAD.WIDE R18, R0, 0x2, R20 ;  /* 0x0000000200127825 */ /* 0x000fc800078e0214 */
[----:B0-----:R-:W-:-:S04]  /*8d2f0*/  IMAD.WIDE R16, R24, 0x2, R2 ;  /* 0x0000000218107825 */ /* 0x001fc800078e0202 */
[C---:B------:R-:W-:Y:S01]  /*8d300*/  IMAD.WIDE R22, R0.reuse, 0x2, R10 ;  /* 0x0000000200167825 */ /* 0x040fe200078e020a */
[----:B------:R0:W-:Y:S04]  /*8d310*/  @P1 STG.E.U16 [R16.64], R25 ;  /* 0x0000001910001986 */ /* 0x0001e8000c101506 */
[----:B--2---:R1:W-:Y:S04]  /*8d320*/  @P6 STG.E.U16 [R18.64], R7 ;  /* 0x0000000712006986 */ /* 0x0043e8000c101506 */
[----:B------:R2:W-:Y:S01]  /*8d330*/  @P2 STG.E.U16 [R22.64], R5 ;  /* 0x0000000516002986 */ /* 0x0005e2000c101506 */
[C---:B0-----:R-:W-:Y:S01]  /*8d340*/  IMAD.WIDE R16, R0.reuse, 0x2, R8 ;  /* 0x0000000200107825 */ /* 0x041fe200078e0208 */
[----:B-1----:R-:W-:-:S02]  /*8d350*/  IADD3 R18, R0, c[0x0][0x198], RZ ;  /* 0x0000660000127a10 */ /* 0x002fc40007ffe0ff */
[----:B------:R-:W-:Y:S01]  /*8d360*/  PRMT R19, R5, 0x7632, R19 ;  /* 0x0000763205137816 */ /* 0x000fe20000000013 */
[----:B--2---:R-:W-:Y:S01]  /*8d370*/  IMAD.WIDE R22, R0, 0x2, R2 ;  /* 0x0000000200167825 */ /* 0x004fe200078e0202 */
[----:B------:R-:W-:Y:S02]  /*8d380*/  PRMT R0, R7, 0x7632, R0 ;  /* 0x0000763207007816 */ /* 0x000fe40000000000 */
[----:B---3--:R-:W-:Y:S01]  /*8d390*/  ISETP.GE.AND P2, PT, R15, c[0x0][0x17c], PT ;  /* 0x00005f000f007a0c */ /* 0x008fe20003f46270 */
[----:B----4-:R0:W-:Y:S04]  /*8d3a0*/  STL [R1+0x269c], R6 ;  /* 0x00269c0601007387 */ /* 0x0101e80000100800 */
[----:B0-----:R-:W2:Y:S04]  /*8d3b0*/  LDL.LU R6, [R1+0x108] ;  /* 0x0001080001067983 */ /* 0x001ea80000300800 */
[----:B------:R-:W3:Y:S04]  /*8d3c0*/  LDL.LU R7, [R1+0x2444] ;  /* 0x0024440001077983 */ /* 0x000ee80000300800 */
[----:B------:R-:W4:Y:S04]  /*8d3d0*/  LDL.LU R5, [R1+0x2448] ;  /* 0x0024480001057983 */ /* 0x000f280000300800 */
[----:B------:R-:W3:Y:S01]  /*8d3e0*/  LDL.LU R15, [R1+0xd8] ;  /* 0x0000d800010f7983 */ /* 0x000ee20000300800 */
[----:B------:R-:W-:-:S02]  /*8d3f0*/  ISETP.LT.AND P5, PT, R28, c[0x0][0x178], !P4 ;  /* 0x00005e001c007a0c */ /* 0x000fc400067a1270 */
[----:B------:R-:W-:Y:S02]  /*8d400*/  ISETP.LT.AND P4, PT, R14, c[0x0][0x178], !P4 ;  /* 0x00005e000e007a0c */ /* 0x000fe40006781270 */
[----:B------:R-:W-:Y:S02]  /*8d410*/  PRMT R27, R29, 0x7632, R27 ;  /* 0x000076321d1b7816 */ /* 0x000fe4000000001b */
[----:B------:R-:W-:Y:S02]  /*8d420*/  ISETP.LT.AND P6, PT, R13, c[0x0][0x178], !P3 ;  /* 0x00005e000d007a0c */ /* 0x000fe40005fc1270 */
[----:B------:R-:W-:Y:S01]  /*8d430*/  ISETP.LT.AND P1, PT, R12, c[0x0][0x178], !P3 ;  /* 0x00005e000c007a0c */ /* 0x000fe20005f21270 */
[----:B------:R-:W-:-:S04]  /*8d440*/  IMAD.WIDE R24, R18, 0x2, R20 ;  /* 0x0000000212187825 */ /* 0x000fc800078e0214 */
[----:B--2---:R-:W-:Y:S01]  /*8d450*/  @P5 STG.E.U16 [R16.64], R6 ;  /* 0x0000000610005986 */ /* 0x004fe2000c101506 */
[----:B------:R-:W-:-:S03]  /*8d460*/  PRMT R26, R6, 0x7632, R26 ;  /* 0x00007632061a7816 */ /* 0x000fc6000000001a */
[----:B------:R-:W-:Y:S04]  /*8d470*/  @P4 STG.E.U16 [R22.64], R29 ;  /* 0x0000001d16004986 */ /* 0x000fe8000c101506 */
[----:B---3--:R0:W-:Y:S04]  /*8d480*/  STL [R1+0x2694], R15 ;  /* 0x0026940f01007387 */ /* 0x0081e80000100800 */
[----:B0-----:R-:W2:Y:S04]  /*8d490*/  LDL R15, [R1+0x118] ;  /* 0x00011800010f7983 */ /* 0x001ea80000100800 */
[----:B------:R-:W3:Y:S04]  /*8d4a0*/  LDL.LU R6, [R1+0x269c] ;  /* 0x00269c0001067983 */ /* 0x000ee80000300800 */
[----:B------:R-:W2:Y:S01]  /*8d4b0*/  LDL.LU R29, [R1+0x2698] ;  /* 0x00269800011d7983 */ /* 0x000ea20000300800 */
[----:B------:R-:W-:Y:S01]  /*8d4c0*/  ISETP.LT.AND P4, PT, R28, c[0x0][0x178], !P3 ;  /* 0x00005e001c007a0c */ /* 0x000fe20005f81270 */
[----:B------:R-:W-:Y:S01]  /*8d4d0*/  IMAD.WIDE R16, R18, 0x2, R10 ;  /* 0x0000000212107825 */ /* 0x000fe200078e020a */
[----:B------:R-:W-:Y:S01]  /*8d4e0*/  ISETP.LT.AND P3, PT, R14, c[0x0][0x178], !P3 ;  /* 0x00005e000e007a0c */ /* 0x000fe20005f61270 */
[----:B------:R0:W-:Y:S01]  /*8d4f0*/  @P6 STG.E.U16 [R24.64], R0 ;  /* 0x0000000018006986 */ /* 0x0001e2000c101506 */
[----:B------:R-:W-:-:S03]  /*8d500*/  ISETP.LT.AND P6, PT, R13, c[0x0][0x178], !P0 ;  /* 0x00005e000d007a0c */ /* 0x000fc600047c1270 */
[----:B------:R1:W-:Y:S01]  /*8d510*/  @P1 STG.E.U16 [R16.64], R19 ;  /* 0x0000001310001986 */ /* 0x0003e2000c101506 */
[C---:B0-----:R-:W-:Y:S01]  /*8d520*/  IADD3 R0, R18.reuse, c[0x0][0x198], RZ ;  /* 0x0000660012007a10 */ /* 0x041fe20007ffe0ff */
[----:B-1----:R-:W-:-:S04]  /*8d530*/  IMAD.WIDE R16, R18, 0x2, R8 ;  /* 0x0000000212107825 */ /* 0x002fc800078e0208 */
[----:B------:R-:W-:Y:S01]  /*8d540*/  IMAD.WIDE R18, R18, 0x2, R2 ;  /* 0x0000000212127825 */ /* 0x000fe200078e0202 */
[----:B------:R-:W-:-:S03]  /*8d550*/  ISETP.LT.AND P5, PT, R12, c[0x0][0x178], !P0 ;  /* 0x00005e000c007a0c */ /* 0x000fc600047a1270 */
[----:B------:R-:W-:Y:S01]  /*8d560*/  IMAD.WIDE R22, R0, 0x2, R20 ;  /* 0x0000000200167825 */ /* 0x000fe200078e0214 */
[----:B------:R0:W-:Y:S04]  /*8d570*/  @P4 STG.E.U16 [R16.64], R26 ;  /* 0x0000001a10004986 */ /* 0x0001e8000c101506 */
[----:B------:R1:W-:Y:S04]  /*8d580*/  @P3 STG.E.U16 [R18.64], R27 ;  /* 0x0000001b12003986 */ /* 0x0003e8000c101506 */
[----:B------:R2:W-:Y:S01]  /*8d590*/  @P6 STG.E.U16 [R22.64], R4 ;  /* 0x0000000416006986 */ /* 0x0005e2000c101506 */
[----:B------:R-:W-:Y:S01]  /*8d5a0*/  ISETP.LT.AND P6, PT, R28, c[0x0][0x178], !P0 ;  /* 0x00005e001c007a0c */ /* 0x000fe200047c1270 */
[----:B------:R-:W-:Y:S01]  /*8d5b0*/  IMAD.WIDE R24, R0, 0x2, R10 ;  /* 0x0000000200187825 */ /* 0x000fe200078e020a */
[----:B----4-:R-:W-:-:S02]  /*8d5c0*/  ISETP.GE.AND P3, PT, R5, c[0x0][0x17c], PT ;  /* 0x00005f0005007a0c */ /* 0x010fc40003f66270 */
[----:B------:R-:W4:Y:S01]  /*8d5d0*/  LDL.LU R5, [R1+0x16c] ;  /* 0x00016c0001057983 */ /* 0x000f220000300800 */
[C---:B0-----:R-:W-:Y:S01]  /*8d5e0*/  IMAD.WIDE R16, R0.reuse, 0x2, R8 ;  /* 0x0000000200107825 */ /* 0x041fe200078e0208 */
[----:B------:R-:W-:Y:S02]  /*8d5f0*/  ISETP.GE.AND P1, PT, R7, c[0x0][0x17c], PT ;  /* 0x00005f0007007a0c */ /* 0x000fe40003f26270 */
[C---:B------:R-:W-:Y:S01]  /*8d600*/  IADD3 R26, R0.reuse, c[0x0][0x198], RZ ;  /* 0x00006600001a7a10 */ /* 0x040fe20007ffe0ff */
[----:B-1----:R-:W-:Y:S01]  /*8d610*/  IMAD.WIDE R18, R0, 0x2, R2 ;  /* 0x0000000200127825 */ /* 0x002fe200078e0202 */
[----:B---3--:R0:W-:Y:S01]  /*8d620*/  @P5 STG.E.U16 [R24.64], R6 ;  /* 0x0000000618005986 */ /* 0x0081e2000c101506 */
[----:B------:R-:W-:Y:S02]  /*8d630*/  PRMT R27, R6, 0x7632, R27 ;  /* 0x00007632061b7816 */ /* 0x000fe4000000001b */
[----:B--2---:R-:W-:Y:S02]  /*8d640*/  PRMT R29, R4, 0x7632, R29 ;  /* 0x00007632041d7816 */ /* 0x004fe4000000001d */
[----:B------:R-:W2:Y:S04]  /*8d650*/  LDL.LU R4, [R1+0x12c] ;  /* 0x00012c0001047983 */ /* 0x000ea80000300800 */
[----:B------:R1:W-:Y:S04]  /*8d660*/  @P6 STG.E.U16 [R16.64], R15 ;  /* 0x0000000f10006986 */ /* 0x0003e8000c101506 */
[----:B0-----:R-:W3:Y:S04]  /*8d670*/  LDL.LU R6, [R1+0x2450] ;  /* 0x0024500001067983 */ /* 0x001ee80000300800 */
[----:B------:R-:W2:Y:S04]  /*8d680*/  LDL.LU R7, [R1+0xec] ;  /* 0x0000ec0001077983 */ /* 0x000ea80000300800 */
[----:B------:R-:W2:Y:S04]  /*8d690*/  LDL.LU R0, [R1+0x244c] ;  /* 0x00244c0001007983 */ /* 0x000ea80000300800 */
[----:B-1----:R-:W2:Y:S04]  /*8d6a0*/  LDL.LU R15, [R1+0x2694] ;  /* 0x00269400010f7983 */ /* 0x002ea80000300800 */
[----:B------:R-:W3:Y:S01]  /*8d6b0*/  LDL.LU R17, [R1+0x118] ;  /* 0x0001180001117983 */ /* 0x000ee20000300800 */
[----:B------:R-:W-:-:S02]  /*8d6c0*/  ISETP.LT.AND P0, PT, R14, c[0x0][0x178], !P0 ;  /* 0x00005e000e007a0c */ /* 0x000fc40004701270 */
[----:B------:R-:W-:Y:S01]  /*8d6d0*/  ISETP.LT.AND P4, PT, R13, c[0x0][0x178], !P2 ;  /* 0x00005e000d007a0c */ /* 0x000fe20005781270 */
[----:B------:R-:W-:Y:S01]  /*8d6e0*/  IMAD.WIDE R22, R26, 0x2, R20 ;  /* 0x000000021a167825 */ /* 0x000fe200078e0214 */
[----:B------:R-:W-:Y:S01]  /*8d6f0*/  STL [R1+0x2690], R29 ;  /* 0x0026901d01007387 */ /* 0x000fe20000100800 */
[----:B------:R-:W-:Y:S02]  /*8d700*/  ISETP.LT.AND P5, PT, R12, c[0x0][0x178], !P2 ;  /* 0x00005e000c007a0c */ /* 0x000fe400057a1270 */
[----:B------:R-:W-:Y:S01]  /*8d710*/  ISETP.LT.AND P6, PT, R28, c[0x0][0x178], !P2 ;  /* 0x00005e001c007a0c */ /* 0x000fe200057c1270 */
[----:B------:R-:W-:Y:S01]  /*8d720*/  IMAD.WIDE R24, R26, 0x2, R10 ;  /* 0x000000021a187825 */ /* 0x000fe200078e020a */
[----:B------:R-:W-:-:S04]  /*8d730*/  ISETP.LT.AND P2, PT, R14, c[0x0][0x178], !P2 ;  /* 0x00005e000e007a0c */ /* 0x000fc80005741270 */
[----:B--2---:R-:W-:Y:S04]  /*8d740*/  @P0 STG.E.U16 [R18.64], R15 ;  /* 0x0000000f12000986 */ /* 0x004fe8000c101506 */
[----:B------:R0:W-:Y:S04]  /*8d750*/  @P4 STG.E.U16 [R22.64], R29 ;  /* 0x0000001d16004986 */ /* 0x0001e8000c101506 */
[----:B0-----:R-:W2:Y:S01]  /*8d760*/  LDL.LU R29, [R1+0xac] ;  /* 0x0000ac00011d7983 */ /* 0x001ea20000300800 */
[----:B---3--:R-:W-:Y:S01]  /*8d770*/  PRMT R18, R17, 0x7632, R18 ;  /* 0x0000763211127816 */ /* 0x008fe20000000012 */
[----:B------:R-:W-:Y:S01]  /*8d780*/  IMAD.WIDE R16, R26, 0x2, R8 ;  /* 0x000000021a107825 */ /* 0x000fe200078e0208 */
[----:B------:R-:W-:-:S02]  /*8d790*/  ISETP.LT.AND P4, PT, R13, c[0x0][0x178], !P1 ;  /* 0x00005e000d007a0c */ /* 0x000fc40004f81270 */
[----:B------:R-:W-:Y:S02]  /*8d7a0*/  ISETP.GE.AND P0, PT, R0, c[0x0][0x17c], PT ;  /* 0x00005f0000007a0c */ /* 0x000fe40003f06270 */
[----:B------:R-:W-:Y:S01]  /*8d7b0*/  IADD3 R0, R26, c[0x0][0x198], RZ ;  /* 0x000066001a007a10 */ /* 0x000fe20007ffe0ff */
[----:B------:R0:W-:Y:S01]  /*8d7c0*/  @P5 STG.E.U16 [R24.64], R27 ;  /* 0x0000001b18005986 */ /* 0x0001e2000c101506 */
[----:B------:R-:W-:Y:S01]  /*8d7d0*/  ISETP.LT.AND P5, PT, R12, c[0x0][0x178], !P1 ;  /* 0x00005e000c007a0c */ /* 0x000fe20004fa1270 */
[----:B------:R-:W-:Y:S02]  /*8d7e0*/  IMAD.WIDE R22, R26, 0x2, R2 ;  /* 0x000000021a167825 */ /* 0x000fe400078e0202 */
[----:B------:R1:W-:Y:S01]  /*8d7f0*/  @P6 STG.E.U16 [R16.64], R18 ;  /* 0x0000001210006986 */ /* 0x0003e2000c101506 */
[----:B------:R-:W-:Y:S02]  /*8d800*/  ISETP.LT.AND P6, PT, R28, c[0x0][0x178], !P1 ;  /* 0x00005e001c007a0c */ /* 0x000fe40004fc1270 */
[----:B0-----:R-:W-:Y:S01]  /*8d810*/  PRMT R24, R15, 0x7632, R24 ;  /* 0x000076320f187816 */ /* 0x001fe20000000018 */
[----:B-1----:R-:W-:-:S04]  /*8d820*/  IMAD.WIDE R16, R0, 0x2, R20 ;  /* 0x0000000200107825 */ /* 0x002fc800078e0214 */
[----:B------:R0:W-:Y:S01]  /*8d830*/  @P2 STG.E.U16 [R22.64], R24 ;  /* 0x0000001816002986 */ /* 0x0001e2000c101506 */
[----:B------:R-:W-:Y:S01]  /*8d840*/  ISETP.LT.AND P1, PT, R14, c[0x0][0x178], !P1 ;  /* 0x00005e000e007a0c */ /* 0x000fe20004f21270 */
[----:B------:R-:W-:Y:S02]  /*8d850*/  IMAD.WIDE R18, R0, 0x2, R10 ;  /* 0x0000000200127825 */ /* 0x000fe400078e020a */
[----:B----4-:R1:W-:Y:S01]  /*8d860*/  @P4 STG.E.U16 [R16.64], R5 ;  /* 0x0000000510004986 */ /* 0x0103e2000c101506 */
[----:B------:R-:W-:Y:S02]  /*8d870*/  ISETP.GE.AND P2, PT, R6, c[0x0][0x17c], PT ;  /* 0x00005f0006007a0c */ /* 0x000fe40003f46270 */
[----:B------:R-:W-:Y:S01]  /*8d880*/  ISETP.LT.AND P4, PT, R13, c[0x0][0x178], !P3 ;  /* 0x00005e000d007a0c */ /* 0x000fe20005f81270 */
[----:B------:R-:W3:Y:S01]  /*8d890*/  LDL.LU R6, [R1+0x17c] ;  /* 0x00017c0001067983 */ /* 0x000ee20000300800 */
[----:B------:R-:W-:Y:S02]  /*8d8a0*/  PRMT R26, R5, 0x7632, R26 ;  /* 0x00007632051a7816 */ /* 0x000fe4000000001a */
[C---:B0-----:R-:W-:Y:S01]  /*8d8b0*/  IADD3 R24, R0.reuse, c[0x0][0x198], RZ ;  /* 0x0000660000187a10 */ /* 0x041fe20007ffe0ff */
[----:B-1----:R-:W-:Y:S01]  /*8d8c0*/  IMAD.WIDE R16, R0, 0x2, R8 ;  /* 0x0000000200107825 */ /* 0x002fe200078e0208 */
[----:B------:R-:W4:Y:S01]  /*8d8d0*/  LDL.LU R5, [R1+0x13c] ;  /* 0x00013c0001057983 */ /* 0x000f220000300800 */
[----:B------:R-:W-:-:S03]  /*8d8e0*/  PRMT R27, R4, 0x7632, R27 ;  /* 0x00007632041b7816 */ /* 0x000fc6000000001b */
[----:B------:R0:W-:Y:S01]  /*8d8f0*/  @P5 STG.E.U16 [R18.64], R4 ;  /* 0x0000000412005986 */ /* 0x0001e2000c101506 */
[----:B------:R-:W-:-:S03]  /*8d900*/  PRMT R25, R7, 0x7632, R25 ;  /* 0x0000763207197816 */ /* 0x000fc60000000019 */
[----:B------:R1:W-:Y:S04]  /*8d910*/  @P6 STG.E.U16 [R16.64], R7 ;  /* 0x0000000710006986 */ /* 0x0003e8000c101506 */
[----:B0-----:R-:W4:Y:S01]  /*8d920*/  LDL.LU R4, [R1+0xfc] ;  /* 0x0000fc0001047983 */ /* 0x001f220000300800 */
[----:B------:R-:W-:-:S03]  /*8d930*/  IMAD.WIDE R18, R24, 0x2, R20 ;  /* 0x0000000218127825 */ /* 0x000fc600078e0214 */
[----:B------:R-:W4:Y:S01]  /*8d940*/  LDL.LU R15, [R1+0x2458] ;  /* 0x00245800010f7983 */ /* 0x000f220000300800 */
[----:B-1----:R-:W-:-:S03]  /*8d950*/  IMAD.WIDE R16, R0, 0x2, R2 ;  /* 0x0000000200107825 */ /* 0x002fc600078e0202 */
[----:B------:R-:W4:Y:S01]  /*8d960*/  LDL.LU R7, [R1+0xbc] ;  /* 0x0000bc0001077983 */ /* 0x000f220000300800 */
[----:B--2---:R-:W-:-:S03]  /*8d970*/  PRMT R0, R29, 0x7632, R0 ;  /* 0x000076321d007816 */ /* 0x004fc60000000000 */
[----:B------:R0:W-:Y:S04]  /*8d980*/  @P1 STG.E.U16 [R16.64], R29 ;  /* 0x0000001d10001986 */ /* 0x0001e8000c101506 */
[----:B------:R1:W-:Y:S04]  /*8d990*/  @P4 STG.E.U16 [R18.64], R26 ;  /* 0x0000001a12004986 */ /* 0x0003e8000c101506 */
[----:B0-----:R-:W2:Y:S04]  /*8d9a0*/  LDL.LU R29, [R1+0x2690] ;  /* 0x00269000011d7983 */ /* 0x001ea80000300800 */
[----:B-1----:R-:W2:Y:S01]  /*8d9b0*/  LDL.LU R26, [R1+0x2454] ;  /* 0x00245400011a7983 */ /* 0x002ea20000300800 */
[----:B------:R-:W-:-:S02]  /*8d9c0*/  ISETP.LT.AND P5, PT, R12, c[0x0][0x178], !P3 ;  /* 0x00005e000c007a0c */ /* 0x000fc40005fa1270 */
[----:B------:R-:W-:Y:S01]  /*8d9d0*/  ISETP.LT.AND P6, PT, R28, c[0x0][0x178], !P3 ;  /* 0x00005e001c007a0c */ /* 0x000fe20005fc1270 */
[----:B------:R-:W-:Y:S01]  /*8d9e0*/  IMAD.WIDE R22, R24, 0x2, R10 ;  /* 0x0000000218167825 */ /* 0x000fe200078e020a */
[----:B------:R-:W-:Y:S02]  /*8d9f0*/  ISETP.LT.AND P3, PT, R14, c[0x0][0x178], !P3 ;  /* 0x00005e000e007a0c */ /* 0x000fe40005f61270 */
[----:B------:R-:W-:Y:S01]  /*8da00*/  ISETP.LT.AND P4, PT, R13, c[0x0][0x178], !P0 ;  /* 0x00005e000d007a0c */ /* 0x000fe20004781270 */
[----:B------:R-:W-:-:S06]  /*8da10*/  IMAD.WIDE R18, R24, 0x2, R8 ;  /* 0x0000000218127825 */ /* 0x000fcc00078e0208 */
[----:B------:R0:W-:Y:S01]  /*8da20*/  @P5 STG.E.U16 [R22.64], R27 ;  /* 0x0000001b16005986 */ /* 0x0001e2000c101506 */
[----:B------:R-:W-:Y:S01]  /*8da30*/  ISETP.LT.AND P5, PT, R12, c[0x0][0x178], !P0 ;  /* 0x00005e000c007a0c */ /* 0x000fe200047a1270 */
[----:B------:R-:W-:Y:S02]  /*8da40*/  IMAD.WIDE R16, R24, 0x2, R2 ;  /* 0x0000000218107825 */ /* 0x000fe400078e0202 */
[----:B------:R1:W-:Y:S01]  /*8da50*/  @P6 STG.E.U16 [R18.64], R25 ;  /* 0x0000001912006986 */ /* 0x0003e2000c101506 */
[----:B------:R-:W-:Y:S02]  /*8da60*/  ISETP.LT.AND P6, PT, R28, c[0x0][0x178], !P0 ;  /* 0x00005e001c007a0c */ /* 0x000fe400047c1270 */
[----:B------:R-:W-:Y:S02]  /*8da70*/  ISETP.LT.AND P0, PT, R14, c[0x0][0x178], !P0 ;  /* 0x00005e000e007a0c */ /* 0x000fe40004701270 */
[----:B0-----:R-:W-:Y:S01]  /*8da80*/  IADD3 R22, R24, c[0x0][0x198], RZ ;  /* 0x0000660018167a10 */ /* 0x001fe20007ffe0ff */
[----:B------:R0:W-:Y:S04]  /*8da90*/  @P3 STG.E.U16 [R16.64], R0 ;  /* 0x0000000010003986 */ /* 0x0001e8000c101506 */
[----:B-1----:R-:W-:-:S04]  /*8daa0*/  IMAD.WIDE R24, R22, 0x2, R20 ;  /* 0x0000000216187825 */ /* 0x002fc800078e0214 */
[----:B------:R-:W-:Y:S01]  /*8dab0*/  IMAD.WIDE R18, R22, 0x2, R10 ;  /* 0x0000000216127825 */ /* 0x000fe200078e020a */
[----:B---3--:R1:W-:Y:S01]  /*8dac0*/  @P4 STG.E.U16 [R24.64], R6 ;  /* 0x0000000618004986 */ /* 0x0083e2000c101506 */
[----:B------:R-:W-:-:S03]  /*8dad0*/  ISETP.LT.AND P4, PT, R13, c[0x0][0x178], !P2 ;  /* 0x00005e000d007a0c */ /* 0x000fc60005781270 */
[----:B----4-:R3:W-:Y:S01]  /*8dae0*/  @P5 STG.E.U16 [R18.64], R5 ;  /* 0x0000000512005986 */ /* 0x0107e2000c101506 */
[----:B------:R-:W-:Y:S02]  /*8daf0*/  ISETP.LT.AND P5, PT, R12, c[0x0][0x178], !P2 ;  /* 0x00005e000c007a0c */ /* 0x000fe400057a1270 */
[C---:B0-----:R-:W-:Y:S01]  /*8db00*/  IADD3 R17, R22.reuse, c[0x0][0x198], RZ ;  /* 0x0000660016117a10 */ /* 0x041fe20007ffe0ff */
[----:B-1----:R-:W-:-:S04]  /*8db10*/  IMAD.WIDE R24, R22, 0x2, R2 ;  /* 0x0000000216187825 */ /* 0x002fc800078e0202 */
[----:B---3--:R-:W-:Y:S01]  /*8db20*/  IMAD.WIDE R18, R22, 0x2, R8 ;  /* 0x0000000216127825 */ /* 0x008fe200078e0208 */
[----:B------:R-:W-:Y:S02]  /*8db30*/  PRMT R16, R6, 0x7632, R16 ;  /* 0x0000763206107816 */ /* 0x000fe40000000010 */
[----:B------:R-:W-:Y:S01]  /*8db40*/  PRMT R0, R5, 0x7632, R0 ;  /* 0x0000763205007816 */ /* 0x000fe20000000000 */
[----:B------:R-:W-:Y:S01]  /*8db50*/  IMAD.WIDE R22, R17, 0x2, R20 ;  /* 0x0000000211167825 */ /* 0x000fe200078e0214 */
[----:B------:R0:W-:Y:S04]  /*8db60*/  @P6 STG.E.U16 [R18.64], R4 ;  /* 0x0000000412006986 */ /* 0x0001e8000c101506 */
[----:B------:R1:W-:Y:S01]  /*8db70*/  @P0 STG.E.U16 [R24.64], R7 ;  /* 0x0000000718000986 */ /* 0x0003e2000c101506 */
[----:B------:R-:W-:-:S03]  /*8db80*/  ISETP.LT.AND P0, PT, R28, c[0x0][0x178], !P2 ;  /* 0x00005e001c007a0c */ /* 0x000fc60005701270 */
[----:B------:R-:W3:Y:S01]  /*8db90*/  LDL.LU R6, [R1+0x18c] ;  /* 0x00018c0001067983 */ /* 0x000ee20000300800 */
[----:B0-----:R-:W-:-:S03]  /*8dba0*/  IMAD.WIDE R18, R17, 0x2, R10 ;  /* 0x0000000211127825 */ /* 0x001fc600078e020a */
[----:B------:R-:W4:Y:S01]  /*8dbb0*/  LDL.LU R5, [R1+0x14c] ;  /* 0x00014c0001057983 */ /* 0x000f220000300800 */
[----:B------:R-:W-:Y:S02]  /*8dbc0*/  ISETP.GE.AND P3, PT, R15, c[0x0][0x17c], PT ;  /* 0x00005f000f007a0c */ /* 0x000fe40003f66270 */
[----:B-1----:R-:W-:Y:S01]  /*8dbd0*/  PRMT R24, R7, 0x7632, R24 ;  /* 0x0000763207187816 */ /* 0x002fe20000000018 */
[----:B------:R0:W-:Y:S04]  /*8dbe0*/  @P4 STG.E.U16 [R22.64], R16 ;  /* 0x0000001016004986 */ /* 0x0001e8000c101506 */
[----:B------:R1:W-:Y:S01]  /*8dbf0*/  @P5 STG.E.U16 [R18.64], R0 ;  /* 0x0000000012005986 */ /* 0x0003e2000c101506 */
[C---:B0-----:R-:W-:Y:S01]  /*8dc00*/  IADD3 R16, R17.reuse, c[0x0][0x198], RZ ;  /* 0x0000660011107a10 */ /* 0x041fe20007ffe0ff */
[----:B------:R-:W-:-:S04]  /*8dc10*/  IMAD.WIDE R22, R17, 0x2, R2 ;  /* 0x0000000211167825 */ /* 0x000fc800078e0202 */
[----:B-1----:R-:W-:Y:S01]  /*8dc20*/  IMAD.WIDE R18, R17, 0x2, R8 ;  /* 0x0000000211127825 */ /* 0x002fe200078e0208 */
[----:B--2---:R-:W-:Y:S02]  /*8dc30*/  PRMT R29, R4, 0x7632, R29 ;  /* 0x00007632041d7816 */ /* 0x004fe4000000001d */
[----:B------:R-:W2:Y:S01]  /*8dc40*/  LDL.LU R4, [R1+0x10c] ;  /* 0x00010c0001047983 */ /* 0x000ea20000300800 */
[----:B------:R-:W-:-:S03]  /*8dc50*/  ISETP.GE.AND P1, PT, R26, c[0x0][0x17c], PT ;  /* 0x00005f001a007a0c */ /* 0x000fc60003f26270 */
[----:B------:R-:W2:Y:S01]  /*8dc60*/  LDL.LU R15, [R1+0x2460] ;  /* 0x00246000010f7983 */ /* 0x000ea20000300800 */
[----:B------:R-:W-:-:S03]  /*8dc70*/  ISETP.LT.AND P4, PT, R12, c[0x0][0x178], !P1 ;  /* 0x00005e000c007a0c */ /* 0x000fc60004f81270 */
[----:B------:R-:W2:Y:S04]  /*8dc80*/  LDL.LU R7, [R1+0xcc] ;  /* 0x0000cc0001077983 */ /* 0x000ea80000300800 */
[----:B------:R-:W2:Y:S04]  /*8dc90*/  LDL.LU R12, [R1+0x268c] ;  /* 0x00268c00010c7983 */ /* 0x000ea80000300800 */
[----:B------:R-:W2:Y:S04]  /*8dca0*/  LDL.LU R17, [R1+0x245c] ;  /* 0x00245c0001117983 */ /* 0x000ea80000300800 */
[----:B------:R0:W-:Y:S04]  /*8dcb0*/  @P0 STG.E.U16 [R18.64], R29 ;  /* 0x0000001d12000986 */ /* 0x0001e8000c101506 */
[----:B0-----:R-:W2:Y:S01]  /*8dcc0*/  LDL R29, [R1+0xfd4] ;  /* 0x000fd400011d7983 */ /* 0x001ea20000100800 */
[----:B------:R-:W-:-:S02]  /*8dcd0*/  ISETP.LT.AND P2, PT, R14, c[0x0][0x178], !P2 ;  /* 0x00005e000e007a0c */ /* 0x000fc40005741270 */
[----:B------:R-:W-:Y:S02]  /*8dce0*/  ISETP.LT.AND P6, PT, R13, c[0x0][0x178], !P1 ;  /* 0x00005e000d007a0c */ /* 0x000fe40004fc1270 */
[----:B------:R-:W-:Y:S01]  /*8dcf0*/  ISETP.LT.AND P5, PT, R28, c[0x0][0x178], !P1 ;  /* 0x00005e001c007a0c */ /* 0x000fe20004fa1270 */
[----:B------:R-:W-:Y:S01]  /*8dd00*/  IMAD.WIDE R26, R16, 0x2, R20 ;  /* 0x00000002101a7825 */ /* 0x000fe200078e0214 */
[----:B------:R-:W-:-:S03]  /*8dd10*/  ISETP.LT.AND P1, PT, R14, c[0x0][0x178], !P1 ;  /* 0x00005e000e007a0c */ /* 0x000fc60004f21270 */
[----:B------:R-:W-:-:S04]  /*8dd20*/  IMAD.WIDE R18, R16, 0x2, R10 ;  /* 0x0000000210127825 */ /* 0x000fc800078e020a */
[----:B------:R0:W-:Y:S01]  /*8dd30*/  @P2 STG.E.U16 [R22.64], R24 ;  /* 0x0000001816002986 */ /* 0x0001e2000c101506 */
[----:B------:R-:W-:Y:S01]  /*8dd40*/  ISETP.LT.AND P2, PT, R13, c[0x0][0x178], !P3 ;  /* 0x00005e000d007a0c */ /* 0x000fe20005f41270 */
[----:B0-----:R-:W-:Y:S02]  /*8dd50*/  IMAD.WIDE R22, R16, 0x2, R8 ;  /* 0x0000000210167825 */ /* 0x001fe400078e0208 */
[----:B---3--:R0:W-:Y:S01]  /*8dd60*/  @P6 STG.E.U16 [R26.64], R6 ;  /* 0x000000061a006986 */ /* 0x0081e2000c101506 */
[----:B------:R-:W-:-:S03]  /*8dd70*/  PRMT R0, R6, 0x7632, R0 ;  /* 0x0000763206007816 */ /* 0x000fc60000000000 */
[----:B----4-:R-:W-:Y:S04]  /*8dd80*/  @P4 STG.E.U16 [R18.64], R5 ;  /* 0x0000000512004986 */ /* 0x010fe8000c101506 */
[----:B0-----:R-:W3:Y:S04]  /*8dd90*/  LDL.LU R27, [R1+0x15c] ;  /* 0x00015c00011b7983 */ /* 0x001ee80000300800 */
[----:B--2---:R0:W-:Y:S01]  /*8dda0*/  @P5 STG.E.U16 [R22.64], R4 ;  /* 0x0000000416005986 */ /* 0x0041e2000c101506 */
[----:B------:R-:W-:Y:S02]  /*8ddb0*/  ISETP.LT.AND P5, PT, R28, c[0x0][0x178], !P3 ;  /* 0x00005e001c007a0c */ /* 0x000fe40005fa1270 */
[----:B------:R-:W-:-:S02]  /*8ddc0*/  PRMT R24, R4, 0x7632, R24 ;  /* 0x0000763204187816 */ /* 0x000fc40000000018 */
[----:B------:R-:W-:Y:S02]  /*8ddd0*/  ISETP.GE.AND P0, PT, R17, c[0x0][0x17c], PT ;  /* 0x00005f0011007a0c */ /* 0x000fe40003f06270 */
[C---:B------:R-:W-:Y:S01]  /*8dde0*/  IADD3 R17, R16.reuse, c[0x0][0x198], RZ ;  /* 0x0000660010117a10 */ /* 0x040fe20007ffe0ff */
[----:B0-----:R-:W-:-:S04]  /*8ddf0*/  IMAD.WIDE R22, R16, 0x2, R2 ;  /* 0x0000000210167825 */ /* 0x001fc800078e0202 */
[----:B------:R-:W-:Y:S01]  /*8de00*/  IMAD.WIDE R18, R17, 0x2, R20 ;  /* 0x0000000211127825 */ /* 0x000fe200078e0214 */
[----:B------:R0:W-:Y:S01]  /*8de10*/  @P1 STG.E.U16 [R22.64], R7 ;  /* 0x0000000716001986 */ /* 0x0001e2000c101506 */
[----:B------:R-:W-:-:S03]  /*8de20*/  ISETP.LT.AND P4, PT, R29, c[0x0][0x178], !P3 ;  /* 0x00005e001d007a0c */ /* 0x000fc60005f81270 */
[----:B------:R1:W-:Y:S01]  /*8de30*/  @P2 STG.E.U16 [R18.64], R0 ;  /* 0x0000000012002986 */ /* 0x0003e2000c101506 */
[----:B------:R-:W-:Y:S01]  /*8de40*/  PRMT R16, R5, 0x7632, R16 ;  /* 0x0000763205107816 */ /* 0x000fe20000000010 */
[----:B0-----:R-:W-:Y:S02]  /*8de50*/  IMAD.WIDE R22, R17, 0x2, R8 ;  /* 0x0000000211167825 */ /* 0x001fe400078e0208 */
[----:B------:R-:W2:Y:S01]  /*8de60*/  LDL.LU R5, [R1+0x2468] ;  /* 0x0024680001057983 */ /* 0x000ea20000300800 */
[----:B------:R-:W-:-:S03]  /*8de70*/  ISETP.GE.AND P6, PT, R15, c[0x0][0x17c], PT ;  /* 0x00005f000f007a0c */ /* 0x000fc60003fc6270 */
[----:B------:R-:W4:Y:S01]  /*8de80*/  LDL.LU R4, [R1+0x2464] ;  /* 0x0024640001047983 */ /* 0x000f220000300800 */
[----:B-1----:R-:W-:-:S03]  /*8de90*/  IMAD.WIDE R18, R17, 0x2, R10 ;  /* 0x0000000211127825 */ /* 0x002fc600078e020a */
[----:B------:R-:W4:Y:S04]  /*8dea0*/  LDL.LU R15, [R1+0x11c] ;  /* 0x00011c00010f7983 */ /* 0x000f280000300800 */
[----:B------:R-:W-:Y:S04]  /*8deb0*/  @P4 STG.E.U16 [R18.64], R16 ;  /* 0x0000001012004986 */ /* 0x000fe8000c101506 */
[----:B------:R-:W4:Y:S04]  /*8dec0*/  LDL.LU R6, [R1+0xdc] ;  /* 0x0000dc0001067983 */ /* 0x000f280000300800 */
[----:B------:R0:W-:Y:S04]  /*8ded0*/  @P5 STG.E.U16 [R22.64], R24 ;  /* 0x0000001816005986 */ /* 0x0001e8000c101506 */
[----:B0-----:R-:W4:Y:S01]  /*8dee0*/  LDL.LU R24, [R1+0x19c] ;  /* 0x00019c0001187983 */ /* 0x001f220000300800 */
[----:B------:R-:W-:-:S03]  /*8def0*/  PRMT R25, R7, 0x7632, R25 ;  /* 0x0000763207197816 */ /* 0x000fc60000000019 */
[----:B------:R-:W4:Y:S01]  /*8df00*/  LDL.LU R7, [R1+0x246c] ;  /* 0x00246c0001077983 */ /* 0x000f220000300800 */
[----:B------:R-:W-:Y:S02]  /*8df10*/  ISETP.LT.AND P3, PT, R14, c[0x0][0x178], !P3 ;  /* 0x00005e000e007a0c */ /* 0x000fe40005f61270 */
[----:B------:R-:W-:Y:S02]  /*8df20*/  ISETP.LT.AND P1, PT, R13, c[0x0][0x178], !P0 ;  /* 0x00005e000d007a0c */ /* 0x000fe40004721270 */
[----:B------:R-:W-:Y:S02]  /*8df30*/  ISETP.LT.AND P2, PT, R29, c[0x0][0x178], !P0 ;  /* 0x00005e001d007a0c */ /* 0x000fe40004741270 */
[C---:B------:R-:W-:Y:S01]  /*8df40*/  IADD3 R0, R17.reuse, c[0x0][0x198], RZ ;  /* 0x0000660011007a10 */ /* 0x040fe20007ffe0ff */
[----:B------:R-:W-:Y:S01]  /*8df50*/  IMAD.WIDE R16, R17, 0x2, R2 ;  /* 0x0000000211107825 */ /* 0x000fe200078e0202 */
[----:B------:R-:W-:-:S03]  /*8df60*/  ISETP.LT.AND P4, PT, R28, c[0x0][0x178], !P0 ;  /* 0x00005e001c007a0c */ /* 0x000fc60004781270 */
[C---:B------:R-:W-:Y:S02]  /*8df70*/  IMAD.WIDE R18, R0.reuse, 0x2, R20 ;  /* 0x0000000200127825 */ /* 0x040fe400078e0214 */
[----:B------:R0:W-:Y:S02]  /*8df80*/  @P3 STG.E.U16 [R16.64], R25 ;  /* 0x0000001910003986 */ /* 0x0001e4000c101506 */
[----:B------:R-:W-:Y:S01]  /*8df90*/  IMAD.WIDE R22, R0, 0x2, R10 ;  /* 0x0000000200167825 */ /* 0x000fe200078e020a */
[----:B------:R-:W-:Y:S02]  /*8dfa0*/  ISETP.LT.AND P0, PT, R14, c[0x0][0x178], !P0 ;  /* 0x00005e000e007a0c */ /* 0x000fe40004701270 */
[----:B---3--:R-:W-:Y:S02]  /*8dfb0*/  PRMT R26, R27, 0x7632, R26 ;  /* 0x000076321b1a7816 */ /* 0x008fe4000000001a */
[----:B0-----:R-:W-:Y:S02]  /*8dfc0*/  IADD3 R16, R0, c[0x0][0x198], RZ ;  /* 0x0000660000107a10 */ /* 0x001fe40007ffe0ff */
[----:B--2---:R-:W-:-:S02]  /*8dfd0*/  ISETP.GE.AND P5, PT, R5, c[0x0][0x17c], PT ;  /* 0x00005f0005007a0c */ /* 0x004fc40003fa6270 */
[----:B------:R-:W2:Y:S01]  /*8dfe0*/  LDL.LU R5, [R1+0x60] ;  /* 0x0000600001057983 */ /* 0x000ea20000300800 */
[----:B----4-:R-:W-:-:S03]  /*8dff0*/  ISETP.GE.AND P3, PT, R4, c[0x0][0x17c], PT ;  /* 0x00005f0004007a0c */ /* 0x010fc60003f66270 */
[----:B------:R-:W3:Y:S04]  /*8e000*/  LDL.LU R4, [R1+0x20] ;  /* 0x0000200001047983 */ /* 0x000ee80000300800 */
[----:B------:R0:W-:Y:S01]  /*8e010*/  @P1 STG.E.U16 [R18.64], R24 ;  /* 0x0000001812001986 */ /* 0x0001e2000c101506 */
[----:B------:R-:W-:-:S03]  /*8e020*/  ISETP.LT.AND P1, PT, R29, c[0x0][0x178], !P6 ;  /* 0x00005e001d007a0c */ /* 0x000fc60007721270 */
[----:B------:R1:W-:Y:S01]  /*8e030*/  @P2 STG.E.U16 [R22.64], R27 ;  /* 0x0000001b16002986 */ /* 0x0003e2000c101506 */
[----:B------:R-:W-:Y:S01]  /*8e040*/  ISETP.LT.AND P2, PT, R13, c[0x0][0x178], !P6 ;  /* 0x00005e000d007a0c */ /* 0x000fe20007741270 */
[----:B0-----:R-:W-:-:S05]  /*8e050*/  IMAD.WIDE R18, R0, 0x2, R8 ;  /* 0x0000000200127825 */ /* 0x001fca00078e0208 */
[----:B------:R0:W-:Y:S01]  /*8e060*/  @P4 STG.E.U16 [R18.64], R15 ;  /* 0x0000000f12004986 */ /* 0x0001e2000c101506 */
[----:B------:R-:W-:Y:S01]  /*8e070*/  ISETP.LT.AND P4, PT, R28, c[0x0][0x178], !P6 ;  /* 0x00005e001c007a0c */ /* 0x000fe20007781270 */
[----:B-1----:R-:W-:Y:S01]  /*8e080*/  IMAD.WIDE R22, R16, 0x2, R20 ;  /* 0x0000000210167825 */ /* 0x002fe200078e0214 */
[----:B------:R-:W-:Y:S02]  /*8e090*/  ISETP.LT.AND P6, PT, R14, c[0x0][0x178], !P6 ;  /* 0x00005e000e007a0c */ /* 0x000fe400077c1270 */
[----:B------:R-:W-:Y:S01]  /*8e0a0*/  PRMT R17, R24, 0x7632, R17 ;  /* 0x0000763218117816 */ /* 0x000fe20000000011 */
[----:B------:R-:W-:-:S04]  /*8e0b0*/  IMAD.WIDE R24, R16, 0x2, R10 ;  /* 0x0000000210187825 */ /* 0x000fc800078e020a */
[----:B0-----:R-:W-:Y:S01]  /*8e0c0*/  IMAD.WIDE R18, R0, 0x2, R2 ;  /* 0x0000000200127825 */ /* 0x001fe200078e0202 */
[----:B------:R-:W-:Y:S02]  /*8e0d0*/  PRMT R0, R15, 0x7632, R0 ;  /* 0x000076320f007816 */ /* 0x000fe40000000000 */
[----:B------:R-:W4:Y:S04]  /*8e0e0*/  LDL.LU R15, [R1+0x10] ;  /* 0x00001000010f7983 */ /* 0x000f280000300800 */
[----:B------:R0:W-:Y:S04]  /*8e0f0*/  @P0 STG.E.U16 [R18.64], R6 ;  /* 0x0000000612000986 */ /* 0x0001e8000c101506 */
[----:B------:R1:W-:Y:S04]  /*8e100*/  @P2 STG.E.U16 [R22.64], R17 ;  /* 0x0000001116002986 */ /* 0x0003e8000c101506 */
[----:B------:R1:W-:Y:S01]  /*8e110*/  @P1 STG.E.U16 [R24.64], R26 ;  /* 0x0000001a18001986 */ /* 0x0003e2000c101506 */
[----:B0-----:R-:W-:Y:S01]  /*8e120*/  IMAD.WIDE R18, R16, 0x2, R8 ;  /* 0x0000000210127825 */ /* 0x001fe200078e0208 */
[----:B-1----:R-:W-:-:S03]  /*8e130*/  PRMT R22, R6, 0x7632, R22 ;  /* 0x0000763206167816 */ /* 0x002fc60000000016 */
[----:B------:R-:W-:Y:S01]  /*8e140*/  IMAD.WIDE R24, R16, 0x2, R2 ;  /* 0x0000000210187825 */ /* 0x000fe200078e0202 */
[----:B------:R-:W-:Y:S04]  /*8e150*/  @P4 STG.E.U16 [R18.64], R0 ;  /* 0x0000000012004986 */ /* 0x000fe8000c101506 */
[----:B------:R0:W-:Y:S01]  /*8e160*/  @P6 STG.E.U16 [R24.64], R22 ;  /* 0x0000001618006986 */ /* 0x0001e2000c101506 */
[----:B------:R-:W-:-:S03]  /*8e170*/  ISETP.GE.AND P2, PT, R7, c[0x0][0x17c], PT ;  /* 0x00005f0007007a0c */ /* 0x000fc60003f46270 */
[----:B0-----:R-:W4:Y:S04]  /*8e180*/  LDL.LU R25, [R1+0x2470] ;  /* 0x0024700001197983 */ /* 0x001f280000300800 */
[----:B------:R-:W4:Y:S04]  /*8e190*/  LDL.LU R6, [R1+0x2474] ;  /* 0x0024740001067983 */ /* 0x000f280000300800 */
[----:B------:R-:W4:Y:S01]  /*8e1a0*/  LDL.LU R7, [R1+0x70] ;  /* 0x0000700001077983 */ /* 0x000f220000300800 */
[----:B------:R-:W-:Y:S02]  /*8e1b0*/  ISETP.LT.AND P0, PT, R13, c[0x0][0x178], !P5 ;  /* 0x00005e000d007a0c */ /* 0x000fe40006f01270 */
[----:B------:R-:W-:-:S02]  /*8e1c0*/  IADD3 R17, R16, c[0x0][0x198], RZ ;  /* 0x0000660010117a10 */ /* 0x000fc40007ffe0ff */
[----:B------:R-:W-:Y:S02]  /*8e1d0*/  ISETP.LT.AND P1, PT, R29, c[0x0][0x178], !P5 ;  /* 0x00005e001d007a0c */ /* 0x000fe40006f21270 */
[----:B------:R-:W-:Y:S01]  /*8e1e0*/  ISETP.LT.AND P4, PT, R28, c[0x0][0x178], !P5 ;  /* 0x00005e001c007a0c */ /* 0x000fe20006f81270 */
[----:B------:R-:W-:Y:S01]  /*8e1f0*/  IMAD.WIDE R18, R17, 0x2, R20 ;  /* 0x0000000211127825 */ /* 0x000fe200078e0214 */
[----:B------:R-:W-:Y:S02]  /*8e200*/  ISETP.LT.AND P5, PT, R14, c[0x0][0x178], !P5 ;  /* 0x00005e000e007a0c */ /* 0x000fe40006fa1270 */
[----:B------:R-:W-:Y:S01]  /*8e210*/  ISETP.LT.AND P6, PT, R13, c[0x0][0x178], !P3 ;  /* 0x00005e000d007a0c */ /* 0x000fe20005fc1270 */
[C---:B------:R-:W-:Y:S01]  /*8e220*/  IMAD.WIDE R26, R17.reuse, 0x2, R10 ;  /* 0x00000002111a7825 */ /* 0x040fe200078e020a */
[----:B------:R-:W-:-:S05]  /*8e230*/  IADD3 R24, R17, c[0x0][0x198], RZ ;  /* 0x0000660011187a10 */ /* 0x000fca0007ffe0ff */
[----:B------:R-:W-:Y:S01]  /*8e240*/  IMAD.WIDE R22, R24, 0x2, R20 ;  /* 0x0000000218167825 */ /* 0x000fe200078e0214 */
[----:B--2---:R0:W-:Y:S01]  /*8e250*/  @P0 STG.E.U16 [R18.64], R5 ;  /* 0x0000000512000986 */ /* 0x0041e2000c101506 */
[----:B------:R-:W-:Y:S02]  /*8e260*/  ISETP.LT.AND P0, PT, R29, c[0x0][0x178], !P3 ;  /* 0x00005e001d007a0c */ /* 0x000fe40005f01270 */
[----:B------:R-:W-:Y:S01]  /*8e270*/  PRMT R0, R5, 0x7632, R0 ;  /* 0x0000763205007816 */ /* 0x000fe20000000000 */
[----:B---3--:R-:W-:Y:S01]  /*8e280*/  @P1 STG.E.U16 [R26.64], R4 ;  /* 0x000000041a001986 */ /* 0x008fe2000c101506 */
[----:B0-----:R-:W-:-:S03]  /*8e290*/  IMAD.WIDE R18, R17, 0x2, R8 ;  /* 0x0000000211127825 */ /* 0x001fc600078e0208 */
[----:B------:R-:W2:Y:S01]  /*8e2a0*/  LDL.LU R5, [R1+0x40] ;  /* 0x0000400001057983 */ /* 0x000ea20000300800 */
[----:B------:R-:W-:-:S03]  /*8e2b0*/  IMAD.WIDE R16, R17, 0x2, R2 ;  /* 0x0000000211107825 */ /* 0x000fc600078e0202 */
[----:B----4-:R0:W-:Y:S01]  /*8e2c0*/  @P4 STG.E.U16 [R18.64], R15 ;  /* 0x0000000f12004986 */ /* 0x0101e2000c101506 */
[----:B------:R-:W-:-:S03]  /*8e2d0*/  ISETP.LT.AND P4, PT, R28, c[0x0][0x178], !P3 ;  /* 0x00005e001c007a0c */ /* 0x000fc60005f81270 */
[----:B------:R1:W-:Y:S01]  /*8e2e0*/  @P5 STG.E.U16 [R16.64], R12 ;  /* 0x0000000c10005986 */ /* 0x0003e2000c101506 */
[----:B------:R-:W-:-:S03]  /*8e2f0*/  ISETP.LT.AND P3, PT, R14, c[0x0][0x178], !P3 ;  /* 0x00005e000e007a0c */ /* 0x000fc60005f61270 */
[----:B------:R3:W-:Y:S01]  /*8e300*/  @P6 STG.E.U16 [R22.64], R0 ;  /* 0x0000000016006986 */ /* 0x0007e2000c101506 */
[----:B------:R-:W-:Y:S01]  /*8e310*/  ISETP.LT.AND P5, PT, R13, c[0x0][0x178], !P2 ;  /* 0x00005e000d007a0c */ /* 0x000fe200057a1270 */
[----:B0-----:R-:W-:Y:S01]  /*8e320*/  IMAD.WIDE R18, R24, 0x2, R10 ;  /* 0x0000000218127825 */ /* 0x001fe200078e020a */
[----:B-1----:R-:W-:Y:S02]  /*8e330*/  PRMT R12, R15, 0x7632, R12 ;  /* 0x000076320f0c7816 */ /* 0x002fe4000000000c */
[----:B---3--:R-:W-:Y:S01]  /*8e340*/  PRMT R0, R4, 0x7632, R0 ;  /* 0x0000763204007816 */ /* 0x008fe20000000000 */
[C---:B------:R-:W-:Y:S01]  /*8e350*/  IMAD.WIDE R16, R24.reuse, 0x2, R8 ;  /* 0x0000000218107825 */ /* 0x040fe200078e0208 */
[----:B------:R-:W3:Y:S04]  /*8e360*/  LDL.LU R4, [R1+0x30] ;  /* 0x0000300001047983 */ /* 0x000ee80000300800 */
[----:B------:R0:W-:Y:S04]  /*8e370*/  @P0 STG.E.U16 [R18.64], R0 ;  /* 0x0000000012000986 */ /* 0x0001e8000c101506 */
[----:B------:R1:W-:Y:S01]  /*8e380*/  @P4 STG.E.U16 [R16.64], R12 ;  /* 0x0000000c10004986 */ /* 0x0003e2000c101506 */
[----:B0-----:R-:W-:-:S02]  /*8e390*/  IADD3 R0, R24, c[0x0][0x198], RZ ;  /* 0x0000660018007a10 */ /* 0x001fc40007ffe0ff */
[----:B------:R-:W-:Y:S01]  /*8e3a0*/  ISETP.GE.AND P1, PT, R25, c[0x0][0x17c], PT ;  /* 0x00005f0019007a0c */ /* 0x000fe20003f26270 */
[----:B-1----:R-:W-:Y:S01]  /*8e3b0*/  IMAD.WIDE R16, R24, 0x2, R2 ;  /* 0x0000000218107825 */ /* 0x002fe200078e0202 */
[----:B------:R-:W-:Y:S01]  /*8e3c0*/  PRMT R12, R12, 0x7632, R12 ;  /* 0x000076320c0c7816 */ /* 0x000fe2000000000c */
[----:B------:R-:W4:Y:S02]  /*8e3d0*/  LDL.LU R25, [R1+0x2478] ;  /* 0x0024780001197983 */ /* 0x000f240000300800 */
[----:B------:R-:W-:Y:S01]  /*8e3e0*/  IMAD.WIDE R18, R0, 0x2, R20 ;  /* 0x0000000200127825 */ /* 0x000fe200078e0214 */
[----:B------:R-:W-:Y:S01]  /*8e3f0*/  ISETP.GE.AND P0, PT, R6, c[0x0][0x17c], PT ;  /* 0x00005f0006007a0c */ /* 0x000fe20003f06270 */
[----:B------:R-:W-:Y:S04]  /*8e400*/  @P3 STG.E.U16 [R16.64], R12 ;  /* 0x0000000c10003986 */ /* 0x000fe8000c101506 */
[----:B------:R-:W4:Y:S04]  /*8e410*/  LDL.LU R6, [R1+0x90] ;  /* 0x0000900001067983 */ /* 0x000f280000300800 */
[----:B------:R-:W4:Y:S04]  /*8e420*/  LDL.LU R15, [R1+0x80] ;  /* 0x00008000010f7983 */ /* 0x000f280000300800 */
[----:B------:R0:W-:Y:S04]  /*8e430*/  @P5 STG.E.U16 [R18.64], R7 ;  /* 0x0000000712005986 */ /* 0x0001e8000c101506 */
[----:B0-----:R-:W4:Y:S01]  /*8e440*/  LDL.LU R19, [R1] ;  /* 0x0000000001137983 */ /* 0x001f220000300800 */
[----:B------:R-:W-:-:S02]  /*8e450*/  ISETP.LT.AND P6, PT, R29, c[0x0][0x178], !P2 ;  /* 0x00005e001d007a0c */ /* 0x000fc400057c1270 */
[----:B------:R-:W-:Y:S02]  /*8e460*/  ISETP.LT.AND P4, PT, R28, c[0x0][0x178], !P2 ;  /* 0x00005e001c007a0c */ /* 0x000fe40005781270 */
[----:B------:R-:W-:Y:S01]  /*8e470*/  ISETP.LT.AND P2, PT, R14, c[0x0][0x178], !P2 ;  /* 0x00005e000e007a0c */ /* 0x000fe20005741270 */
[C---:B------:R-:W-:Y:S01]  /*8e480*/  IMAD.WIDE R22, R0.reuse, 0x2, R10 ;  /* 0x0000000200167825 */ /* 0x040fe200078e020a */
[----:B------:R-:W-:Y:S02]  /*8e490*/  ISETP.LT.AND P5, PT, R13, c[0x0][0x178], !P1 ;  /* 0x00005e000d007a0c */ /* 0x000fe40004fa1270 */
[C---:B------:R-:W-:Y:S01]  /*8e4a0*/  IADD3 R18, R0.reuse, c[0x0][0x198], RZ ;  /* 0x0000660000127a10 */ /* 0x040fe20007ffe0ff */
[----:B------:R-:W-:Y:S01]  /*8e4b0*/  IMAD.WIDE R16, R0, 0x2, R8 ;  /* 0x0000000200107825 */ /* 0x000fe200078e0208 */
[----:B------:R-:W-:-:S03]  /*8e4c0*/  ISETP.LT.AND P3, PT, R29, c[0x0][0x178], !P1 ;  /* 0x00005e001d007a0c */ /* 0x000fc60004f61270 */
[----:B--2---:R0:W-:Y:S01]  /*8e4d0*/  @P6 STG.E.U16 [R22.64], R5 ;  /* 0x0000000516006986 */ /* 0x0041e2000c101506 */
[----:B------:R-:W-:Y:S01]  /*8e4e0*/  PRMT R12, R5, 0x7632, R12 ;  /* 0x00007632050c7816 */ /* 0x000fe2000000000c */
[----:B0-----:R-:W-:Y:S01]  /*8e4f0*/  IMAD.WIDE R22, R0, 0x2, R2 ;  /* 0x0000000200167825 */ /* 0x001fe200078e0202 */
[----:B------:R-:W-:Y:S01]  /*8e500*/  PRMT R0, R7, 0x7632, R0 ;  /* 0x0000763207007816 */ /* 0x000fe20000000000 */
[----:B------:R-:W2:Y:S04]  /*8e510*/  LDL.LU R5, [R1+0x2480] ;  /* 0x0024800001057983 */ /* 0x000ea80000300800 */
[----:B------:R-:W2:Y:S04]  /*8e520*/  LDL.LU R7, [R1+0x50] ;  /* 0x0000500001077983 */ /* 0x000ea80000300800 */
[----:B---3--:R0:W-:Y:S02]  /*8e530*/  @P4 STG.E.U16 [R16.64], R4 ;  /* 0x0000000410004986 */ /* 0x0081e4000c101506 */
[----:B0-----:R-:W-:Y:S01]  /*8e540*/  IMAD.WIDE R16, R18, 0x2, R10 ;  /* 0x0000000212107825 */ /* 0x001fe200078e020a */
[----:B----4-:R-:W-:-:S03]  /*8e550*/  ISETP.GE.AND P6, PT, R25, c[0x0][0x17c], PT ;  /* 0x00005f0019007a0c */ /* 0x010fc60003fc6270 */
[----:B------:R-:W-:Y:S01]  /*8e560*/  IMAD.WIDE R24, R18, 0x2, R20 ;  /* 0x0000000212187825 */ /* 0x000fe200078e0214 */
[----:B------:R-:W-:Y:S04]  /*8e570*/  @P2 STG.E.U16 [R22.64], R19 ;  /* 0x0000001316002986 */ /* 0x000fe8000c101506 */
[----:B------:R0:W-:Y:S04]  /*8e580*/  @P5 STG.E.U16 [R24.64], R0 ;  /* 0x0000000018005986 */ /* 0x0001e8000c101506 */
[----:B------:R1:W-:Y:S04]  /*8e590*/  @P3 STG.E.U16 [R16.64], R12 ;  /* 0x0000000c10003986 */ /* 0x0003e8000c101506 */
[----:B0-----:R-:W3:Y:S01]  /*8e5a0*/  LDL.LU R25, [R1+0x247c] ;  /* 0x00247c0001197983 */ /* 0x001ee20000300800 */
[----:B-1----:R-:W-:-:S03]  /*8e5b0*/  PRMT R12, R4, 0x7632, R12 ;  /* 0x00007632040c7816 */ /* 0x002fc6000000000c */
[----:B------:R-:W4:Y:S01]  /*8e5c0*/  LDL.LU R4, [R1+0x2688] ;  /* 0x0026880001047983 */ /* 0x000f220000300800 */
[----:B------:R-:W-:Y:S02]  /*8e5d0*/  ISETP.LT.AND P2, PT, R28, c[0x0][0x178], !P1 ;  /* 0x00005e001c007a0c */ /* 0x000fe40004f41270 */
[----:B------:R-:W-:Y:S02]  /*8e5e0*/  ISETP.LT.AND P1, PT, R14, c[0x0][0x178], !P1 ;  /* 0x00005e000e007a0c */ /* 0x000fe40004f21270 */
[----:B------:R-:W-:Y:S02]  /*8e5f0*/  ISETP.LT.AND P4, PT, R13, c[0x0][0x178], !P0 ;  /* 0x00005e000d007a0c */ /* 0x000fe40004781270 */
[C---:B------:R-:W-:Y:S01]  /*8e600*/  IADD3 R0, R18.reuse, c[0x0][0x198], RZ ;  /* 0x0000660012007a10 */ /* 0x040fe20007ffe0ff */
[----:B------:R-:W-:Y:S01]  /*8e610*/  IMAD.WIDE R16, R18, 0x2, R8 ;  /* 0x0000000212107825 */ /* 0x000fe200078e0208 */
[----:B------:R-:W-:-:S03]  /*8e620*/  PRMT R26, R19, 0x7632, R26 ;  /* 0x00007632131a7816 */ /* 0x000fc6000000001a */
[----:B------:R-:W-:-:S04]  /*8e630*/  IMAD.WIDE R18, R18, 0x2, R2 ;  /* 0x0000000212127825 */ /* 0x000fc800078e0202 */
[----:B------:R-:W-:Y:S01]  /*8e640*/  IMAD.WIDE R22, R0, 0x2, R20 ;  /* 0x0000000200167825 */ /* 0x000fe200078e0214 */
[----:B------:R0:W-:Y:S01]  /*8e650*/  @P2 STG.E.U16 [R16.64], R12 ;  /* 0x0000000c10002986 */ /* 0x0001e2000c101506 */
[----:B------:R-:W-:-:S03]  /*8e660*/  ISETP.LT.AND P3, PT, R29, c[0x0][0x178], !P0 ;  /* 0x00005e001d007a0c */ /* 0x000fc60004761270 */
[----:B------:R1:W-:Y:S01]  /*8e670*/  @P1 STG.E.U16 [R18.64], R26 ;  /* 0x0000001a12001986 */ /* 0x0003e2000c101506 */
[----:B------:R-:W-:-:S03]  /*8e680*/  ISETP.LT.AND P1, PT, R13, c[0x0][0x178], !P6 ;  /* 0x00005e000d007a0c */ /* 0x000fc60007721270 */
[----:B------:R1:W-:Y:S01]  /*8e690*/  @P4 STG.E.U16 [R22.64], R6 ;  /* 0x0000000616004986 */ /* 0x0003e2000c101506 */
[----:B------:R-:W-:Y:S02]  /*8e6a0*/  ISETP.LT.AND P4, PT, R28, c[0x0][0x178], !P0 ;  /* 0x00005e001c007a0c */ /* 0x000fe40004781270 */
[----:B------:R-:W-:Y:S02]  /*8e6b0*/  ISETP.LT.AND P0, PT, R14, c[0x0][0x178], !P0 ;  /* 0x00005e000e007a0c */ /* 0x000fe40004701270 */
[C---:B0-----:R-:W-:Y:S01]  /*8e6c0*/  IADD3 R12, R0.reuse, c[0x0][0x198], RZ ;  /* 0x00006600000c7a10 */ /* 0x041fe20007ffe0ff */
[----:B------:R-:W-:Y:S01]  /*8e6d0*/  IMAD.WIDE R16, R0, 0x2, R8 ;  /* 0x0000000200107825 */ /* 0x000fe200078e0208 */
[----:B-1----:R-:W-:-:S03]  /*8e6e0*/  PRMT R26, R6, 0x7632, R26 ;  /* 0x00007632061a7816 */ /* 0x002fc6000000001a */
[----:B------:R-:W-:-:S04]  /*8e6f0*/  IMAD.WIDE R18, R0, 0x2, R2 ;  /* 0x0000000200127825 */ /* 0x000fc800078e0202 */
[----:B------:R-:W-:Y:S01]  /*8e700*/  IMAD.WIDE R22, R12, 0x2, R20 ;  /* 0x000000020c167825 */ /* 0x000fe200078e0214 */
[----:B------:R-:W-:Y:S02]  /*8e710*/  ISETP.LT.AND P2, PT, R29, c[0x0][0x178], !P6 ;  /* 0x00005e001d007a0c */ /* 0x000fe40007741270 */
[----:B------:R-:W-:Y:S02]  /*8e720*/  PRMT R27, R15, 0x7632, R27 ;  /* 0x000076320f1b7816 */ /* 0x000fe4000000001b */
[----:B---3--:R-:W-:Y:S01]  /*8e730*/  ISETP.GE.AND P5, PT, R25, c[0x0][0x17c], PT ;  /* 0x00005f0019007a0c */ /* 0x008fe20003fa6270 */
[----:B------:R-:W-:-:S05]  /*8e740*/  IMAD.WIDE R24, R0, 0x2, R10 ;  /* 0x0000000200187825 */ /* 0x000fca00078e020a */
[----:B------:R0:W-:Y:S01]  /*8e750*/  @P3 STG.E.U16 [R24.64], R15 ;  /* 0x0000000f18003986 */ /* 0x0001e2000c101506 */
[----:B--2---:R-:W-:-:S03]  /*8e760*/  ISETP.GE.AND P3, PT, R5, c[0x0][0x17c], PT ;  /* 0x00005f0005007a0c */ /* 0x004fc60003f66270 */
[----:B------:R-:W2:Y:S04]  /*8e770*/  LDL.LU R5, [R1+0x3d0] ;  /* 0x0003d00001057983 */ /* 0x000ea80000300800 */
[----:B------:R-:W-:Y:S04]  /*8e780*/  @P4 STG.E.U16 [R16.64], R7 ;  /* 0x0000000710004986 */ /* 0x000fe8000c101506 */
[----:B------:R-:W3:Y:S04]  /*8e790*/  LDL.LU R13, [R1+0x3b0] ;  /* 0x0003b000010d7983 */ /* 0x000ee80000300800 */
[----:B----4-:R-:W-:Y:S04]  /*8e7a0*/  @P0 STG.E.U16 [R18.64], R4 ;  /* 0x0000000412000986 */ /* 0x010fe8000c101506 */
[----:B------:R-:W4:Y:S04]  /*8e7b0*/  LDL.LU R6, [R1+0x2484] ;  /* 0x0024840001067983 */ /* 0x000f280000300800 */
[----:B------:R1:W-:Y:S01]  /*8e7c0*/  @P1 STG.E.U16 [R22.64], R26 ;  /* 0x0000001a16001986 */ /* 0x0003e2000c101506 */
[----:B0-----:R-:W-:-:S03]  /*8e7d0*/  IMAD.WIDE R24, R12, 0x2, R10 ;  /* 0x000000020c187825 */ /* 0x001fc600078e020a */
[----:B-1----:R-:W3:Y:S01]  /*8e7e0*/  LDL R26, [R1+0xfd0] ;  /* 0x000fd000011a7983 */ /* 0x002ee20000100800 */
[----:B------:R-:W-:-:S03]  /*8e7f0*/  PRMT R22, R7, 0x7632, R22 ;  /* 0x0000763207167816 */ /* 0x000fc60000000016 */
[----:B------:R0:W-:Y:S04]  /*8e800*/  @P2 STG.E.U16 [R24.64], R27 ;  /* 0x0000001b18002986 */ /* 0x0001e8000c101506 */
[----:B0-----:R-:W3:Y:S04]  /*8e810*/  LDL.LU R27, [R1+0x3c0] ;  /* 0x0003c000011b7983 */ /* 0x001ee80000300800 */
[----:B------:R-:W3:Y:S01]  /*8e820*/  LDL.LU R7, [R1+0x2488] ;  /* 0x0024880001077983 */ /* 0x000ee20000300800 */
[----:B------:R-:W-:Y:S02]  /*8e830*/  ISETP.LT.AND P4, PT, R28, c[0x0][0x178], !P6 ;  /* 0x00005e001c007a0c */ /* 0x000fe40007781270 */
[----:B------:R-:W-:Y:S01]  /*8e840*/  ISETP.LT.AND P6, PT, R14, c[0x0][0x178], !P6 ;  /* 0x00005e000e007a0c */ /* 0x000fe200077c1270 */
[C---:B------:R-:W-:Y:S01]  /*8e850*/  IMAD.WIDE R16, R12.reuse, 0x2, R8 ;  /* 0x000000020c107825 */ /* 0x040fe200078e0208 */
[----:B------:R-:W-:Y:S01]  /*8e860*/  ISETP.LT.AND P1, PT, R29, c[0x0][0x178], !P5 ;  /* 0x00005e001d007a0c */ /* 0x000fe20006f21270 */
[----:B------:R-:W3:Y:S01]  /*8e870*/  LDL.LU R15, [R1+0x248c] ;  /* 0x00248c00010f7983 */ /* 0x000ee20000300800 */
[C---:B------:R-:W-:Y:S01]  /*8e880*/  IADD3 R0, R12.reuse, c[0x0][0x198], RZ ;  /* 0x000066000c007a10 */ /* 0x040fe20007ffe0ff */
[----:B------:R-:W-:Y:S01]  /*8e890*/  IMAD.WIDE R18, R12, 0x2, R2 ;  /* 0x000000020c127825 */ /* 0x000fe200078e0202 */
[----:B------:R-:W-:-:S05]  /*8e8a0*/  PRMT R4, R4, 0x7632, R4 ;  /* 0x0000763204047816 */ /* 0x000fca0000000004 */
[----:B------:R0:W-:Y:S04]  /*8e8b0*/  @P4 STG.E.U16 [R16.64], R22 ;  /* 0x0000001610004986 */ /* 0x0001e8000c101506 */
[----:B------:R-:W-:Y:S01]  /*8e8c0*/  @P6 STG.E.U16 [R18.64], R4 ;  /* 0x0000000412006986 */ /* 0x000fe2000c101506 */
[----:B0-----:R-:W-:-:S04]  /*8e8d0*/  IMAD.WIDE R16, R0, 0x2, R20 ;  /* 0x0000000200107825 */ /* 0x001fc800078e0214 */
[----:B------:R-:W-:Y:S01]  /*8e8e0*/  IMAD.WIDE R22, R0, 0x2, R10 ;  /* 0x0000000200167825 */ /* 0x000fe200078e020a */
[----:B--2---:R-:W-:Y:S02]  /*8e8f0*/  PRMT R12, R5, 0x7632, R12 ;  /* 0x00007632050c7816 */ /* 0x004fe4000000000c */
[----:B----4-:R-:W-:Y:S02]  /*8e900*/  ISETP.GE.AND P2, PT, R6, c[0x0][0x17c], PT ;  /* 0x00005f0006007a0c */ /* 0x010fe40003f46270 */
[----:B------:R-:W2:Y:S01]  /*8e910*/  LDL.LU R6, [R1+0x64] ;  /* 0x0000640001067983 */ /* 0x000ea20000300800 */
[----:B---3--:R-:W-:-:S13]  /*8e920*/  ISETP.LT.AND P0, PT, R26, c[0x0][0x178], !P5 ;  /* 0x00005e001a007a0c */ /* 0x008fda0006f01270 */
[----:B------:R0:W-:Y:S04]  /*8e930*/  @P0 STG.E.U16 [R16.64], R5 ;  /* 0x0000000510000986 */ /* 0x0001e8000c101506 */
[----:B------:R1:W-:Y:S01]  /*8e940*/  @P1 STG.E.U16 [R22.64], R13 ;  /* 0x0000000d16001986 */ /* 0x0003e2000c101506 */
[----:B------:R-:W-:-:S03]  /*8e950*/  ISETP.GE.AND P1, PT, R7, c[0x0][0x17c], PT ;  /* 0x00005f0007007a0c */ /* 0x000fc60003f26270 */
[----:B0-----:R-:W3:Y:S04]  /*8e960*/  LDL.LU R5, [R1+0x24] ;  /* 0x0000240001057983 */ /* 0x001ee80000300800 */
[----:B------:R-:W4:Y:S01]  /*8e970*/  LDL.LU R7, [R1+0x2684] ;  /* 0x0026840001077983 */ /* 0x000f220000300800 */
[----:B------:R-:W-:Y:S01]  /*8e980*/  ISETP.LT.AND P4, PT, R28, c[0x0][0x178], !P5 ;  /* 0x00005e001c007a0c */ /* 0x000fe20006f81270 */
[----:B------:R-:W-:Y:S01]  /*8e990*/  IMAD.WIDE R16, R0, 0x2, R8 ;  /* 0x0000000200107825 */ /* 0x000fe200078e0208 */
[----:B------:R-:W-:Y:S02]  /*8e9a0*/  ISETP.LT.AND P5, PT, R14, c[0x0][0x178], !P5 ;  /* 0x00005e000e007a0c */ /* 0x000fe40006fa1270 */
[----:B------:R-:W-:Y:S02]  /*8e9b0*/  ISETP.LT.AND P6, PT, R26, c[0x0][0x178], !P3 ;  /* 0x00005e001a007a0c */ /* 0x000fe40005fc1270 */
[----:B------:R-:W-:-:S02]  /*8e9c0*/  IADD3 R4, R0, c[0x0][0x198], RZ ;  /* 0x0000660000047a10 */ /* 0x000fc40007ffe0ff */
[----:B------:R-:W-:Y:S01]  /*8e9d0*/  ISETP.LT.AND P0, PT, R29, c[0x0][0x178], !P3 ;  /* 0x00005e001d007a0c */ /* 0x000fe20005f01270 */
[----:B------:R-:W-:-:S04]  /*8e9e0*/  IMAD.WIDE R18, R0, 0x2, R2 ;  /* 0x0000000200127825 */ /* 0x000fc800078e0202 */
[----:B------:R0:W-:Y:S01]  /*8e9f0*/  @P4 STG.E.U16 [R16.64], R27 ;  /* 0x0000001b10004986 */ /* 0x0001e2000c101506 */
[----:B------:R-:W-:Y:S01]  /*8ea00*/  ISETP.LT.AND P4, PT, R28, c[0x0][0x178], !P3 ;  /* 0x00005e001c007a0c */ /* 0x000fe20005f81270 */
[C---:B-1----:R-:W-:Y:S01]  /*8ea10*/  IMAD.WIDE R22, R4.reuse, 0x2, R20 ;  /* 0x0000000204167825 */ /* 0x042fe200078e0214 */
[----:B------:R-:W-:Y:S02]  /*8ea20*/  PRMT R0, R13, 0x7632, R0 ;  /* 0x000076320d007816 */ /* 0x000fe40000000000 */
[----:B------:R-:W2:Y:S01]  /*8ea30*/  LDL.LU R13, [R1+0x2680] ;  /* 0x00268000010d7983 */ /* 0x000ea20000300800 */
[----:B0-----:R-:W-:-:S03]  /*8ea40*/  IMAD.WIDE R16, R4, 0x2, R8 ;  /* 0x0000000204107825 */ /* 0x001fc600078e0208 */
[----:B----4-:R0:W-:Y:S04]  /*8ea50*/  @P5 STG.E.U16 [R18.64], R7 ;  /* 0x0000000712005986 */ /* 0x0101e8000c101506 */
[----:B------:R1:W-:Y:S01]  /*8ea60*/  @P6 STG.E.U16 [R22.64], R12 ;  /* 0x0000000c16006986 */ /* 0x0003e2000c101506 */
[----:B0-----:R-:W-:Y:S01]  /*8ea70*/  IMAD.WIDE R18, R4, 0x2, R10 ;  /* 0x0000000204127825 */ /* 0x001fe200078e020a */
[----:B-1----:R-:W-:-:S04]  /*8ea80*/  PRMT R12, R27, 0x7632, R12 ;  /* 0x000076321b0c7816 */ /* 0x002fc8000000000c */
[----:B------:R-:W-:Y:S01]  /*8ea90*/  @P0 STG.E.U16 [R18.64], R0 ;  /* 0x0000000012000986 */ /* 0x000fe2000c101506 */
[----:B------:R-:W-:-:S03]  /*8eaa0*/  ISETP.GE.AND P0, PT, R15, c[0x0][0x17c], PT ;  /* 0x00005f000f007a0c */ /* 0x000fc60003f06270 */
[----:B------:R0:W-:Y:S04]  /*8eab0*/  @P4 STG.E.U16 [R16.64], R12 ;  /* 0x0000000c10004986 */ /* 0x0001e8000c101506 */
[----:B------:R-:W4:Y:S01]  /*8eac0*/  LDL.LU R15, [R1+0x2490] ;  /* 0x00249000010f7983 */ /* 0x000f220000300800 */
[----:B0-----:R-:W-:-:S03]  /*8ead0*/  PRMT R12, R7, 0x7632, R12 ;  /* 0x00007632070c7816 */ /* 0x001fc6000000000c */
[----:B------:R-:W2:Y:S01]  /*8eae0*/  LDL.LU R7, [R1+0x44] ;  /* 0x0000440001077983 */ /* 0x000ea20000300800 */
[----:B------:R-:W-:Y:S02]  /*8eaf0*/  ISETP.LT.AND P3, PT, R14, c[0x0][0x178], !P3 ;  /* 0x00005e000e007a0c */ /* 0x000fe40005f61270 */
[----:B------:R-:W-:Y:S02]  /*8eb00*/  ISETP.LT.AND P5, PT, R26, c[0x0][0x178], !P2 ;  /* 0x00005e001a007a0c */ /* 0x000fe400057a1270 */
[C---:B------:R-:W-:Y:S02]  /*8eb10*/  IADD3 R0, R4.reuse, c[0x0][0x198], RZ ;  /* 0x0000660004007a10 */ /* 0x040fe40007ffe0ff */
[----:B------:R-:W-:Y:S01]  /*8eb20*/  ISETP.LT.AND P6, PT, R29, c[0x0][0x178], !P2 ;  /* 0x00005e001d007a0c */ /* 0x000fe200057c1270 */
[----:B------:R-:W-:Y:S01]  /*8eb30*/  IMAD.WIDE R16, R4, 0x2, R2 ;  /* 0x0000000204107825 */ /* 0x000fe200078e0202 */
[----:B------:R-:W-:Y:S02]  /*8eb40*/  ISETP.LT.AND P4, PT, R28, c[0x0][0x178], !P2 ;  /* 0x00005e001c007a0c */ /* 0x000fe40005781270 */
[----:B------:R-:W-:Y:S01]  /*8eb50*/  ISETP.LT.AND P2, PT, R14, c[0x0][0x178], !P2 ;  /* 0x00005e000e007a0c */ /* 0x000fe20005741270 */
[----:B--2---:R0:W-:Y:S04]  /*8eb60*/  STL [R1+0x267c], R7 ;  /* 0x00267c0701007387 */ /* 0x0041e80000100800 */
[----:B0-----:R-:W2:Y:S01]  /*8eb70*/  LDL.LU R7, [R1+0x14] ;  /* 0x0000140001077983 */ /* 0x001ea20000300800 */
[----:B------:R-:W-:-:S03]  /*8eb80*/  IMAD.WIDE R18, R0, 0x2, R20 ;  /* 0x0000000200127825 */ /* 0x000fc600078e0214 */
[----:B------:R0:W-:Y:S01]  /*8eb90*/  @P3 STG.E.U16 [R16.64], R12 ;  /* 0x0000000c10003986 */ /* 0x0001e2000c101506 */
[----:B------:R-:W-:Y:S01]  /*8eba0*/  IMAD.WIDE R22, R0, 0x2, R10 ;  /* 0x0000000200167825 */ /* 0x000fe200078e020a */
[----:B------:R-:W-:Y:S02]  /*8ebb0*/  ISETP.LT.AND P3, PT, R29, c[0x0][0x178], !P1 ;  /* 0x00005e001d007a0c */ /* 0x000fe40004f61270 */
[----:B------:R1:W-:Y:S01]  /*8ebc0*/  @P5 STG.E.U16 [R18.64], R6 ;  /* 0x0000000612005986 */ /* 0x0003e2000c101506 */
[----:B------:R-:W-:Y:S02]  /*8ebd0*/  ISETP.LT.AND P5, PT, R26, c[0x0][0x178], !P1 ;  /* 0x00005e001a007a0c */ /* 0x000fe40004fa1270 */
[C---:B------:R-:W-:Y:S01]  /*8ebe0*/  IADD3 R4, R0.reuse, c[0x0][0x198], RZ ;  /* 0x0000660000047a10 */ /* 0x040fe20007ffe0ff */
[----:B---3--:R3:W-:Y:S01]  /*8ebf0*/  @P6 STG.E.U16 [R22.64], R5 ;  /* 0x0000000516006986 */ /* 0x0087e2000c101506 */
[----:B0-----:R-:W-:Y:S01]  /*8ec00*/  IMAD.WIDE R16, R0, 0x2, R8 ;  /* 0x0000000200107825 */ /* 0x001fe200078e0208 */
[----:B------:R-:W-:-:S02]  /*8ec10*/  PRMT R25, R13, 0x7632, R25 ;  /* 0x000076320d197816 */ /* 0x000fc40000000019 */
[----:B------:R-:W2:Y:S01]  /*8ec20*/  LDL.LU R27, [R1+0x2494] ;  /* 0x00249400011b7983 */ /* 0x000ea20000300800 */
[----:B-1----:R-:W-:Y:S01]  /*8ec30*/  IMAD.WIDE R18, R0, 0x2, R2 ;  /* 0x0000000200127825 */ /* 0x002fe200078e0202 */
[----:B------:R-:W-:Y:S02]  /*8ec40*/  PRMT R0, R6, 0x7632, R0 ;  /* 0x0000763206007816 */ /* 0x000fe40000000000 */
[----:B------:R-:W-:Y:S01]  /*8ec50*/  PRMT R12, R5, 0x7632, R12 ;  /* 0x00007632050c7816 */ /* 0x000fe2000000000c */
[----:B---3--:R-:W-:Y:S01]  /*8ec60*/  IMAD.WIDE R22, R4, 0x2, R20 ;  /* 0x0000000204167825 */ /* 0x008fe200078e0214 */
[----:B----4-:R-:W-:Y:S02]  /*8ec70*/  ISETP.GE.AND P6, PT, R15, c[0x0][0x17c], PT ;  /* 0x00005f000f007a0c */ /* 0x010fe40003fc6270 */
[----:B------:R-:W3:Y:S04]  /*8ec80*/  LDL.LU R15, [R1+0x2498] ;  /* 0x00249800010f7983 */ /* 0x000ee80000300800 */
[----:B------:R-:W4:Y:S04]  /*8ec90*/  LDL.LU R5, [R1+0x34] ;  /* 0x0000340001057983 */ /* 0x000f280000300800 */
[----:B------:R-:W3:Y:S04]  /*8eca0*/  LDL.LU R6, [R1+0x4] ;  /* 0x0000040001067983 */ /* 0x000ee80000300800 */
[----:B--2---:R0:W-:Y:S04]  /*8ecb0*/  @P4 STG.E.U16 [R16.64], R7 ;  /* 0x0000000710004986 */ /* 0x0041e8000c101506 */
[----:B------:R-:W-:Y:S01]  /*8ecc0*/  @P2 STG.E.U16 [R18.64], R13 ;  /* 0x0000000d12002986 */ /* 0x000fe2000c101506 */
[----:B------:R-:W-:-:S03]  /*8ecd0*/  ISETP.LT.AND P2, PT, R28, c[0x0][0x178], !P1 ;  /* 0x00005e001c007a0c */ /* 0x000fc60004f41270 */
[----:B------:R-:W-:Y:S01]  /*8ece0*/  @P5 STG.E.U16 [R22.64], R0 ;  /* 0x0000000016005986 */ /* 0x000fe2000c101506 */
[C---:B0-----:R-:W-:Y:S01]  /*8ecf0*/  IMAD.WIDE R16, R4.reuse, 0x2, R10 ;  /* 0x0000000204107825 */ /* 0x041fe200078e020a */
[----:B------:R-:W-:Y:S02]  /*8ed00*/  PRMT R24, R7, 0x7632, R24 ;  /* 0x0000763207187816 */ /* 0x000fe40000000018 */
[----:B------:R-:W2:Y:S04]  /*8ed10*/  LDL.LU R7, [R1+0x267c] ;  /* 0x00267c0001077983 */ /* 0x000ea80000300800 */
[----:B------:R0:W-:Y:S02]  /*8ed20*/  @P3 STG.E.U16 [R16.64], R12 ;  /* 0x0000000c10003986 */ /* 0x0001e4000c101506 */
[----:B0-----:R-:W-:-:S05]  /*8ed30*/  IMAD.WIDE R12, R4, 0x2, R8 ;  /* 0x00000002040c7825 */ /* 0x001fca00078e0208 */
[----:B------:R0:W-:Y:S04]  /*8ed40*/  @P2 STG.E.U16 [R12.64], R24 ;  /* 0x000000180c002986 */ /* 0x0001e8000c101506 */
[----:B0-----:R-:W4:Y:S01]  /*8ed50*/  LDL.LU R13, [R1+0x74] ;  /* 0x00007400010d7983 */ /* 0x001f220000300800 */
[----:B------:R-:W-:Y:S02]  /*8ed60*/  ISETP.LT.AND P1, PT, R14, c[0x0][0x178], !P1 ;  /* 0x00005e000e007a0c */ /* 0x000fe40004f21270 */
[----:B------:R-:W-:Y:S02]  /*8ed70*/  ISETP.LT.AND P4, PT, R26, c[0x0][0x178], !P0 ;  /* 0x00005e001a007a0c */ /* 0x000fe40004781270 */
[----:B------:R-:W-:Y:S02]  /*8ed80*/  ISETP.LT.AND P3, PT, R29, c[0x0][0x178], !P0 ;  /* 0x00005e001d007a0c */ /* 0x000fe40004761270 */
[C---:B------:R-:W-:Y:S01]  /*8ed90*/  IADD3 R0, R4.reuse, c[0x0][0x198], RZ ;  /* 0x0000660004007a10 */ /* 0x040fe20007ffe0ff */
[----:B------:R-:W-:-:S04]  /*8eda0*/  IMAD.WIDE R16, R4, 0x2, R2 ;  /* 0x0000000204107825 */ /* 0x000fc800078e0202 */
[----:B------:R-:W-:Y:S01]  /*8edb0*/  IMAD.WIDE R18, R0, 0x2, R20 ;  /* 0x0000000200127825 */ /* 0x000fe200078e0214 */
[----:B---3--:R-:W-:-:S03]  /*8edc0*/  ISETP.GE.AND P2, PT, R15, c[0x0][0x17c], PT ;  /* 0x00005f000f007a0c */ /* 0x008fc60003f46270 */
[----:B------:R-:W-:Y:S01]  /*8edd0*/  IMAD.WIDE R22, R0, 0x2, R10 ;  /* 0x0000000200167825 */ /* 0x000fe200078e020a */
[----:B------:R0:W-:Y:S01]  /*8ede0*/  @P1 STG.E.U16 [R16.64], R25 ;  /* 0x0000001910001986 */ /* 0x0001e2000c101506 */
[----:B------:R-:W-:-:S03]  /*8edf0*/  ISETP.GE.AND P5, PT, R27, c[0x0][0x17c], PT ;  /* 0x00005f001b007a0c */ /* 0x000fc60003fa6270 */
[----:B------:R-:W3:Y:S01]  /*8ee00*/  LDL.LU R15, [R1+0x94] ;  /* 0x00009400010f7983 */ /* 0x000ee20000300800 */
[----:B------:R-:W-:-:S03]  /*8ee10*/  IADD3 R4, R0, c[0x0][0x198], RZ ;  /* 0x0000660000047a10 */ /* 0x000fc60007ffe0ff */
[----:B------:R-:W3:Y:S01]  /*8ee20*/  LDL.LU R27, [R1+0x84] ;  /* 0x00008400011b7983 */ /* 0x000ee20000300800 */
[----:B------:R-:W-:Y:S01]  /*8ee30*/  ISETP.LT.AND P1, PT, R26, c[0x0][0x178], !P6 ;  /* 0x00005e001a007a0c */ /* 0x000fe20007721270 */
[----:B0-----:R-:W-:Y:S01]  /*8ee40*/  IMAD.WIDE R16, R0, 0x2, R2 ;  /* 0x0000000200107825 */ /* 0x001fe200078e0202 */
[----:B--2---:R-:W-:Y:S01]  /*8ee50*/  PRMT R25, R7, 0x7632, R25 ;  /* 0x0000763207197816 */ /* 0x004fe20000000019 */
[----:B----4-:R0:W-:Y:S01]  /*8ee60*/  @P4 STG.E.U16 [R18.64], R13 ;  /* 0x0000000d12004986 */ /* 0x0101e2000c101506 */
[----:B------:R-:W-:-:S03]  /*8ee70*/  PRMT R24, R13, 0x7632, R24 ;  /* 0x000076320d187816 */ /* 0x000fc60000000018 */
[----:B------:R1:W-:Y:S01]  /*8ee80*/  @P3 STG.E.U16 [R22.64], R7 ;  /* 0x0000000716003986 */ /* 0x0003e2000c101506 */
[----:B------:R-:W-:Y:S02]  /*8ee90*/  ISETP.LT.AND P4, PT, R28, c[0x0][0x178], !P0 ;  /* 0x00005e001c007a0c */ /* 0x000fe40004781270 */
[----:B------:R-:W-:Y:S01]  /*8eea0*/  ISETP.LT.AND P0, PT, R14, c[0x0][0x178], !P0 ;  /* 0x00005e000e007a0c */ /* 0x000fe20004701270 */
[----:B0-----:R-:W-:Y:S01]  /*8eeb0*/  IMAD.WIDE R12, R0, 0x2, R8 ;  /* 0x00000002000c7825 */ /* 0x001fe200078e0208 */
[----:B-1----:R-:W2:Y:S01]  /*8eec0*/  LDL.LU R7, [R1+0x54] ;  /* 0x0000540001077983 */ /* 0x002ea20000300800 */
[----:B------:R-:W-:-:S03]  /*8eed0*/  ISETP.LT.AND P3, PT, R29, c[0x0][0x178], !P6 ;  /* 0x00005e001d007a0c */ /* 0x000fc60007761270 */
[----:B------:R-:W4:Y:S01]  /*8eee0*/  LDL.LU R0, [R1+0x249c] ;  /* 0x00249c0001007983 */ /* 0x000f220000300800 */
[----:B------:R-:W-:-:S04]  /*8eef0*/  IMAD.WIDE R18, R4, 0x2, R20 ;  /* 0x0000000204127825 */ /* 0x000fc800078e0214 */
[----:B------:R-:W-:Y:S01]  /*8ef00*/  IMAD.WIDE R22, R4, 0x2, R10 ;  /* 0x0000000204167825 */ /* 0x000fe200078e020a */
[----:B------:R-:W-:Y:S04]  /*8ef10*/  @P4 STG.E.U16 [R12.64], R5 ;  /* 0x000000050c004986 */ /* 0x000fe8000c101506 */
[----:B------:R-:W-:Y:S04]  /*8ef20*/  @P0 STG.E.U16 [R16.64], R6 ;  /* 0x0000000610000986 */ /* 0x000fe8000c101506 */
[----:B------:R0:W-:Y:S04]  /*8ef30*/  @P1 STG.E.U16 [R18.64], R24 ;  /* 0x0000001812001986 */ /* 0x0001e8000c101506 */
[----:B------:R1:W-:Y:S01]  /*8ef40*/  @P3 STG.E.U16 [R22.64], R25 ;  /* 0x0000001916003986 */ /* 0x0003e2000c101506 */
[----:B0-----:R-:W-:-:S03]  /*8ef50*/  PRMT R18, R5, 0x7632, R18 ;  /* 0x0000763205127816 */ /* 0x001fc60000000012 */
[----:B------:R-:W2:Y:S01]  /*8ef60*/  LDL.LU R5, [R1+0x2678] ;  /* 0x0026780001057983 */ /* 0x000ea20000300800 */
[----:B-1----:R-:W-:-:S03]  /*8ef70*/  PRMT R22, R6, 0x7632, R22 ;  /* 0x0000763206167816 */ /* 0x002fc60000000016 */
[----:B------:R-:W2:Y:S01]  /*8ef80*/  LDL.LU R6, [R1+0x24a0] ;  /* 0x0024a00001067983 */ /* 0x000ea20000300800 */
[----:B------:R-:W-:Y:S02]  /*8ef90*/  ISETP.LT.AND P4, PT, R28, c[0x0][0x178], !P6 ;  /* 0x00005e001c007a0c */ /* 0x000fe40007781270 */
[----:B------:R-:W-:Y:S01]  /*8efa0*/  ISETP.LT.AND P6, PT, R14, c[0x0][0x178], !P6 ;  /* 0x00005e000e007a0c */ /* 0x000fe200077c1270 */
[----:B------:R-:W-:Y:S01]  /*8efb0*/  IMAD.WIDE R12, R4, 0x2, R8 ;  /* 0x00000002040c7825 */ /* 0x000fe200078e0208 */
[----:B------:R-:W-:Y:S02]  /*8efc0*/  ISETP.LT.AND P0, PT, R26, c[0x0][0x178], !P5 ;  /* 0x00005e001a007a0c */ /* 0x000fe40006f01270 */
[----:B------:R-:W-:Y:S01]  /*8efd0*/  ISETP.LT.AND P1, PT, R29, c[0x0][0x178], !P5 ;  /* 0x00005e001d007a0c */ /* 0x000fe20006f21270 */
[----:B------:R-:W-:-:S06]  /*8efe0*/  IMAD.WIDE R16, R4, 0x2, R2 ;  /* 0x0000000204107825 */ /* 0x000fcc00078e0202 */
[----:B------:R-:W-:Y:S01]  /*8eff0*/  @P4 STG.E.U16 [R12.64], R18 ;  /* 0x000000120c004986 */ /* 0x000fe2000c101506 */
[----:B------:R-:W-:Y:S02]  /*8f000*/  ISETP.LT.AND P4, PT, R28, c[0x0][0x178], !P5 ;  /* 0x00005e001c007a0c */ /* 0x000fe40006f81270 */
[----:B------:R-:W-:Y:S01]  /*8f010*/  ISETP.LT.AND P5, PT, R14, c[0x0][0x178], !P5 ;  /* 0x00005e000e007a0c */ /* 0x000fe20006fa1270 */
[----:B------:R3:W-:Y:S01]  /*8f020*/  @P6 STG.E.U16 [R16.64], R22 ;  /* 0x0000001610006986 */ /* 0x0007e2000c101506 */
[----:B------:R-:W-:Y:S02]  /*8f030*/  ISETP.LT.AND P6, PT, R26, c[0x0][0x178], !P2 ;  /* 0x00005e001a007a0c */ /* 0x000fe400057c1270 */
[----:B---3--:R-:W-:Y:S02]  /*8f040*/  PRMT R22, R15, 0x7632, R22 ;  /* 0x000076320f167816 */ /* 0x008fe40000000016 */
[----:B----4-:R-:W-:Y:S02]  /*8f050*/  ISETP.GE.AND P3, PT, R0, c[0x0][0x17c], PT ;  /* 0x00005f0000007a0c */ /* 0x010fe40003f66270 */
[----:B------:R-:W-:-:S05]  /*8f060*/  IADD3 R0, R4, c[0x0][0x198], RZ ;  /* 0x0000660004007a10 */ /* 0x000fca0007ffe0ff */
[C---:B------:R-:W-:Y:S01]  /*8f070*/  IMAD.WIDE R12, R0.reuse, 0x2, R20 ;  /* 0x00000002000c7825 */ /* 0x040fe200078e0214 */
[----:B------:R-:W-:-:S03]  /*8f080*/  IADD3 R4, R0, c[0x0][0x198], RZ ;  /* 0x0000660000047a10 */ /* 0x000fc60007ffe0ff */
[C---:B------:R-:W-:Y:S01]  /*8f090*/  IMAD.WIDE R18, R0.reuse, 0x2, R10 ;  /* 0x0000000200127825 */ /* 0x040fe200078e020a */
[----:B------:R0:W-:Y:S03]  /*8f0a0*/  @P0 STG.E.U16 [R12.64], R15 ;  /* 0x0000000f0c000986 */ /* 0x0001e6000c101506 */
[C---:B------:R-:W-:Y:S01]  /*8f0b0*/  IMAD.WIDE R16, R0.reuse, 0x2, R2 ;  /* 0x0000000200107825 */ /* 0x040fe200078e0202 */
[----:B------:R1:W-:Y:S03]  /*8f0c0*/  @P1 STG.E.U16 [R18.64], R27 ;  /* 0x0000001b12001986 */ /* 0x0003e6000c101506 */
[----:B0-----:R-:W-:Y:S01]  /*8f0d0*/  IMAD.WIDE R12, R0, 0x2, R8 ;  /* 0x00000002000c7825 */ /* 0x001fe200078e0208 */
[----:B------:R-:W3:Y:S03]  /*8f0e0*/  LDL.LU R15, [R1+0x3b4] ;  /* 0x0003b400010f7983 */ /* 0x000ee60000300800 */
[----:B-1----:R-:W-:Y:S01]  /*8f0f0*/  IMAD.WIDE R18, R4, 0x2, R20 ;  /* 0x0000000204127825 */ /* 0x002fe200078e0214 */
[----:B--2---:R-:W-:Y:S01]  /*8f100*/  @P4 STG.E.U16 [R12.64], R7 ;  /* 0x000000070c004986 */ /* 0x004fe2000c101506 */
[----:B------:R-:W-:-:S03]  /*8f110*/  ISETP.GE.AND P1, PT, R6, c[0x0][0x17c], PT ;  /* 0x00005f0006007a0c */ /* 0x000fc60003f26270 */
[----:B------:R-:W-:Y:S04]  /*8f120*/  @P5 STG.E.U16 [R16.64], R5 ;  /* 0x0000000510005986 */ /* 0x000fe8000c101506 */
[----:B------:R-:W2:Y:S04]  /*8f130*/  LDL.LU R6, [R1+0x24a4] ;  /* 0x0024a40001067983 */ /* 0x000ea80000300800 */
[----:B------:R0:W-:Y:S04]  /*8f140*/  @P6 STG.E.U16 [R18.64], R22 ;  /* 0x0000001612006986 */ /* 0x0001e8000c101506 */
[----:B0-----:R-:W4:Y:S01]  /*8f150*/  LDL.LU R19, [R1+0x3d4] ;  /* 0x0003d40001137983 */ /* 0x001f220000300800 */
[----:B------:R-:W-:-:S03]  /*8f160*/  PRMT R0, R27, 0x7632, R0 ;  /* 0x000076321b007816 */ /* 0x000fc60000000000 */
[----:B------:R-:W3:Y:S04]  /*8f170*/  LDL.LU R25, [R1+0x3c4] ;  /* 0x0003c40001197983 */ /* 0x000ee80000300800 */
[----:B------:R-:W3:Y:S01]  /*8f180*/  LDL.LU R27, [R1+0x3a4] ;  /* 0x0003a400011b7983 */ /* 0x000ee20000300800 */
[----:B------:R-:W-:Y:S02]  /*8f190*/  ISETP.LT.AND P0, PT, R29, c[0x0][0x178], !P2 ;  /* 0x00005e001d007a0c */ /* 0x000fe40005701270 */
[----:B------:R-:W-:Y:S01]  /*8f1a0*/  ISETP.LT.AND P4, PT, R28, c[0x0][0x178], !P2 ;  /* 0x00005e001c007a0c */ /* 0x000fe20005781270 */
[----:B------:R-:W-:Y:S01]  /*8f1b0*/  IMAD.WIDE R12, R4, 0x2, R10 ;  /* 0x00000002040c7825 */ /* 0x000fe200078e020a */
[----:B------:R-:W-:Y:S02]  /*8f1c0*/  ISETP.LT.AND P2, PT, R14, c[0x0][0x178], !P2 ;  /* 0x00005e000e007a0c */ /* 0x000fe40005741270 */
[----:B------:R-:W-:Y:S01]  /*8f1d0*/  ISETP.LT.AND P5, PT, R26, c[0x0][0x178], !P3 ;  /* 0x00005e001a007a0c */ /* 0x000fe20005fa1270 */
[----:B------:R-:W-:Y:S01]  /*8f1e0*/  IMAD.WIDE R16, R4, 0x2, R8 ;  /* 0x0000000204107825 */ /* 0x000fe200078e0208 */
[----:B------:R-:W-:-:S02]  /*8f1f0*/  PRMT R5, R7, 0x7632, R5 ;  /* 0x0000763207057816 */ /* 0x000fc40000000005 */
[----:B------:R-:W-:Y:S01]  /*8f200*/  ISETP.LT.AND P6, PT, R29, c[0x0][0x178], !P3 ;  /* 0x00005e001d007a0c */ /* 0x000fe20005fc1270 */
[----:B------:R-:W3:Y:S04]  /*8f210*/  LDL.LU R7, [R1+0x68] ;  /* 0x0000680001077983 */ /* 0x000ee80000300800 */
[----:B------:R0:W-:Y:S01]  /*8f220*/  @P0 STG.E.U16 [R12.64], R0 ;  /* 0x000000000c000986 */ /* 0x0001e2000c101506 */
[----:B------:R-:W-:-:S03]  /*8f230*/  PRMT R18, R5, 0x7632, R18 ;  /* 0x0000763205127816 */ /* 0x000fc60000000012 */
[----:B------:R1:W-:Y:S01]  /*8f240*/  @P4 STG.E.U16 [R16.64], R5 ;  /* 0x0000000510004986 */ /* 0x0003e2000c101506 */
[C---:B0-----:R-:W-:Y:S01]  /*8f250*/  IADD3 R0, R4.reuse, c[0x0][0x198], RZ ;  /* 0x0000660004007a10 */ /* 0x041fe20007ffe0ff */
[----:B-1----:R-:W-:-:S04]  /*8f260*/  IMAD.WIDE R4, R4, 0x2, R2 ;  /* 0x0000000204047825 */ /* 0x002fc800078e0202 */
[C---:B------:R-:W-:Y:S01]  /*8f270*/  IMAD.WIDE R12, R0.reuse, 0x2, R20 ;  /* 0x00000002000c7825 */ /* 0x040fe200078e0214 */
[----:B------:R0:W-:Y:S03]  /*8f280*/  @P2 STG.E.U16 [R4.64], R18 ;  /* 0x0000001204002986 */ /* 0x0001e6000c101506 */
[----:B------:R-:W-:Y:S01]  /*8f290*/  IMAD.WIDE R16, R0, 0x2, R10 ;  /* 0x0000000200107825 */ /* 0x000fe200078e020a */
[----:B------:R-:W-:Y:S02]  /*8f2a0*/  ISETP.LT.AND P4, PT, R28, c[0x0][0x178], !P3 ;  /* 0x00005e001c007a0c */ /* 0x000fe40005f81270 */
[----:B------:R-:W-:Y:S01]  /*8f2b0*/  ISETP.LT.AND P3, PT, R14, c[0x0][0x178], !P3 ;  /* 0x00005e000e007a0c */ /* 0x000fe20005f61270 */
[C---:B0-----:R-:W-:Y:S01]  /*8f2c0*/  IMAD.WIDE R4, R0.reuse, 0x2, R8 ;  /* 0x0000000200047825 */ /* 0x041fe200078e0208 */
[----:B------:R-:W-:Y:S02]  /*8f2d0*/  IADD3 R18, R0, c[0x0][0x198], RZ ;  /* 0x0000660000127a10 */ /* 0x000fe40007ffe0ff */
[----:B--2---:R-:W-:-:S02]  /*8f2e0*/  ISETP.GE.AND P0, PT, R6, c[0x0][0x17c], PT ;  /* 0x00005f0006007a0c */ /* 0x004fc40003f06270 */
[----:B------:R-:W2:Y:S04]  /*8f2f0*/  LDL.LU R6, [R1+0x28] ;  /* 0x0000280001067983 */ /* 0x000ea80000300800 */
[----:B----4-:R-:W-:Y:S04]  /*8f300*/  @P5 STG.E.U16 [R12.64], R19 ;  /* 0x000000130c005986 */ /* 0x010fe8000c101506 */
[----:B---3--:R0:W-:Y:S04]  /*8f310*/  @P6 STG.E.U16 [R16.64], R15 ;  /* 0x0000000f10006986 */ /* 0x0081e8000c101506 */
[----:B0-----:R-:W3:Y:S01]  /*8f320*/  LDL.LU R17, [R1+0x24a8] ;  /* 0x0024a80001117983 */ /* 0x001ee20000300800 */
[----:B------:R-:W-:Y:S01]  /*8f330*/  IMAD.WIDE R12, R0, 0x2, R2 ;  /* 0x00000002000c7825 */ /* 0x000fe200078e0202 */
[----:B------:R-:W-:-:S02]  /*8f340*/  PRMT R0, R19, 0x7632, R0 ;  /* 0x0000763213007816 */ /* 0x000fc40000000000 */
[----:B------:R-:W4:Y:S04]  /*8f350*/  LDL.LU R19, [R1+0x24ac] ;  /* 0x0024ac0001137983 */ /* 0x000f280000300800 */
[----:B------:R-:W-:Y:S04]  /*8f360*/  @P4 STG.E.U16 [R4.64], R25 ;  /* 0x0000001904004986 */ /* 0x000fe8000c101506 */
[----:B------:R0:W-:Y:S02]  /*8f370*/  @P3 STG.E.U16 [R12.64], R27 ;  /* 0x0000001b0c003986 */ /* 0x0001e4000c101506 */
[----:B0-----:R-:W-:-:S02]  /*8f380*/  PRMT R12, R15, 0x7632, R12 ;  /* 0x000076320f0c7816 */ /* 0x001fc4000000000c */
[----:B------:R-:W4:Y:S01]  /*8f390*/  LDL.LU R15, [R1+0x24b0] ;  /* 0x0024b000010f7983 */ /* 0x000f220000300800 */
[----:B------:R-:W-:Y:S02]  /*8f3a0*/  ISETP.LT.AND P5, PT, R26, c[0x0][0x178], !P1 ;  /* 0x00005e001a007a0c */ /* 0x000fe40004fa1270 */
[C---:B------:R-:W-:Y:S02]  /*8f3b0*/  ISETP.LT.AND P2, PT, R29.reuse, c[0x0][0x178], !P1 ;  /* 0x00005e001d007a0c */ /* 0x040fe40004f41270 */
[----:B------:R-:W-:Y:S01]  /*8f3c0*/  ISETP.LT.AND P3, PT, R28, c[0x0][0x178], !P1 ;  /* 0x00005e001c007a0c */ /* 0x000fe20004f61270 */
[----:B------:R-:W-:Y:S01]  /*8f3d0*/  IMAD.WIDE R4, R18, 0x2, R10 ;  /* 0x0000000212047825 */ /* 0x000fe200078e020a */
[----:B------:R-:W-:Y:S02]  /*8f3e0*/  ISETP.LT.AND P1, PT, R14, c[0x0][0x178], !P1 ;  /* 0x00005e000e007a0c */ /* 0x000fe40004f21270 */
[----:B------:R-:W-:Y:S02]  /*8f3f0*/  ISETP.LT.AND P4, PT, R29, c[0x0][0x178], !P0 ;  /* 0x00005e001d007a0c */ /* 0x000fe40004781270 */
[----:B------:R-:W-:-:S02]  /*8f400*/  PRMT R22, R25, 0x7632, R22 ;  /* 0x0000763219167816 */ /* 0x000fc40000000016 */
[----:B------:R-:W-:Y:S02]  /*8f410*/  PRMT R23, R27, 0x7632, R23 ;  /* 0x000076321b177816 */ /* 0x000fe40000000017 */
[----:B--2---:R-:W-:Y:S02]  /*8f420*/  PRMT R24, R6, 0x7632, R24 ;  /* 0x0000763206187816 */ /* 0x004fe40000000018 */
[----:B---3--:R-:W-:Y:S01]  /*8f430*/  ISETP.GE.AND P6, PT, R17, c[0x0][0x17c], PT ;  /* 0x00005f0011007a0c */ /* 0x008fe20003fc6270 */
[----:B------:R-:W-:-:S05]  /*8f440*/  IMAD.WIDE R16, R18, 0x2, R20 ;  /* 0x0000000212107825 */ /* 0x000fca00078e0214 */
[----:B------:R0:W-:Y:S01]  /*8f450*/  @P5 STG.E.U16 [R16.64], R0 ;  /* 0x0000000010005986 */ /* 0x0001e2000c101506 */
[----:B------:R-:W-:-:S03]  /*8f460*/  ISETP.LT.AND P5, PT, R26, c[0x0][0x178], !P0 ;  /* 0x00005e001a007a0c */ /* 0x000fc600047a1270 */
[----:B------:R1:W-:Y:S01]  /*8f470*/  @P2 STG.E.U16 [R4.64], R12 ;  /* 0x0000000c04002986 */ /* 0x0003e2000c101506 */
[C---:B0-----:R-:W-:Y:S01]  /*8f480*/  IADD3 R0, R18.reuse, c[0x0][0x198], RZ ;  /* 0x0000660012007a10 */ /* 0x041fe20007ffe0ff */
[----:B-1----:R-:W-:-:S04]  /*8f490*/  IMAD.WIDE R4, R18, 0x2, R8 ;  /* 0x0000000212047825 */ /* 0x002fc800078e0208 */
[----:B------:R-:W-:Y:S01]  /*8f4a0*/  IMAD.WIDE R12, R18, 0x2, R2 ;  /* 0x00000002120c7825 */ /* 0x000fe200078e0202 */
[----:B------:R-:W-:Y:S03]  /*8f4b0*/  @P3 STG.E.U16 [R4.64], R22 ;  /* 0x0000001604003986 */ /* 0x000fe6000c101506 */
[C---:B------:R-:W-:Y:S01]  /*8f4c0*/  IMAD.WIDE R16, R0.reuse, 0x2, R20 ;  /* 0x0000000200107825 */ /* 0x040fe200078e0214 */
[----:B------:R0:W-:Y:S01]  /*8f4d0*/  @P1 STG.E.U16 [R12.64], R23 ;  /* 0x000000170c001986 */ /* 0x0001e2000c101506 */
[----:B----4-:R-:W-:Y:S02]  /*8f4e0*/  ISETP.GE.AND P2, PT, R19, c[0x0][0x17c], PT ;  /* 0x00005f0013007a0c */ /* 0x010fe40003f46270 */
[----:B------:R-:W-:Y:S01]  /*8f4f0*/  IMAD.WIDE R18, R0, 0x2, R10 ;  /* 0x0000000200127825 */ /* 0x000fe200078e020a */
[----:B------:R1:W-:Y:S01]  /*8f500*/  @P5 STG.E.U16 [R16.64], R7 ;  /* 0x0000000710005986 */ /* 0x0003e2000c101506 */
[----:B------:R-:W-:-:S02]  /*8f510*/  ISETP.LT.AND P5, PT, R28, c[0x0][0x178], !P0 ;  /* 0x00005e001c007a0c */ /* 0x000fc400047a1270 */
[----:B------:R-:W-:Y:S02]  /*8f520*/  ISETP.LT.AND P0, PT, R14, c[0x0][0x178], !P0 ;  /* 0x00005e000e007a0c */ /* 0x000fe40004701270 */
[----:B------:R-:W2:Y:S01]  /*8f530*/  LDL.LU R14, [R1+0x2674] ;  /* 0x00267400010e7983 */ /* 0x000ea20000300800 */
[----:B------:R-:W-:Y:S02]  /*8f540*/  ISETP.GE.AND P1, PT, R15, c[0x0][0x17c], PT ;  /* 0x00005f000f007a0c */ /* 0x000fe40003f26270 */
[----:B0-----:R-:W-:Y:S01]  /*8f550*/  PRMT R23, R7, 0x7632, R23 ;  /* 0x0000763207177816 */ /* 0x001fe20000000017 */
[----:B------:R0:W-:Y:S04]  /*8f560*/  @P4 STG.E.U16 [R18.64], R6 ;  /* 0x0000000612004986 */ /* 0x0001e8000c101506 */
[----:B-1----:R-:W3:Y:S01]  /*8f570*/  LDL.LU R7, [R1+0x78] ;  /* 0x0000780001077983 */ /* 0x002ee20000300800 */
[----:B------:R-:W-:-:S03]  /*8f580*/  IADD3 R22, R0, c[0x0][0x198], RZ ;  /* 0x0000660000167a10 */ /* 0x000fc60007ffe0ff */
[----:B------:R-:W4:Y:S01]  /*8f590*/  LDL.LU R15, [R1+0x48] ;  /* 0x00004800010f7983 */ /* 0x000f220000300800 */
[----:B------:R-:W-:-:S03]  /*8f5a0*/  IMAD.WIDE R4, R0, 0x2, R8 ;  /* 0x0000000200047825 */ /* 0x000fc600078e0208 */
[----:B------:R-:W2:Y:S01]  /*8f5b0*/  LDL.LU R27, [R1+0x24b4] ;  /* 0x0024b400011b7983 */ /* 0x000ea20000300800 */
[----:B------:R-:W-:-:S03]  /*8f5c0*/  IMAD.WIDE R12, R0, 0x2, R2 ;  /* 0x00000002000c7825 */ /* 0x000fc600078e0202 */
[----:B0-----:R-:W2:Y:S04]  /*8f5d0*/  LDL.LU R6, [R1+0x38] ;  /* 0x0000380001067983 */ /* 0x001ea80000300800 */
[----:B------:R-:W2:Y:S04]  /*8f5e0*/  LDL.LU R25, [R1+0x8] ;  /* 0x0000080001197983 */ /* 0x000ea80000300800 */
[----:B------:R-:W2:Y:S01]  /*8f5f0*/  LDL.LU R0, [R1+0x18] ;  /* 0x0000180001007983 */ /* 0x000ea20000300800 */
[----:B------:R-:W-:Y:S01]  /*8f600*/  ISETP.LT.AND P3, PT, R26, c[0x0][0x178], !P6 ;  /* 0x00005e001a007a0c */ /* 0x000fe20007761270 */
[----:B------:R-:W-:-:S02]  /*8f610*/  IMAD.WIDE R16, R22, 0x2, R20 ;  /* 0x0000000216107825 */ /* 0x000fc400078e0214 */
[----:B------:R-:W-:Y:S01]  /*8f620*/  STL [R1+0x2630], R23 ;  /* 0x0026301701007387 */ /* 0x000fe20000100800 */
[----:B------:R-:W-:Y:S01]  /*8f630*/  ISETP.LT.AND P4, PT, R29, c[0x0][0x178], !P6 ;  /* 0x00005e001d007a0c */ /* 0x000fe20007781270 */
[----:B------:R-:W-:Y:S02]  /*8f640*/  IMAD.WIDE R18, R22, 0x2, R10 ;  /* 0x0000000216127825 */ /* 0x000fe400078e020a */
[----:B--2---:R-:W-:Y:S04]  /*8f650*/  @P5 STG.E.U16 [R4.64], R0 ;  /* 0x0000000004005986 */ /* 0x004fe8000c101506 */
[----:B------:R-:W-:Y:S04]  /*8f660*/  @P0 STG.E.U16 [R12.64], R14 ;  /* 0x0000000e0c000986 */ /* 0x000fe8000c101506 */
[----:B------:R0:W-:Y:S04]  /*8f670*/  @P3 STG.E.U16 [R16.64], R23 ;  /* 0x0000001710003986 */ /* 0x0001e8000c101506 */
[----:B0-----:R-:W2:Y:S04]  /*8f680*/  LDL R23, [R1+0xfdc] ;  /* 0x000fdc0001177983 */ /* 0x001ea80000100800 */
[----:B------:R0:W-:Y:S01]  /*8f690*/  @P4 STG.E.U16 [R18.64], R24 ;  /* 0x0000001812004986 */ /* 0x0001e2000c101506 */
[----:B------:R-:W-:-:S03]  /*8f6a0*/  ISETP.GE.AND P4, PT, R27, c[0x0][0x17c], PT ;  /* 0x00005f001b007a0c */ /* 0x000fc60003f86270 */
[----:B------:R-:W4:Y:S04]  /*8f6b0*/  LDL.LU R27, [R1+0x24b8] ;  /* 0x0024b800011b7983 */ /* 0x000f280000300800 */
[----:B0-----:R-:W4:Y:S01]  /*8f6c0*/  LDL.LU R24, [R1+0x24bc] ;  /* 0x0024bc0001187983 */ /* 0x001f220000300800 */
[----:B------:R-:W-:Y:S01]  /*8f6d0*/  ISETP.LT.AND P5, PT, R28, c[0x0][0x178], !P6 ;  /* 0x00005e001c007a0c */ /* 0x000fe200077a1270 */
[----:B------:R-:W-:Y:S01]  /*8f6e0*/  IMAD.WIDE R4, R22, 0x2, R8 ;  /* 0x0000000216047825 */ /* 0x000fe200078e0208 */
[----:B------:R-:W-:Y:S01]  /*8f6f0*/  PRMT R16, R0, 0x7632, R16 ;  /* 0x0000763200107816 */ /* 0x000fe20000000010 */
[----:B------:R-:W4:Y:S01]  /*8f700*/  LDL.LU R19, [R1+0x98] ;  /* 0x0000980001137983 */ /* 0x000f220000300800 */
[----:B------:R-:W-:Y:S01]  /*8f710*/  ISETP.LT.AND P0, PT, R26, c[0x0][0x178], !P2 ;  /* 0x00005e001a007a0c */ /* 0x000fe20005701270 */
[----:B------:R-:W-:Y:S01]  /*8f720*/  IMAD.WIDE R12, R22, 0x2, R2 ;  /* 0x00000002160c7825 */ /* 0x000fe200078e0202 */
[----:B------:R-:W-:-:S02]  /*8f730*/  ISETP.LT.AND P3, PT, R29, c[0x0][0x178], !P2 ;  /* 0x00005e001d007a0c */ /* 0x000fc40005761270 */
[----:B------:R-:W-:Y:S02]  /*8f740*/  PRMT R14, R14, 0x7632, R14 ;  /* 0x000076320e0e7816 */ /* 0x000fe4000000000e */
[----:B------:R-:W-:-:S03]  /*8f750*/  IADD3 R0, R22, c[0x0][0x198], RZ ;  /* 0x0000660016007a10 */ /* 0x000fc60007ffe0ff */
[----:B------:R0:W-:Y:S01]  /*8f760*/  @P5 STG.E.U16 [R4.64], R16 ;  /* 0x0000001004005986 */ /* 0x0001e2000c101506 */
[----:B------:R-:W-:Y:S02]  /*8f770*/  ISETP.LT.AND P5, PT, R28, c[0x0][0x178], !P2 ;  /* 0x00005e001c007a0c */ /* 0x000fe400057a1270 */
[----:B---3--:R-:W-:Y:S01]  /*8f780*/  PRMT R18, R7, 0x7632, R18 ;  /* 0x0000763207127816 */ /* 0x008fe20000000012 */
[----:B0-----:R-:W-:-:S04]  /*8f790*/  IMAD.WIDE R4, R0, 0x2, R20 ;  /* 0x0000000200047825 */ /* 0x001fc800078e0214 */
[----:B------:R-:W-:Y:S01]  /*8f7a0*/  IMAD.WIDE R16, R0, 0x2, R10 ;  /* 0x0000000200107825 */ /* 0x000fe200078e020a */
[C---:B--2---:R-:W-:Y:S02]  /*8f7b0*/  ISETP.LT.AND P6, PT, R23.reuse, c[0x0][0x178], !P6 ;  /* 0x00005e0017007a0c */ /* 0x044fe400077c1270 */
[----:B------:R-:W-:-:S11]  /*8f7c0*/  ISETP.LT.AND P2, PT, R23, c[0x0][0x178], !P2 ;  /* 0x00005e0017007a0c */ /* 0x000fd60005741270 */
[----:B------:R0:W-:Y:S01]  /*8f7d0*/  @P6 STG.E.U16 [R12.64], R14 ;  /* 0x0000000e0c006986 */ /* 0x0001e2000c101506 */
[----:B------:R-:W-:-:S03]  /*8f7e0*/  ISETP.LT.AND P6, PT, R26, c[0x0][0x178], !P1 ;  /* 0x00005e001a007a0c */ /* 0x000fc60004fc1270 */
[----:B------:R1:W-:Y:S04]  /*8f7f0*/  @P0 STG.E.U16 [R4.64], R7 ;  /* 0x0000000704000986 */ /* 0x0003e8000c101506 */
[----:B----4-:R2:W-:Y:S01]  /*8f800*/  @P3 STG.E.U16 [R16.64], R15 ;  /* 0x0000000f10003986 */ /* 0x0105e2000c101506 */
[C---:B0-----:R-:W-:Y:S01]  /*8f810*/  IADD3 R14, R0.reuse, c[0x0][0x198], RZ ;  /* 0x00006600000e7a10 */ /* 0x041fe20007ffe0ff */
[C---:B------:R-:W-:Y:S02]  /*8f820*/  IMAD.WIDE R12, R0.reuse, 0x2, R2 ;  /* 0x00000002000c7825 */ /* 0x040fe400078e0202 */
[----:B-1----:R-:W3:Y:S02]  /*8f830*/  LDL.LU R7, [R1+0x88] ;  /* 0x0000880001077983 */ /* 0x002ee40000300800 */
[----:B------:R-:W-:-:S04]  /*8f840*/  IMAD.WIDE R4, R0, 0x2, R8 ;  /* 0x0000000200047825 */ /* 0x000fc800078e0208 */
[----:B--2---:R-:W-:Y:S01]  /*8f850*/  IMAD.WIDE R16, R14, 0x2, R20 ;  /* 0x000000020e107825 */ /* 0x004fe200078e0214 */
[----:B------:R0:W-:Y:S01]  /*8f860*/  @P5 STG.E.U16 [R4.64], R6 ;  /* 0x0000000604005986 */ /* 0x0001e2000c101506 */
[----:B------:R-:W-:Y:S02]  /*8f870*/  ISETP.GE.AND P3, PT, R27, c[0x0][0x17c], PT ;  /* 0x00005f001b007a0c */ /* 0x000fe40003f66270 */
[----:B------:R-:W-:Y:S01]  /*8f880*/  ISETP.LT.AND P0, PT, R29, c[0x0][0x178], !P1 ;  /* 0x00005e001d007a0c */ /* 0x000fe20004f01270 */
[----:B------:R-:W-:Y:S01]  /*8f890*/  @P2 STG.E.U16 [R12.64], R25 ;  /* 0x000000190c002986 */ /* 0x000fe2000c101506 */
[----:B------:R-:W-:-:S03]  /*8f8a0*/  PRMT R0, R15, 0x7632, R0 ;  /* 0x000076320f007816 */ /* 0x000fc60000000000 */
[----:B------:R-:W2:Y:S04]  /*8f8b0*/  LDL.LU R27, [R1+0x58] ;  /* 0x00005800011b7983 */ /* 0x000ea80000300800 */
[----:B------:R1:W-:Y:S04]  /*8f8c0*/  @P6 STG.E.U16 [R16.64], R18 ;  /* 0x0000001210006986 */ /* 0x0003e8000c101506 */
[----:B------:R-:W4:Y:S01]  /*8f8d0*/  LDL.LU R15, [R1+0x2670] ;  /* 0x00267000010f7983 */ /* 0x000f220000300800 */
[----:B0-----:R-:W-:Y:S01]  /*8f8e0*/  IMAD.WIDE R4, R14, 0x2, R10 ;  /* 0x000000020e047825 */ /* 0x001fe200078e020a */
[----:B-1----:R-:W-:-:S02]  /*8f8f0*/  PRMT R16, R6, 0x7632, R16 ;  /* 0x0000763206107816 */ /* 0x002fc40000000010 */
[----:B------:R-:W4:Y:S04]  /*8f900*/  LDL.LU R6, [R1+0x266c] ;  /* 0x00266c0001067983 */ /* 0x000f280000300800 */
[----:B------:R0:W-:Y:S01]  /*8f910*/  @P0 STG.E.U16 [R4.64], R0 ;  /* 0x0000000004000986 */ /* 0x0001e2000c101506 */
[----:B------:R-:W-:-:S03]  /*8f920*/  ISETP.GE.AND P0, PT, R24, c[0x0][0x17c], PT ;  /* 0x00005f0018007a0c */ /* 0x000fc60003f06270 */
[----:B------:R-:W4:Y:S01]  /*8f930*/  LDL.LU R24, [R1+0x24c0] ;  /* 0x0024c00001187983 */ /* 0x000f220000300800 */
[----:B------:R-:W-:Y:S01]  /*8f940*/  ISETP.LT.AND P5, PT, R28, c[0x0][0x178], !P1 ;  /* 0x00005e001c007a0c */ /* 0x000fe20004fa1270 */
[----:B------:R-:W-:Y:S01]  /*8f950*/  IMAD.WIDE R12, R14, 0x2, R8 ;  /* 0x000000020e0c7825 */ /* 0x000fe200078e0208 */
[----:B------:R-:W-:Y:S02]  /*8f960*/  ISETP.LT.AND P1, PT, R23, c[0x0][0x178], !P1 ;  /* 0x00005e0017007a0c */ /* 0x000fe40004f21270 */
[----:B------:R-:W-:Y:S02]  /*8f970*/  ISETP.LT.AND P6, PT, R26, c[0x0][0x178], !P4 ;  /* 0x00005e001a007a0c */ /* 0x000fe400067c1270 */
[C---:B0-----:R-:W-:Y:S02]  /*8f980*/  IADD3 R0, R14.reuse, c[0x0][0x198], RZ ;  /* 0x000066000e007a10 */ /* 0x041fe40007ffe0ff */
[----:B------:R-:W-:Y:S01]  /*8f990*/  ISETP.LT.AND P2, PT, R29, c[0x0][0x178], !P4 ;  /* 0x00005e001d007a0c */ /* 0x000fe20006741270 */
[----:B------:R-:W-:Y:S01]  /*8f9a0*/  IMAD.WIDE R4, R14, 0x2, R2 ;  /* 0x000000020e047825 */ /* 0x000fe200078e0202 */
[----:B------:R-:W-:-:S03]  /*8f9b0*/  PRMT R18, R25, 0x7632, R18 ;  /* 0x0000763219127816 */ /* 0x000fc60000000012 */
[----:B------:R0:W-:Y:S01]  /*8f9c0*/  @P5 STG.E.U16 [R12.64], R16 ;  /* 0x000000100c005986 */ /* 0x0001e2000c101506 */
[----:B------:R-:W-:Y:S02]  /*8f9d0*/  ISETP.LT.AND P5, PT, R28, c[0x0][0x178], !P4 ;  /* 0x00005e001c007a0c */ /* 0x000fe400067a1270 */
[----:B------:R-:W-:Y:S01]  /*8f9e0*/  ISETP.LT.AND P4, PT, R23, c[0x0][0x178], !P4 ;  /* 0x00005e0017007a0c */ /* 0x000fe20006781270 */
[----:B------:R1:W-:Y:S01]  /*8f9f0*/  @P1 STG.E.U16 [R4.64], R18 ;  /* 0x0000001204001986 */ /* 0x0003e2000c101506 */
[----:B------:R-:W-:Y:S02]  /*8fa00*/  ISETP.LT.AND P1, PT, R29, c[0x0][0x178], !P3 ;  /* 0x00005e001d007a0c */ /* 0x000fe40005f21270 */
[C---:B------:R-:W-:Y:S01]  /*8fa10*/  IADD3 R14, R0.reuse, c[0x0][0x198], RZ ;  /* 0x00006600000e7a10 */ /* 0x040fe20007ffe0ff */
[----:B------:R-:W4:Y:S01]  /*8fa20*/  LDL.LU R25, [R1+0x3b8] ;  /* 0x0003b80001197983 */ /* 0x000f220000300800 */
[----:B0-----:R-:W-:-:S04]  /*8fa30*/  IMAD.WIDE R12, R0, 0x2, R20 ;  /* 0x00000002000c7825 */ /* 0x001fc800078e0214 */
[----:B------:R-:W-:Y:S01]  /*8fa40*/  IMAD.WIDE R16, R0, 0x2, R10 ;  /* 0x0000000200107825 */ /* 0x000fe200078e020a */
[----:B------:R0:W-:Y:S01]  /*8fa50*/  @P6 STG.E.U16 [R12.64], R19 ;  /* 0x000000130c006986 */ /* 0x0001e2000c101506 */
[----:B------:R-:W-:Y:S02]  /*8fa60*/  ISETP.LT.AND P6, PT, R26, c[0x0][0x178], !P3 ;  /* 0x00005e001a007a0c */ /* 0x000fe40005fc1270 */
[C---:B-1----:R-:W-:Y:S01]  /*8fa70*/  IMAD.WIDE R4, R0.reuse, 0x2, R8 ;  /* 0x0000000200047825 */ /* 0x042fe200078e0208 */
[----:B------:R-:W4:Y:S03]  /*8fa80*/  LDL.LU R18, [R1+0x24c4] ;  /* 0x0024c40001127983 */ /* 0x000f260000300800 */
[----:B0-----:R-:W-:Y:S01]  /*8fa90*/  IMAD.WIDE R12, R0, 0x2, R2 ;  /* 0x00000002000c7825 */ /* 0x001fe200078e0202 */
[----:B------:R-:W-:Y:S01]  /*8faa0*/  PRMT R0, R19, 0x7632, R0 ;  /* 0x0000763213007816 */ /* 0x000fe20000000000 */
[----:B---3--:R0:W-:Y:S04]  /*8fab0*/  @P2 STG.E.U16 [R16.64], R7 ;  /* 0x0000000710002986 */ /* 0x0081e8000c101506 */
[----:B--2---:R1:W-:Y:S01]  /*8fac0*/  @P5 STG.E.U16 [R4.64], R27 ;  /* 0x0000001b04005986 */ /* 0x0043e2000c101506 */
[----:B0-----:R-:W-:-:S04]  /*8fad0*/  IMAD.WIDE R16, R14, 0x2, R20 ;  /* 0x000000020e107825 */ /* 0x001fc800078e0214 */
[----:B-1----:R-:W-:Y:S01]  /*8fae0*/  IMAD.WIDE R4, R14, 0x2, R10 ;  /* 0x000000020e047825 */ /* 0x002fe200078e020a */
[----:B----4-:R0:W-:Y:S01]  /*8faf0*/  @P4 STG.E.U16 [R12.64], R6 ;  /* 0x000000060c004986 */ /* 0x0101e2000c101506 */
[----:B------:R-:W-:-:S03]  /*8fb00*/  ISETP.LT.AND P4, PT, R28, c[0x0][0x178], !P3 ;  /* 0x00005e001c007a0c */ /* 0x000fc60005f81270 */
[----:B------:R-:W-:Y:S01]  /*8fb10*/  @P6 STG.E.U16 [R16.64], R0 ;  /* 0x0000000010006986 */ /* 0x000fe2000c101506 */
[----:B0-----:R-:W-:-:S03]  /*8fb20*/  PRMT R6, R7, 0x7632, R6 ;  /* 0x0000763207067816 */ /* 0x001fc60000000006 */
[----:B------:R-:W2:Y:S04]  /*8fb30*/  LDL.LU R7, [R1+0x3c8] ;  /* 0x0003c80001077983 */ /* 0x000ea80000300800 */
[----:B------:R0:W-:Y:S01]  /*8fb40*/  @P1 STG.E.U16 [R4.64], R6 ;  /* 0x0000000604001986 */ /* 0x0001e2000c101506 */
[----:B------:R-:W-:Y:S02]  /*8fb50*/  ISETP.GE.AND P2, PT, R24, c[0x0][0x17c], PT ;  /* 0x00005f0018007a0c */ /* 0x000fe40003f46270 */
[----:B0-----:R-:W-:Y:S01]  /*8fb60*/  PRMT R6, R27, 0x7632, R6 ;  /* 0x000076321b067816 */ /* 0x001fe20000000006 */
[----:B------:R-:W-:Y:S01]  /*8fb70*/  IMAD.WIDE R4, R14, 0x2, R8 ;  /* 0x000000020e047825 */ /* 0x000fe200078e0208 */
[----:B------:R-:W3:Y:S04]  /*8fb80*/  LDL.LU R27, [R1+0x24c8] ;  /* 0x0024c800011b7983 */ /* 0x000ee80000300800 */
[----:B------:R-:W4:Y:S04]  /*8fb90*/  LDL.LU R24, [R1+0x6c] ;  /* 0x00006c0001187983 */ /* 0x000f280000300800 */
[----:B------:R0:W-:Y:S04]  /*8fba0*/  @P4 STG.E.U16 [R4.64], R6 ;  /* 0x0000000604004986 */ /* 0x0001e8000c101506 */
[----:B0-----:R-:W2:Y:S01]  /*8fbb0*/  LDL.LU R5, [R1+0x3d8] ;  /* 0x0003d80001057983 */ /* 0x001ea20000300800 */
[----:B------:R-:W-:-:S02]  /*8fbc0*/  ISETP.LT.AND P3, PT, R23, c[0x0][0x178], !P3 ;  /* 0x00005e0017007a0c */ /* 0x000fc40005f61270 */
[----:B------:R-:W-:Y:S02]  /*8fbd0*/  ISETP.LT.AND P6, PT, R26, c[0x0][0x178], !P0 ;  /* 0x00005e001a007a0c */ /* 0x000fe400047c1270 */
[C---:B------:R-:W-:Y:S01]  /*8fbe0*/  IADD3 R0, R14.reuse, c[0x0][0x198], RZ ;  /* 0x000066000e007a10 */ /* 0x040fe20007ffe0ff */
[----:B------:R-:W-:Y:S01]  /*8fbf0*/  IMAD.WIDE R12, R14, 0x2, R2 ;  /* 0x000000020e0c7825 */ /* 0x000fe200078e0202 */
[----:B------:R-:W-:-:S03]  /*8fc00*/  PRMT R22, R6, 0x7632, R22 ;  /* 0x0000763206167816 */ /* 0x000fc60000000016 */
[----:B------:R-:W-:Y:S01]  /*8fc10*/  IMAD.WIDE R16, R0, 0x2, R20 ;  /* 0x0000000200107825 */ /* 0x000fe200078e0214 */
[----:B------:R-:W-:-:S03]  /*8fc20*/  ISETP.LT.AND P5, PT, R29, c[0x0][0x178], !P0 ;  /* 0x00005e001d007a0c */ /* 0x000fc600047a1270 */
[----:B------:R0:W-:Y:S01]  /*8fc30*/  @P3 STG.E.U16 [R12.64], R22 ;  /* 0x000000160c003986 */ /* 0x0001e2000c101506 */
[----:B------:R-:W-:Y:S01]  /*8fc40*/  ISETP.GE.AND P1, PT, R18, c[0x0][0x17c], PT ;  /* 0x00005f0012007a0c */ /* 0x000fe20003f26270 */
[----:B------:R-:W-:Y:S01]  /*8fc50*/  IMAD.WIDE R18, R0, 0x2, R10 ;  /* 0x0000000200127825 */ /* 0x000fe200078e020a */
[----:B0-----:R-:W-:Y:S02]  /*8fc60*/  PRMT R22, R25, 0x7632, R22 ;  /* 0x0000763219167816 */ /* 0x001fe40000000016 */
[----:B---3--:R-:W-:Y:S02]  /*8fc70*/  ISETP.GE.AND P3, PT, R27, c[0x0][0x17c], PT ;  /* 0x00005f001b007a0c */ /* 0x008fe40003f66270 */
[----:B------:R-:W3:Y:S04]  /*8fc80*/  LDL.LU R27, [R1+0x2c] ;  /* 0x00002c00011b7983 */ /* 0x000ee80000300800 */
[----:B--2---:R0:W-:Y:S01]  /*8fc90*/  @P6 STG.E.U16 [R16.64], R5 ;  /* 0x0000000510006986 */ /* 0x0041e2000c101506 */
[----:B------:R-:W-:-:S02]  /*8fca0*/  ISETP.LT.AND P6, PT, R28, c[0x0][0x178], !P0 ;  /* 0x00005e001c007a0c */ /* 0x000fc400047c1270 */
[----:B------:R-:W-:Y:S01]  /*8fcb0*/  PRMT R6, R5, 0x7632, R6 ;  /* 0x0000763205067816 */ /* 0x000fe20000000006 */
[----:B------:R1:W-:Y:S01]  /*8fcc0*/  @P5 STG.E.U16 [R18.64], R25 ;  /* 0x0000001912005986 */ /* 0x0003e2000c101506 */
[----:B0-----:R-:W-:-:S03]  /*8fcd0*/  IMAD.WIDE R4, R0, 0x2, R8 ;  /* 0x0000000200047825 */ /* 0x001fc600078e0208 */
[----:B-1----:R-:W2:Y:S06]  /*8fce0*/  LDL.LU R25, [R1+0x1c] ;  /* 0x00001c0001197983 */ /* 0x002eac0000300800 */
[----:B------:R0:W-:Y:S04]  /*8fcf0*/  @P6 STG.E.U16 [R4.64], R7 ;  /* 0x0000000704006986 */ /* 0x0001e8000c101506 */
[----:B0-----:R-:W2:Y:S01]  /*8fd00*/  LDL.LU R5, [R1+0x24cc] ;  /* 0x0024cc0001057983 */ /* 0x001ea20000300800 */
[----:B------:R-:W-:-:S02]  /*8fd10*/  ISETP.LT.AND P0, PT, R23, c[0x0][0x178], !P0 ;  /* 0x00005e0017007a0c */ /* 0x000fc40004701270 */
[----:B------:R-:W-:Y:S02]  /*8fd20*/  ISETP.LT.AND P4, PT, R26, c[0x0][0x178], !P2 ;  /* 0x00005e001a007a0c */ /* 0x000fe40005781270 */
[----:B------:R-:W-:Y:S02]  /*8fd30*/  ISETP.LT.AND P5, PT, R29, c[0x0][0x178], !P2 ;  /* 0x00005e001d007a0c */ /* 0x000fe400057a1270 */
[C---:B------:R-:W-:Y:S01]  /*8fd40*/  IADD3 R14, R0.reuse, c[0x0][0x198], RZ ;  /* 0x00006600000e7a10 */ /* 0x040fe20007ffe0ff */
[----:B------:R-:W-:-:S04]  /*8fd50*/  IMAD.WIDE R12, R0, 0x2, R2 ;  /* 0x00000002000c7825 */ /* 0x000fc800078e0202 */
[----:B------:R-:W-:-:S04]  /*8fd60*/  IMAD.WIDE R16, R14, 0x2, R20 ;  /* 0x000000020e107825 */ /* 0x000fc800078e0214 */
[----:B------:R-:W-:Y:S01]  /*8fd70*/  IMAD.WIDE R18, R14, 0x2, R10 ;  /* 0x000000020e127825 */ /* 0x000fe200078e020a */
[----:B------:R-:W-:Y:S01]  /*8fd80*/  @P0 STG.E.U16 [R12.64], R15 ;  /* 0x0000000f0c000986 */ /* 0x000fe2000c101506 */
[----:B------:R-:W-:-:S03]  /*8fd90*/  PRMT R0, R15, 0x7632, R0 ;  /* 0x000076320f007816 */ /* 0x000fc60000000000 */
[----:B------:R0:W-:Y:S04]  /*8fda0*/  @P4 STG.E.U16 [R16.64], R6 ;  /* 0x0000000610004986 */ /* 0x0001e8000c101506 */
[----:B------:R1:W-:Y:S01]  /*8fdb0*/  @P5 STG.E.U16 [R18.64], R22 ;  /* 0x0000001612005986 */ /* 0x0003e2000c101506 */
[----:B------:R-:W-:Y:S02]  /*8fdc0*/  ISETP.LT.AND P6, PT, R28, c[0x0][0x178], !P2 ;  /* 0x00005e001c007a0c */ /* 0x000fe400057c1270 */
[----:B0-----:R-:W-:Y:S01]  /*8fdd0*/  PRMT R16, R7, 0x7632, R16 ;  /* 0x0000763207107816 */ /* 0x001fe20000000010 */
[----:B-1----:R-:W4:Y:S04]  /*8fde0*/  LDL.LU R22, [R1+0x24d0] ;  /* 0x0024d00001167983 */ /* 0x002f280000300800 */
[----:B------:R-:W4:Y:S04]  /*8fdf0*/  LDL.LU R7, [R1+0x2668] ;  /* 0x0026680001077983 */ /* 0x000f280000300800 */
[----:B------:R-:W4:Y:S01]  /*8fe00*/  LDL.LU R15, [R1+0x2664] ;  /* 0x00266400010f7983 */ /* 0x000f220000300800 */
[----:B------:R-:W-:Y:S01]  /*8fe10*/  ISETP.LT.AND P2, PT, R23, c[0x0][0x178], !P2 ;  /* 0x00005e0017007a0c */ /* 0x000fe20005741270 */
[----:B------:R-:W-:Y:S01]  /*8fe20*/  IMAD.WIDE R12, R14, 0x2, R8 ;  /* 0x000000020e0c7825 */ /* 0x000fe200078e0208 */
[----:B------:R-:W-:-:S02]  /*8fe30*/  ISETP.LT.AND P4, PT, R26, c[0x0][0x178], !P1 ;  /* 0x00005e001a007a0c */ /* 0x000fc40004f81270 */
[----:B------:R-:W-:Y:S02]  /*8fe40*/  ISETP.LT.AND P5, PT, R29, c[0x0][0x178], !P1 ;  /* 0x00005e001d007a0c */ /* 0x000fe40004fa1270 */
[----:B------:R0:W-:Y:S01]  /*8fe50*/  @P6 STG.E.U16 [R12.64], R16 ;  /* 0x000000100c006986 */ /* 0x0001e2000c101506 */
[----:B------:R-:W-:Y:S02]  /*8fe60*/  ISETP.LT.AND P6, PT, R28, c[0x0][0x178], !P1 ;  /* 0x00005e001c007a0c */ /* 0x000fe40004fc1270 */
[----:B------:R-:W-:-:S05]  /*8fe70*/  IADD3 R6, R14, c[0x0][0x198], RZ ;  /* 0x000066000e067a10 */ /* 0x000fca0007ffe0ff */
[----:B0-----:R-:W-:-:S04]  /*8fe80*/  IMAD.WIDE R12, R6, 0x2, R20 ;  /* 0x00000002060c7825 */ /* 0x001fc800078e0214 */
[----:B------:R-:W-:Y:S01]  /*8fe90*/  IMAD.WIDE R16, R6, 0x2, R10 ;  /* 0x0000000206107825 */ /* 0x000fe200078e020a */
[----:B---3--:R-:W-:Y:S02]  /*8fea0*/  PRMT R19, R27, 0x7632, R19 ;  /* 0x000076321b137816 */ /* 0x008fe40000000013 */
[----:B--2---:R-:W-:Y:S01]  /*8feb0*/  ISETP.GE.AND P0, PT, R5, c[0x0][0x17c], PT ;  /* 0x00005f0005007a0c */ /* 0x004fe20003f06270 */
[----:B------:R-:W-:-:S05]  /*8fec0*/  IMAD.WIDE R4, R14, 0x2, R2 ;  /* 0x000000020e047825 */ /* 0x000fca00078e0202 */
[----:B------:R0:W-:Y:S01]  /*8fed0*/  @P2 STG.E.U16 [R4.64], R0 ;  /* 0x0000000004002986 */ /* 0x0001e2000c101506 */
[----:B------:R-:W-:-:S03]  /*8fee0*/  IADD3 R14, R6, c[0x0][0x198], RZ ;  /* 0x00006600060e7a10 */ /* 0x000fc60007ffe0ff */
[----:B----4-:R-:W-:Y:S04]  /*8fef0*/  @P4 STG.E.U16 [R12.64], R24 ;  /* 0x000000180c004986 */ /* 0x010fe8000c101506 */
[----:B------:R1:W-:Y:S01]  /*8ff00*/  @P5 STG.E.U16 [R16.64], R27 ;  /* 0x0000001b10005986 */ /* 0x0003e2000c101506 */
[----:B0-----:R-:W-:-:S05]  /*8ff10*/  IMAD.WIDE R4, R6, 0x2, R8 ;  /* 0x0000000206047825 */ /* 0x001fca00078e0208 */
[----:B------:R0:W-:Y:S01]  /*8ff20*/  @P6 STG.E.U16 [R4.64], R25 ;  /* 0x0000001904006986 */ /* 0x0001e2000c101506 */
[----:B------:R-:W-:-:S03]  /*8ff30*/  ISETP.LT.AND P6, PT, R28, c[0x0][0x178], !P3 ;  /* 0x00005e001c007a0c */ /* 0x000fc60005fc1270 */
[----:B-1----:R-:W2:Y:S04]  /*8ff40*/  LDL.LU R27, [R1+0x7c] ;  /* 0x00007c00011b7983 */ /* 0x002ea80000300800 */
[----:B------:R-:W3:Y:S01]  /*8ff50*/  LDL.LU R28, [R1+0x4c] ;  /* 0x00004c00011c7983 */ /* 0x000ee20000300800 */
[----:B0-----:R-:W-:Y:S01]  /*8ff60*/  IMAD.WIDE R4, R6, 0x2, R2 ;  /* 0x0000000206047825 */ /* 0x001fe200078e0202 */
[----:B------:R-:W-:Y:S02]  /*8ff70*/  PRMT R6, R25, 0x7632, R6 ;  /* 0x0000763219067816 */ /* 0x000fe40000000006 */
[----:B------:R-:W4:Y:S01]  /*8ff80*/  LDL.LU R25, [R1+0x24d8] ;  /* 0x0024d80001197983 */ /* 0x000f220000300800 */
[----:B------:R-:W-:Y:S02]  /*8ff90*/  ISETP.LT.AND P1, PT, R23, c[0x0][0x178], !P1 ;  /* 0x00005e0017007a0c */ /* 0x000fe40004f21270 */
[----:B------:R-:W-:-:S02]  /*8ffa0*/  ISETP.LT.AND P4, PT, R26, c[0x0][0x178], !P3 ;  /* 0x00005e001a007a0c */ /* 0x000fc40005f81270 */
[----:B------:R-:W-:Y:S01]  /*8ffb0*/  ISETP.LT.AND P5, PT, R29, c[0x0][0x178], !P3 ;  /* 0x00005e001d007a0c */ /* 0x000fe20005fa1270 */
[----:B------:R-:W-:Y:S01]  /*8ffc0*/  IMAD.WIDE R12, R14, 0x2, R20 ;  /* 0x000000020e0c7825 */ /* 0x000fe200078e0214 */
[----:B------:R-:W-:Y:S02]  /*8ffd0*/  PRMT R0, R24, 0x7632, R0 ;  /* 0x0000763218007816 */ /* 0x000fe40000000000 */
[----:B------:R-:W-:Y:S01]  /*8ffe0*/  ISETP.GE.AND P2, PT, R22, c[0x0][0x17c], PT ;  /* 0x00005f0016007a0c */ /* 0x000fe20003f46270 */
[----:B------:R-:W-:Y:S01]  /*8fff0*/  IMAD.WIDE R16, R14, 0x2, R10 ;  /* 0x000000020e107825 */ /* 0x000fe200078e020a */
[----:B------:R-:W3:Y:S01]  /*90000*/  LDL.LU R22, [R1+0x3c] ;  /* 0x00003c0001167983 */ /* 0x000ee20000300800 */
[----:B------:R-:W-:-:S03]  /*90010*/  PRMT R18, R15, 0x7632, R18 ;  /* 0x000076320f127816 */ /* 0x000fc60000000012 */
[----:B------:R-:W3:Y:S04]  /*90020*/  LDL.LU R24, [R1+0xc] ;  /* 0x00000c0001187983 */ /* 0x000ee80000300800 */
[----:B------:R0:W-:Y:S04]  /*90030*/  @P1 STG.E.U16 [R4.64], R15 ;  /* 0x0000000f04001986 */ /* 0x0001e8000c101506 */
[----:B------:R-:W-:Y:S04]  /*90040*/  @P4 STG.E.U16 [R12.64], R0 ;  /* 0x000000000c004986 */ /* 0x000fe8000c101506 */
[----:B------:R-:W-:Y:S04]  /*90050*/  @P5 STG.E.U16 [R16.64], R19 ;  /* 0x0000001310005986 */ /* 0x000fe8000c101506 */
[----:B0-----:R-:W3:Y:S04]  /*90060*/  LDL.LU R15, [R1+0x24d4] ;  /* 0x0024d400010f7983 */ /* 0x001ee80000300800 */
[----:B------:R0:W-:Y:S04]  /*90070*/  STL [R1+0x2634], R19 ;  /* 0x0026341301007387 */ /* 0x0001e80000100800 */
[----:B0-----:R-:W3:Y:S01]  /*90080*/  LDL R19, [R1+0xfd8] ;  /* 0x000fd80001137983 */ /* 0x001ee20000100800 */
[----:B------:R-:W-:-:S02]  /*90090*/  ISETP.LT.AND P3, PT, R23, c[0x0][0x178], !P3 ;  /* 0x00005e0017007a0c */ /* 0x000fc40005f61270 */
[----:B------:R-:W-:Y:S01]  /*900a0*/  ISETP.LT.AND P4, PT, R26, c[0x0][0x178], !P0 ;  /* 0x00005e001a007a0c */ /* 0x000fe20004781270 */
[C---:B------:R-:W-:Y:S01]  /*900b0*/  IMAD.WIDE R4, R14.reuse, 0x2, R8 ;  /* 0x000000020e047825 */ /* 0x040fe200078e0208 */
[----:B------:R-:W-:-:S03]  /*900c0*/  IADD3 R0, R14, c[0x0][0x198], RZ ;  /* 0x000066000e007a10 */ /* 0x000fc60007ffe0ff */
[----:B------:R-:W-:Y:S01]  /*900d0*/  IMAD.WIDE R12, R14, 0x2, R2 ;  /* 0x000000020e0c7825 */ /* 0x000fe200078e0202 */
[----:B------:R0:W-:Y:S04]  /*900e0*/  @P6 STG.E.U16 [R4.64], R6 ;  /* 0x0000000604006986 */ /* 0x0001e8000c101506 */
[----:B------:R-:W-:Y:S04]  /*900f0*/  STL [R1+0x265c], R18 ;  /* 0x00265c1201007387 */ /* 0x000fe80000100800 */
[----:B------:R1:W-:Y:S01]  /*90100*/  @P3 STG.E.U16 [R12.64], R18 ;  /* 0x000000120c003986 */ /* 0x0003e2000c101506 */
[----:B0-----:R-:W-:Y:S01]  /*90110*/  IMAD.WIDE R4, R0, 0x2, R20 ;  /* 0x0000000200047825 */ /* 0x001fe200078e0214 */
[----:B--2---:R-:W-:-:S04]  /*90120*/  PRMT R6, R27, 0x7632, R6 ;  /* 0x000076321b067816 */ /* 0x004fc80000000006 */
[----:B------:R0:W-:Y:S01]  /*90130*/  @P4 STG.E.U16 [R4.64], R27 ;  /* 0x0000001b04004986 */ /* 0x0001e2000c101506 */
[----:B----4-:R-:W-:-:S03]  /*90140*/  ISETP.GE.AND P3, PT, R25, c[0x0][0x17c], PT ;  /* 0x00005f0019007a0c */ /* 0x010fc60003f66270 */
[----:B------:R-:W2:Y:S04]  /*90150*/  LDL.LU R25, [R1+0x9c] ;  /* 0x00009c0001197983 */ /* 0x000ea80000300800 */
[----:B-1----:R-:W4:Y:S04]  /*90160*/  LDL.LU R18, [R1+0x24dc] ;  /* 0x0024dc0001127983 */ /* 0x002f280000300800 */
[----:B------:R-:W4:Y:S04]  /*90170*/  LDL.LU R17, [R1+0x24e0] ;  /* 0x0024e00001117983 */ /* 0x000f280000300800 */
[----:B0-----:R-:W4:Y:S01]  /*90180*/  LDL.LU R27, [R1+0x8c] ;  /* 0x00008c00011b7983 */ /* 0x001f220000300800 */
[----:B------:R-:W-:Y:S01]  /*90190*/  ISETP.LT.AND P5, PT, R29, c[0x0][0x178], !P0 ;  /* 0x00005e001d007a0c */ /* 0x000fe200047a1270 */
[----:B------:R-:W-:Y:S01]  /*901a0*/  IMAD.WIDE R12, R0, 0x2, R10 ;  /* 0x00000002000c7825 */ /* 0x000fe200078e020a */
[----:B------:R-:W-:-:S03]  /*901b0*/  ISETP.LT.AND P4, PT, R26, c[0x0][0x178], !P2 ;  /* 0x00005e001a007a0c */ /* 0x000fc60005781270 */
[----:B------:R-:W-:-:S08]  /*901c0*/  IMAD.WIDE R4, R0, 0x2, R8 ;  /* 0x0000000200047825 */ /* 0x000fd000078e0208 */
[----:B---3--:R0:W-:Y:S01]  /*901d0*/  @P5 STG.E.U16 [R12.64], R28 ;  /* 0x0000001c0c005986 */ /* 0x0081e2000c101506 */
[----:B------:R-:W-:Y:S02]  /*901e0*/  ISETP.GE.AND P1, PT, R15, c[0x0][0x17c], PT ;  /* 0x00005f000f007a0c */ /* 0x000fe40003f26270 */
[C---:B------:R-:W-:Y:S02]  /*901f0*/  IADD3 R15, R0.reuse, c[0x0][0x198], RZ ;  /* 0x00006600000f7a10 */ /* 0x040fe40007ffe0ff */
[----:B------:R-:W-:Y:S02]  /*90200*/  ISETP.LT.AND P6, PT, R19, c[0x0][0x178], !P0 ;  /* 0x00005e0013007a0c */ /* 0x000fe400047c1270 */
[----:B------:R-:W-:Y:S01]  /*90210*/  ISETP.LT.AND P0, PT, R23, c[0x0][0x178], !P0 ;  /* 0x00005e0017007a0c */ /* 0x000fe20004701270 */
[----:B0-----:R-:W-:Y:S01]  /*90220*/  IMAD.WIDE R12, R0, 0x2, R2 ;  /* 0x00000002000c7825 */ /* 0x001fe200078e0202 */
[----:B------:R-:W-:Y:S02]  /*90230*/  ISETP.LT.AND P5, PT, R29, c[0x0][0x178], !P2 ;  /* 0x00005e001d007a0c */ /* 0x000fe400057a1270 */
[----:B------:R-:W-:-:S02]  /*90240*/  PRMT R14, R28, 0x7632, R14 ;  /* 0x000076321c0e7816 */ /* 0x000fc4000000000e */
[----:B------:R-:W3:Y:S05]  /*90250*/  LDL.LU R28, [R1+0x5c] ;  /* 0x00005c00011c7983 */ /* 0x000eea0000300800 */
[----:B------:R0:W-:Y:S04]  /*90260*/  @P6 STG.E.U16 [R4.64], R22 ;  /* 0x0000001604006986 */ /* 0x0001e8000c101506 */
[----:B------:R1:W-:Y:S01]  /*90270*/  @P0 STG.E.U16 [R12.64], R24 ;  /* 0x000000180c000986 */ /* 0x0003e2000c101506 */
[----:B------:R-:W-:-:S02]  /*90280*/  ISETP.LT.AND P0, PT, R19, c[0x0][0x178], !P2 ;  /* 0x00005e0013007a0c */ /* 0x000fc40005701270 */
[----:B------:R-:W-:Y:S01]  /*90290*/  ISETP.LT.AND P2, PT, R23, c[0x0][0x178], !P2 ;  /* 0x00005e0017007a0c */ /* 0x000fe20005741270 */
[----:B0-----:R-:W-:Y:S01]  /*902a0*/  IMAD.WIDE R4, R15, 0x2, R20 ;  /* 0x000000020f047825 */ /* 0x001fe200078e0214 */
[----:B------:R-:W-:-:S03]  /*902b0*/  ISETP.LT.AND P6, PT, R26, c[0x0][0x178], !P1 ;  /* 0x00005e001a007a0c */ /* 0x000fc60004fc1270 */
[----:B-1----:R-:W-:Y:S01]  /*902c0*/  IMAD.WIDE R12, R15, 0x2, R10 ;  /* 0x000000020f0c7825 */ /* 0x002fe200078e020a */
[----:B------:R0:W-:Y:S01]  /*902d0*/  @P4 STG.E.U16 [R4.64], R6 ;  /* 0x0000000604004986 */ /* 0x0001e2000c101506 */
[----:B------:R-:W-:Y:S02]  /*902e0*/  ISETP.LT.AND P4, PT, R29, c[0x0][0x178], !P1 ;  /* 0x00005e001d007a0c */ /* 0x000fe40004f81270 */
[----:B------:R-:W-:Y:S01]  /*902f0*/  PRMT R0, R22, 0x7632, R0 ;  /* 0x0000763216007816 */ /* 0x000fe20000000000 */
[----:B------:R1:W-:Y:S01]  /*90300*/  @P5 STG.E.U16 [R12.64], R14 ;  /* 0x0000000e0c005986 */ /* 0x0003e2000c101506 */
[----:B------:R-:W-:Y:S02]  /*90310*/  PRMT R16, R24, 0x7632, R16 ;  /* 0x0000763218107816 */ /* 0x000fe40000000010 */
[C---:B0-----:R-:W-:Y:S01]  /*90320*/  IADD3 R6, R15.reuse, c[0x0][0x198], RZ ;  /* 0x000066000f067a10 */ /* 0x041fe20007ffe0ff */
[----:B------:R-:W-:-:S04]  /*90330*/  IMAD.WIDE R4, R15, 0x2, R8 ;  /* 0x000000020f047825 */ /* 0x000fc800078e0208 */
[----:B-1----:R-:W-:Y:S01]  /*90340*/  IMAD.WIDE R12, R15, 0x2, R2 ;  /* 0x000000020f0c7825 */ /* 0x002fe200078e0202 */
[----:B------:R0:W-:Y:S03]  /*90350*/  @P0 STG.E.U16 [R4.64], R0 ;  /* 0x0000000004000986 */ /* 0x0001e6000c101506 */
[C---:B------:R-:W-:Y:S01]  /*90360*/  IMAD.WIDE R14, R6.reuse, 0x2, R20 ;  /* 0x00000002060e7825 */ /* 0x040fe200078e0214 */
[----:B------:R1:W-:Y:S03]  /*90370*/  @P2 STG.E.U16 [R12.64], R16 ;  /* 0x000000100c002986 */ /* 0x0003e6000c101506 */
[C---:B0-----:R-:W-:Y:S01]  /*90380*/  IMAD.WIDE R4, R6.reuse, 0x2, R10 ;  /* 0x0000000206047825 */ /* 0x041fe200078e020a */
[----:B------:R-:W-:-:S03]  /*90390*/  IADD3 R0, R6, c[0x0][0x198], RZ ;  /* 0x0000660006007a10 */ /* 0x000fc60007ffe0ff */
[----:B-1----:R-:W-:Y:S01]  /*903a0*/  IMAD.WIDE R12, R6, 0x2, R8 ;  /* 0x00000002060c7825 */ /* 0x002fe200078e0208 */
[----:B--2---:R0:W-:Y:S01]  /*903b0*/  @P6 STG.E.U16 [R14.64], R25 ;  /* 0x000000190e006986 */ /* 0x0041e2000c101506 */
[----:B----4-:R-:W-:-:S03]  /*903c0*/  ISETP.GE.AND P0, PT, R18, c[0x0][0x17c], PT ;  /* 0x00005f0012007a0c */ /* 0x010fc60003f06270 */
[----:B------:R-:W2:Y:S04]  /*903d0*/  LDL.LU R18, [R1+0x3dc] ;  /* 0x0003dc0001127983 */ /* 0x000ea80000300800 */
[----:B------:R-:W4:Y:S04]  /*903e0*/  LDL.LU R22, [R1+0x3bc] ;  /* 0x0003bc0001167983 */ /* 0x000f280000300800 */
[----:B------:R1:W-:Y:S01]  /*903f0*/  @P4 STG.E.U16 [R4.64], R27 ;  /* 0x0000001b04004986 */ /* 0x0003e2000c101506 */
[----:B0-----:R-:W-:Y:S01]  /*90400*/  PRMT R14, R25, 0x7632, R14 ;  /* 0x00007632190e7816 */ /* 0x001fe2000000000e */
[----:B-1----:R-:W-:Y:S01]  /*90410*/  IMAD.WIDE R4, R6, 0x2, R2 ;  /* 0x0000000206047825 */ /* 0x002fe200078e0202 */
[----:B------:R-:W-:-:S02]  /*90420*/  PRMT R6, R27, 0x7632, R6 ;  /* 0x000076321b067816 */ /* 0x000fc40000000006 */
[----:B------:R-:W4:Y:S04]  /*90430*/  LDL.LU R27, [R1+0x24e8] ;  /* 0x0024e800011b7983 */ /* 0x000f280000300800 */
[----:B------:R-:W4:Y:S01]  /*90440*/  LDL.LU R25, [R1+0x24e4] ;  /* 0x0024e40001197983 */ /* 0x000f220000300800 */
[----:B------:R-:W-:Y:S02]  /*90450*/  ISETP.LT.AND P5, PT, R19, c[0x0][0x178], !P1 ;  /* 0x00005e0013007a0c */ /* 0x000fe40004fa1270 */
[----:B------:R-:W-:Y:S02]  /*90460*/  ISETP.LT.AND P1, PT, R23, c[0x0][0x178], !P1 ;  /* 0x00005e0017007a0c */ /* 0x000fe40004f21270 */
[----:B------:R-:W-:Y:S02]  /*90470*/  ISETP.LT.AND P2, PT, R26, c[0x0][0x178], !P3 ;  /* 0x00005e001a007a0c */ /* 0x000fe40005f41270 */
[----:B------:R-:W-:-:S07]  /*90480*/  ISETP.LT.AND P4, PT, R29, c[0x0][0x178], !P3 ;  /* 0x00005e001d007a0c */ /* 0x000fce0005f81270 */
[----:B---3--:R0:W-:Y:S01]  /*90490*/  @P5 STG.E.U16 [R12.64], R28 ;  /* 0x0000001c0c005986 */ /* 0x0081e2000c101506 */
[----:B------:R-:W-:Y:S02]  /*904a0*/  ISETP.LT.AND P5, PT, R19, c[0x0][0x178], !P3 ;  /* 0x00005e0013007a0c */ /* 0x000fe40005fa1270 */
[----:B------:R-:W-:Y:S01]  /*904b0*/  PRMT R15, R28, 0x7632, R15 ;  /* 0x000076321c0f7816 */ /* 0x000fe2000000000f */
[----:B------:R1:W-:Y:S01]  /*904c0*/  @P1 STG.E.U16 [R4.64], R7 ;  /* 0x0000000704001986 */ /* 0x0003e2000c101506 */
[----:B------:R-:W-:Y:S02]  /*904d0*/  ISETP.LT.AND P3, PT, R23, c[0x0][0x178], !P3 ;  /* 0x00005e0017007a0c */ /* 0x000fe40005f61270 */
[----:B------:R-:W-:Y:S01]  /*904e0*/  ISETP.LT.AND P1, PT, R26, c[0x0][0x178], !P0 ;  /* 0x00005e001a007a0c */ /* 0x000fe20004721270 */
[C---:B0-----:R-:W-:Y:S01]  /*904f0*/  IMAD.WIDE R12, R0.reuse, 0x2, R20 ;  /* 0x00000002000c7825 */ /* 0x041fe200078e0214 */
[----:B------:R-:W3:Y:S03]  /*90500*/  LDL.LU R28, [R1+0x3cc] ;  /* 0x0003cc00011c7983 */ /* 0x000ee60000300800 */
[----:B-1----:R-:W-:Y:S01]  /*90510*/  IMAD.WIDE R4, R0, 0x2, R10 ;  /* 0x0000000200047825 */ /* 0x002fe200078e020a */
[----:B------:R0:W-:Y:S01]  /*90520*/  @P2 STG.E.U16 [R12.64], R14 ;  /* 0x0000000e0c002986 */ /* 0x0001e2000c101506 */
[----:B------:R-:W-:-:S03]  /*90530*/  ISETP.LT.AND P2, PT, R29, c[0x0][0x178], !P0 ;  /* 0x00005e001d007a0c */ /* 0x000fc60004741270 */
[----:B------:R-:W3:Y:S01]  /*90540*/  LDL.LU R24, [R1+0x3ac] ;  /* 0x0003ac0001187983 */ /* 0x000ee20000300800 */
[----:B------:R-:W-:-:S03]  /*90550*/  PRMT R7, R7, 0x7632, R7 ;  /* 0x0000763207077816 */ /* 0x000fc60000000007 */
[----:B------:R1:W-:Y:S01]  /*90560*/  @P4 STG.E.U16 [R4.64], R6 ;  /* 0x0000000604004986 */ /* 0x0003e2000c101506 */
[C---:B0-----:R-:W-:Y:S01]  /*90570*/  IMAD.WIDE R12, R0.reuse, 0x2, R8 ;  /* 0x00000002000c7825 */ /* 0x041fe200078e0208 */
[----:B------:R-:W-:Y:S02]  /*90580*/  IADD3 R14, R0, c[0x0][0x198], RZ ;  /* 0x00006600000e7a10 */ /* 0x000fe40007ffe0ff */
[----:B------:R-:W-:Y:S02]  /*90590*/  ISETP.GE.AND P6, PT, R17, c[0x0][0x17c], PT ;  /* 0x00005f0011007a0c */ /* 0x000fe40003fc6270 */
[----:B------:R0:W-:Y:S01]  /*905a0*/  @P5 STG.E.U16 [R12.64], R15 ;  /* 0x0000000f0c005986 */ /* 0x0001e2000c101506 */
[----:B------:R-:W-:-:S04]  /*905b0*/  IMAD.WIDE R16, R14, 0x2, R10 ;  /* 0x000000020e107825 */ /* 0x000fc800078e020a */
[----:B-1----:R-:W-:-:S04]  /*905c0*/  IMAD.WIDE R4, R0, 0x2, R2 ;  /* 0x0000000200047825 */ /* 0x002fc800078e0202 */
[----:B0-----:R-:W-:Y:S01]  /*905d0*/  IMAD.WIDE R12, R14, 0x2, R20 ;  /* 0x000000020e0c7825 */ /* 0x001fe200078e0214 */
[----:B------:R-:W-:Y:S04]  /*905e0*/  @P3 STG.E.U16 [R4.64], R7 ;  /* 0x0000000704003986 */ /* 0x000fe8000c101506 */
[----:B--2---:R-:W-:Y:S04]  /*905f0*/  @P1 STG.E.U16 [R12.64], R18 ;  /* 0x000000120c001986 */ /* 0x004fe8000c101506 */
[----:B----4-:R0:W-:Y:S02]  /*90600*/  @P2 STG.E.U16 [R16.64], R22 ;  /* 0x0000001610002986 */ /* 0x0101e4000c101506 */
[----:B0-----:R-:W-:-:S02]  /*90610*/  PRMT R16, R18, 0x7632, R16 ;  /* 0x0000763212107816 */ /* 0x001fc40000000010 */
[----:B------:R-:W-:Y:S02]  /*90620*/  ISETP.GE.AND P5, PT, R27, c[0x0][0x17c], PT ;  /* 0x00005f001b007a0c */ /* 0x000fe40003fa6270 */
[----:B------:R-:W2:Y:S01]  /*90630*/  LDL.LU R27, [R1+0x240] ;  /* 0x00024000011b7983 */ /* 0x000ea20000300800 */
[----:B------:R-:W-:-:S03]  /*90640*/  ISETP.GE.AND P3, PT, R25, c[0x0][0x17c], PT ;  /* 0x00005f0019007a0c */ /* 0x000fc60003f66270 */
[----:B------:R-:W4:Y:S04]  /*90650*/  LDL.LU R25, [R1+0x200] ;  /* 0x0002000001197983 */ /* 0x000f280000300800 */
[----:B------:R0:W-:Y:S04]  /*90660*/  STL [R1+0x2660], R17 ;  /* 0x0026601101007387 */ /* 0x0001e80000100800 */
[----:B------:R-:W4:Y:S01]  /*90670*/  LDL.LU R18, [R1+0x24ec] ;  /* 0x0024ec0001127983 */ /* 0x000f220000300800 */
[----:B------:R-:W-:Y:S02]  /*90680*/  ISETP.LT.AND P4, PT, R19, c[0x0][0x178], !P0 ;  /* 0x00005e0013007a0c */ /* 0x000fe40004781270 */
[----:B------:R-:W-:Y:S01]  /*90690*/  ISETP.LT.AND P0, PT, R23, c[0x0][0x178], !P0 ;  /* 0x00005e0017007a0c */ /* 0x000fe20004701270 */
[----:B------:R-:W-:Y:S01]  /*906a0*/  IMAD.WIDE R4, R14, 0x2, R8 ;  /* 0x000000020e047825 */ /* 0x000fe200078e0208 */
[----:B------:R-:W-:Y:S01]  /*906b0*/  ISETP.LT.AND P2, PT, R26, c[0x0][0x178], !P6 ;  /* 0x00005e001a007a0c */ /* 0x000fe20007741270 */
[----:B0-----:R-:W4:Y:S01]  /*906c0*/  LDL.LU R17, [R1+0x1d0] ;  /* 0x0001d00001117983 */ /* 0x001f220000300800 */
[----:B------:R-:W-:-:S02]  /*906d0*/  ISETP.LT.AND P1, PT, R29, c[0x0][0x178], !P6 ;  /* 0x00005e001d007a0c */ /* 0x000fc40007721270 */
[----:B------:R-:W-:Y:S02]  /*906e0*/  IADD3 R0, R14, c[0x0][0x198], RZ ;  /* 0x000066000e007a10 */ /* 0x000fe40007ffe0ff */
[----:B------:R-:W-:-:S03]  /*906f0*/  PRMT R15, R22, 0x7632, R15 ;  /* 0x00007632160f7816 */ /* 0x000fc6000000000f */
[C---:B------:R-:W-:Y:S01]  /*90700*/  IMAD.WIDE R6, R0.reuse, 0x2, R20 ;  /* 0x0000000200067825 */ /* 0x040fe200078e0214 */
[----:B---3--:R0:W-:Y:S01]  /*90710*/  @P4 STG.E.U16 [R4.64], R28 ;  /* 0x0000001c04004986 */ /* 0x0081e2000c101506 */
[----:B------:R-:W-:Y:S02]  /*90720*/  ISETP.LT.AND P4, PT, R19, c[0x0][0x178], !P6 ;  /* 0x00005e0013007a0c */ /* 0x000fe40007781270 */
[----:B------:R-:W-:Y:S01]  /*90730*/  IMAD.WIDE R12, R0, 0x2, R10 ;  /* 0x00000002000c7825 */ /* 0x000fe200078e020a */
[----:B------:R-:W-:-:S03]  /*90740*/  ISETP.LT.AND P6, PT, R23, c[0x0][0x178], !P6 ;  /* 0x00005e0017007a0c */ /* 0x000fc600077c1270 */
[----:B0-----:R-:W-:Y:S01]  /*90750*/  IMAD.WIDE R4, R14, 0x2, R2 ;  /* 0x000000020e047825 */ /* 0x001fe200078e0202 */
[----:B------:R-:W-:Y:S02]  /*90760*/  PRMT R14, R28, 0x7632, R14 ;  /* 0x000076321c0e7816 */ /* 0x000fe4000000000e */
[----:B------:R-:W3:Y:S04]  /*90770*/  LDL.LU R28, [R1+0x1b0] ;  /* 0x0001b000011c7983 */ /* 0x000ee80000300800 */
[----:B------:R0:W-:Y:S01]  /*90780*/  @P0 STG.E.U16 [R4.64], R24 ;  /* 0x0000001804000986 */ /* 0x0001e2000c101506 */
[----:B------:R-:W-:-:S03]  /*90790*/  ISETP.LT.AND P0, PT, R26, c[0x0][0x178], !P5 ;  /* 0x00005e001a007a0c */ /* 0x000fc60006f01270 */
[----:B------:R1:W-:Y:S04]  /*907a0*/  @P2 STG.E.U16 [R6.64], R16 ;  /* 0x0000001006002986 */ /* 0x0003e8000c101506 */
[----:B------:R1:W-:Y:S01]  /*907b0*/  @P1 STG.E.U16 [R12.64], R15 ;  /* 0x0000000f0c001986 */ /* 0x0003e2000c101506 */
[----:B0-----:R-:W-:Y:S01]  /*907c0*/  IMAD.WIDE R4, R0, 0x2, R8 ;  /* 0x0000000200047825 */ /* 0x001fe200078e0208 */
[----:B-1----:R-:W-:Y:S02]  /*907d0*/  PRMT R16, R24, 0x7632, R16 ;  /* 0x0000763218107816 */ /* 0x002fe40000000010 */
[C---:B------:R-:W-:Y:S01]  /*907e0*/  IADD3 R15, R0.reuse, c[0x0][0x198], RZ ;  /* 0x00006600000f7a10 */ /* 0x040fe20007ffe0ff */
[----:B------:R-:W-:Y:S01]  /*907f0*/  IMAD.WIDE R6, R0, 0x2, R2 ;  /* 0x0000000200067825 */ /* 0x000fe200078e0202 */
[----:B------:R0:W-:Y:S04]  /*90800*/  @P4 STG.E.U16 [R4.64], R14 ;  /* 0x0000000e04004986 */ /* 0x0001e8000c101506 */
[----:B------:R-:W-:Y:S01]  /*90810*/  @P6 STG.E.U16 [R6.64], R16 ;  /* 0x0000001006006986 */ /* 0x000fe2000c101506 */
[----:B0-----:R-:W-:-:S05]  /*90820*/  IMAD.WIDE R4, R15, 0x2, R20 ;  /* 0x000000020f047825 */ /* 0x001fca00078e0214 */
[----:B--2---:R0:W-:Y:S01]  /*90830*/  @P0 STG.E.U16 [R4.64], R27 ;  /* 0x0000001b04000986 */ /* 0x0041e2000c101506 */
[----:B------:R-:W-:Y:S02]  /*90840*/  PRMT R0, R27, 0x7632, R0 ;  /* 0x000076321b007816 */ /* 0x000fe40000000000 */
[----:B----4-:R-:W-:Y:S02]  /*90850*/  ISETP.GE.AND P2, PT, R18, c[0x0][0x17c], PT ;  /* 0x00005f0012007a0c */ /* 0x010fe40003f46270 */
[----:B------:R-:W2:Y:S04]  /*90860*/  LDL.LU R18, [R1+0x24f0] ;  /* 0x0024f00001127983 */ /* 0x000ea80000300800 */
[----:B0-----:R-:W4:Y:S01]  /*90870*/  LDL.LU R27, [R1+0x24f4] ;  /* 0x0024f400011b7983 */ /* 0x001f220000300800 */
[----:B------:R-:W-:-:S02]  /*90880*/  ISETP.LT.AND P1, PT, R29, c[0x0][0x178], !P5 ;  /* 0x00005e001d007a0c */ /* 0x000fc40006f21270 */
[----:B------:R-:W-:Y:S01]  /*90890*/  ISETP.LT.AND P4, PT, R19, c[0x0][0x178], !P5 ;  /* 0x00005e0013007a0c */ /* 0x000fe20006f81270 */
[----:B------:R-:W-:Y:S01]  /*908a0*/  IMAD.WIDE R12, R15, 0x2, R10 ;  /* 0x000000020f0c7825 */ /* 0x000fe200078e020a */
[----:B------:R-:W-:Y:S01]  /*908b0*/  ISETP.LT.AND P5, PT, R23, c[0x0][0x178], !P5 ;  /* 0x00005e0017007a0c */ /* 0x000fe20006fa1270 */
[----:B------:R-:W4:Y:S01]  /*908c0*/  LDL.LU R22, [R1+0x250] ;  /* 0x0002500001167983 */ /* 0x000f220000300800 */
[----:B------:R-:W-:Y:S01]  /*908d0*/  ISETP.LT.AND P6, PT, R26, c[0x0][0x178], !P3 ;  /* 0x00005e001a007a0c */ /* 0x000fe20005fc1270 */
[C---:B------:R-:W-:Y:S01]  /*908e0*/  IMAD.WIDE R4, R15.reuse, 0x2, R8 ;  /* 0x000000020f047825 */ /* 0x040fe200078e0208 */
[----:B------:R-:W-:Y:S01]  /*908f0*/  IADD3 R14, R15, c[0x0][0x198], RZ ;  /* 0x000066000f0e7a10 */ /* 0x000fe20007ffe0ff */
[----:B------:R-:W4:Y:S01]  /*90900*/  LDL.LU R24, [R1+0x210] ;  /* 0x0002100001187983 */ /* 0x000f220000300800 */
[----:B------:R-:W-:Y:S01]  /*90910*/  ISETP.LT.AND P0, PT, R29, c[0x0][0x178], !P3 ;  /* 0x00005e001d007a0c */ /* 0x000fe20005f01270 */
[----:B------:R-:W-:Y:S02]  /*90920*/  IMAD.WIDE R6, R15, 0x2, R2 ;  /* 0x000000020f067825 */ /* 0x000fe400078e0202 */
[----:B------:R0:W-:Y:S04]  /*90930*/  @P1 STG.E.U16 [R12.64], R25 ;  /* 0x000000190c001986 */ /* 0x0001e8000c101506 */
[----:B------:R1:W-:Y:S01]  /*90940*/  @P4 STG.E.U16 [R4.64], R17 ;  /* 0x0000001104004986 */ /* 0x0003e2000c101506 */
[----:B------:R-:W-:-:S02]  /*90950*/  ISETP.LT.AND P4, PT, R19, c[0x0][0x178], !P3 ;  /* 0x00005e0013007a0c */ /* 0x000fc40005f81270 */
[----:B------:R-:W-:Y:S01]  /*90960*/  ISETP.LT.AND P3, PT, R23, c[0x0][0x178], !P3 ;  /* 0x00005e0017007a0c */ /* 0x000fe20005f61270 */
[C---:B0-----:R-:W-:Y:S01]  /*90970*/  IMAD.WIDE R12, R14.reuse, 0x2, R20 ;  /* 0x000000020e0c7825 */ /* 0x041fe200078e0214 */
[----:B---3--:R0:W-:Y:S03]  /*90980*/  @P5 STG.E.U16 [R6.64], R28 ;  /* 0x0000001c06005986 */ /* 0x0081e6000c101506 */
[----:B-1----:R-:W-:Y:S01]  /*90990*/  IMAD.WIDE R4, R14, 0x2, R8 ;  /* 0x000000020e047825 */ /* 0x002fe200078e0208 */
[----:B------:R1:W-:Y:S01]  /*909a0*/  @P6 STG.E.U16 [R12.64], R0 ;  /* 0x000000000c006986 */ /* 0x0003e2000c101506 */
[----:B------:R-:W-:Y:S02]  /*909b0*/  PRMT R15, R28, 0x7632, R15 ;  /* 0x000076321c0f7816 */ /* 0x000fe4000000000f */
[----:B0-----:R-:W-:Y:S01]  /*909c0*/  IMAD.WIDE R6, R14, 0x2, R10 ;  /* 0x000000020e067825 */ /* 0x001fe200078e020a */
[----:B-1----:R-:W-:-:S02]  /*909d0*/  PRMT R0, R25, 0x7632, R0 ;  /* 0x0000763219007816 */ /* 0x002fc40000000000 */
[----:B------:R-:W-:-:S03]  /*909e0*/  PRMT R12, R17, 0x7632, R12 ;  /* 0x00007632110c7816 */ /* 0x000fc6000000000c */
[----:B------:R-:W-:Y:S04]  /*909f0*/  @P0 STG.E.U16 [R6.64], R0 ;  /* 0x0000000006000986 */ /* 0x000fe8000c101506 */
[----:B------:R0:W-:Y:S02]  /*90a00*/  @P4 STG.E.U16 [R4.64], R12 ;  /* 0x0000000c04004986 */ /* 0x0001e4000c101506 */
[----:B0-----:R-:W-:-:S05]  /*90a10*/  IMAD.WIDE R4, R14, 0x2, R2 ;  /* 0x000000020e047825 */ /* 0x001fca00078e0202 */
[----:B------:R0:W-:Y:S01]  /*90a20*/  @P3 STG.E.U16 [R4.64], R15 ;  /* 0x0000000f04003986 */ /* 0x0001e2000c101506 */
[----:B--2---:R-:W-:-:S03]  /*90a30*/  ISETP.GE.AND P1, PT, R18, c[0x0][0x17c], PT ;  /* 0x00005f0012007a0c */ /* 0x004fc60003f26270 */
[----:B------:R-:W2:Y:S01]  /*90a40*/  LDL.LU R18, [R1+0x1e0] ;  /* 0x0001e00001127983 */ /* 0x000ea20000300800 */
[----:B----4-:R-:W-:-:S03]  /*90a50*/  ISETP.GE.AND P0, PT, R27, c[0x0][0x17c], PT ;  /* 0x00005f001b007a0c */ /* 0x010fc60003f06270 */
[----:B------:R-:W3:Y:S04]  /*90a60*/  LDL.LU R25, [R1+0x1c0] ;  /* 0x0001c00001197983 */ /* 0x000ee80000300800 */
[----:B------:R-:W4:Y:S04]  /*90a70*/  LDL.LU R17, [R1+0x2660] ;  /* 0x0026600001117983 */ /* 0x000f280000300800 */
[----:B------:R-:W4:Y:S04]  /*90a80*/  LDL.LU R27, [R1+0x260] ;  /* 0x00026000011b7983 */ /* 0x000f280000300800 */
[----:B------:R-:W4:Y:S04]  /*90a90*/  LDL.LU R28, [R1+0x230] ;  /* 0x00023000011c7983 */ /* 0x000f280000300800 */
[----:B0-----:R-:W4:Y:S01]  /*90aa0*/  LDL.LU R15, [R1+0x24f8] ;  /* 0x0024f800010f7983 */ /* 0x001f220000300800 */
[----:B------:R-:W-:-:S02]  /*90ab0*/  ISETP.LT.AND P6, PT, R26, c[0x0][0x178], !P2 ;  /* 0x00005e001a007a0c */ /* 0x000fc400057c1270 */
[----:B------:R-:W-:Y:S02]  /*90ac0*/  ISETP.LT.AND P5, PT, R29, c[0x0][0x178], !P2 ;  /* 0x00005e001d007a0c */ /* 0x000fe400057a1270 */
[----:B------:R-:W-:Y:S02]  /*90ad0*/  IADD3 R0, R14, c[0x0][0x198], RZ ;  /* 0x000066000e007a10 */ /* 0x000fe40007ffe0ff */
[----:B------:R-:W-:Y:S02]  /*90ae0*/  ISETP.LT.AND P4, PT, R19, c[0x0][0x178], !P2 ;  /* 0x00005e0013007a0c */ /* 0x000fe40005781270 */
[----:B------:R-:W-:Y:S01]  /*90af0*/  ISETP.LT.AND P2, PT, R23, c[0x0][0x178], !P2 ;  /* 0x00005e0017007a0c */ /* 0x000fe20005741270 */
[----:B------:R-:W-:-:S04]  /*90b00*/  IMAD.WIDE R6, R0, 0x2, R20 ;  /* 0x0000000200067825 */ /* 0x000fc800078e0214 */
[C---:B------:R-:W-:Y:S01]  /*90b10*/  IMAD.WIDE R12, R0.reuse, 0x2, R10 ;  /* 0x00000002000c7825 */ /* 0x040fe200078e020a */
[----:B------:R0:W-:Y:S03]  /*90b20*/  @P6 STG.E.U16 [R6.64], R22 ;  /* 0x0000001606006986 */ /* 0x0001e6000c101506 */
[C---:B------:R-:W-:Y:S01]  /*90b30*/  IMAD.WIDE R4, R0.reuse, 0x2, R8 ;  /* 0x0000000200047825 */ /* 0x040fe200078e0208 */
[----:B------:R-:W-:Y:S01]  /*90b40*/  @P5 STG.E.U16 [R12.64], R24 ;  /* 0x000000180c005986 */ /* 0x000fe2000c101506 */
[C---:B------:R-:W-:Y:S02]  /*90b50*/  IADD3 R14, R0.reuse, c[0x0][0x198], RZ ;  /* 0x00006600000e7a10 */ /* 0x040fe40007ffe0ff */
[----:B0-----:R-:W-:Y:S01]  /*90b60*/  IMAD.WIDE R6, R0, 0x2, R2 ;  /* 0x0000000200067825 */ /* 0x001fe200078e0202 */
[----:B------:R-:W-:Y:S01]  /*90b70*/  PRMT R0, R22, 0x7632, R0 ;  /* 0x0000763216007816 */ /* 0x000fe20000000000 */
[----:B--2---:R-:W-:Y:S01]  /*90b80*/  @P4 STG.E.U16 [R4.64], R18 ;  /* 0x0000001204004986 */ /* 0x004fe2000c101506 */
[----:B------:R-:W-:-:S03]  /*90b90*/  PRMT R16, R18, 0x7632, R16 ;  /* 0x0000763212107816 */ /* 0x000fc60000000010 */
[----:B---3--:R0:W-:Y:S01]  /*90ba0*/  @P2 STG.E.U16 [R6.64], R25 ;  /* 0x0000001906002986 */ /* 0x0081e2000c101506 */
[----:B----4-:R-:W-:-:S03]  /*90bb0*/  ISETP.GE.AND P5, PT, R15, c[0x0][0x17c], PT ;  /* 0x00005f000f007a0c */ /* 0x010fc60003fa6270 */
[----:B------:R-:W2:Y:S01]  /*90bc0*/  LDL.LU R15, [R1+0x24fc] ;  /* 0x0024fc00010f7983 */ /* 0x000ea20000300800 */
[----:B0-----:R-:W-:-:S03]  /*90bd0*/  PRMT R6, R24, 0x7632, R6 ;  /* 0x0000763218067816 */ /* 0x001fc60000000006 */
[----:B------:R-:W3:Y:S04]  /*90be0*/  LDL.LU R22, [R1+0x2500] ;  /* 0x0025000001167983 */ /* 0x000ee80000300800 */
[----:B------:R-:W4:Y:S04]  /*90bf0*/  LDL.LU R24, [R1+0x1a0] ;  /* 0x0001a00001187983 */ /* 0x000f280000300800 */
[----:B------:R-:W4:Y:S01]  /*90c00*/  LDL.LU R18, [R1+0x265c] ;  /* 0x00265c0001127983 */ /* 0x000f220000300800 */
[----:B------:R-:W-:Y:S02]  /*90c10*/  ISETP.LT.AND P6, PT, R26, c[0x0][0x178], !P1 ;  /* 0x00005e001a007a0c */ /* 0x000fe40004fc1270 */
[----:B------:R-:W-:Y:S01]  /*90c20*/  ISETP.LT.AND P3, PT, R29, c[0x0][0x178], !P1 ;  /* 0x00005e001d007a0c */ /* 0x000fe20004f61270 */
[----:B------:R-:W-:Y:S01]  /*90c30*/  IMAD.WIDE R12, R14, 0x2, R20 ;  /* 0x000000020e0c7825 */ /* 0x000fe200078e0214 */
[----:B------:R-:W-:-:S03]  /*90c40*/  ISETP.LT.AND P2, PT, R19, c[0x0][0x178], !P1 ;  /* 0x00005e0013007a0c */ /* 0x000fc60004f41270 */
[----:B------:R-:W-:Y:S01]  /*90c50*/  IMAD.WIDE R4, R14, 0x2, R10 ;  /* 0x000000020e047825 */ /* 0x000fe200078e020a */
[----:B------:R-:W-:-:S05]  /*90c60*/  ISETP.LT.AND P1, PT, R23, c[0x0][0x178], !P1 ;  /* 0x00005e0017007a0c */ /* 0x000fca0004f21270 */
[----:B------:R0:W-:Y:S01]  /*90c70*/  @P6 STG.E.U16 [R12.64], R0 ;  /* 0x000000000c006986 */ /* 0x0001e2000c101506 */
[----:B------:R-:W-:-:S03]  /*90c80*/  ISETP.LT.AND P6, PT, R26, c[0x0][0x178], !P0 ;  /* 0x00005e001a007a0c */ /* 0x000fc600047c1270 */
[----:B------:R1:W-:Y:S01]  /*90c90*/  @P3 STG.E.U16 [R4.64], R6 ;  /* 0x0000000604003986 */ /* 0x0003e2000c101506 */
[----:B------:R-:W-:Y:S02]  /*90ca0*/  ISETP.LT.AND P3, PT, R29, c[0x0][0x178], !P0 ;  /* 0x00005e001d007a0c */ /* 0x000fe40004761270 */
[----:B------:R-:W-:Y:S02]  /*90cb0*/  PRMT R17, R25, 0x7632, R17 ;  /* 0x0000763219117816 */ /* 0x000fe40000000011 */
[C---:B0-----:R-:W-:Y:S01]  /*90cc0*/  IADD3 R0, R14.reuse, c[0x0][0x198], RZ ;  /* 0x000066000e007a10 */ /* 0x041fe20007ffe0ff */
[----:B-1----:R-:W-:-:S04]  /*90cd0*/  IMAD.WIDE R4, R14, 0x2, R8 ;  /* 0x000000020e047825 */ /* 0x002fc800078e0208 */
[----:B------:R-:W-:Y:S01]  /*90ce0*/  IMAD.WIDE R6, R14, 0x2, R2 ;  /* 0x000000020e067825 */ /* 0x000fe200078e0202 */
[----:B------:R0:W-:Y:S03]  /*90cf0*/  @P2 STG.E.U16 [R4.64], R16 ;  /* 0x0000001004002986 */ /* 0x0001e6000c101506 */
[C---:B------:R-:W-:Y:S01]  /*90d00*/  IMAD.WIDE R12, R0.reuse, 0x2, R20 ;  /* 0x00000002000c7825 */ /* 0x040fe200078e0214 */
[----:B------:R1:W-:Y:S04]  /*90d10*/  @P1 STG.E.U16 [R6.64], R17 ;  /* 0x0000001106001986 */ /* 0x0003e8000c101506 */
[----:B------:R1:W-:Y:S01]  /*90d20*/  @P6 STG.E.U16 [R12.64], R27 ;  /* 0x0000001b0c006986 */ /* 0x0003e2000c101506 */
[----:B0-----:R-:W-:-:S02]  /*90d30*/  IADD3 R16, R0, c[0x0][0x198], RZ ;  /* 0x0000660000107a10 */ /* 0x001fc40007ffe0ff */
[----:B-1----:R-:W-:Y:S01]  /*90d40*/  PRMT R17, R27, 0x7632, R17 ;  /* 0x000076321b117816 */ /* 0x002fe20000000011 */
[C---:B------:R-:W-:Y:S01]  /*90d50*/  IMAD.WIDE R4, R0.reuse, 0x2, R8 ;  /* 0x0000000200047825 */ /* 0x040fe200078e0208 */
[----:B------:R-:W4:Y:S03]  /*90d60*/  LDL.LU R27, [R1+0x3f0] ;  /* 0x0003f000011b7983 */ /* 0x000f260000300800 */
[C---:B------:R-:W-:Y:S01]  /*90d70*/  IMAD.WIDE R6, R0.reuse, 0x2, R2 ;  /* 0x0000000200067825 */ /* 0x040fe200078e0202 */
[----:B------:R-:W4:Y:S01]  /*90d80*/  LDL.LU R25, [R1+0x3e0] ;  /* 0x0003e00001197983 */ /* 0x000f220000300800 */
[----:B--2---:R-:W-:Y:S02]  /*90d90*/  ISETP.GE.AND P4, PT, R15, c[0x0][0x17c], PT ;  /* 0x00005f000f007a0c */ /* 0x004fe40003f86270 */
[----:B------:R-:W-:Y:S01]  /*90da0*/  IMAD.WIDE R14, R0, 0x2, R10 ;  /* 0x00000002000e7825 */ /* 0x000fe200078e020a */
[----:B---3--:R-:W-:-:S04]  /*90db0*/  ISETP.GE.AND P1, PT, R22, c[0x0][0x17c], PT ;  /* 0x00005f0016007a0c */ /* 0x008fc80003f26270 */
[----:B------:R0:W-:Y:S04]  /*90dc0*/  @P3 STG.E.U16 [R14.64], R28 ;  /* 0x0000001c0e003986 */ /* 0x0001e8000c101506 */
[----:B------:R-:W2:Y:S01]  /*90dd0*/  LDL.LU R22, [R1+0x2504] ;  /* 0x0025040001167983 */ /* 0x000ea20000300800 */
[----:B----4-:R-:W-:-:S03]  /*90de0*/  PRMT R18, R28, 0x7632, R18 ;  /* 0x000076321c127816 */ /* 0x010fc60000000012 */
[----:B0-----:R-:W3:Y:S04]  /*90df0*/  LDL.LU R28, [R1+0x220] ;  /* 0x00022000011c7983 */ /* 0x001ee80000300800 */
[----:B------:R-:W4:Y:S01]  /*90e00*/  LDL.LU R0, [R1+0x1f0] ;  /* 0x0001f00001007983 */ /* 0x000f220000300800 */
[----:B------:R-:W-:Y:S02]  /*90e10*/  ISETP.LT.AND P6, PT, R19, c[0x0][0x178], !P0 ;  /* 0x00005e0013007a0c */ /* 0x000fe400047c1270 */
[----:B------:R-:W-:Y:S02]  /*90e20*/  ISETP.LT.AND P0, PT, R23, c[0x0][0x178], !P0 ;  /* 0x00005e0017007a0c */ /* 0x000fe40004701270 */
[----:B------:R-:W-:Y:S01]  /*90e30*/  ISETP.LT.AND P2, PT, R26, c[0x0][0x178], !P5 ;  /* 0x00005e001a007a0c */ /* 0x000fe20006f41270 */
[C---:B------:R-:W-:Y:S01]  /*90e40*/  IMAD.WIDE R12, R16.reuse, 0x2, R20 ;  /* 0x00000002100c7825 */ /* 0x040fe200078e0214 */
[----:B------:R-:W-:Y:S01]  /*90e50*/  ISETP.LT.AND P3, PT, R29, c[0x0][0x178], !P5 ;  /* 0x00005e001d007a0c */ /* 0x000fe20006f61270 */
[----:B------:R-:W-:Y:S02]  /*90e60*/  STL [R1+0x2658], R17 ;  /* 0x0026581101007387 */ /* 0x000fe40000100800 */
[----:B------:R-:W-:-:S04]  /*90e70*/  IMAD.WIDE R14, R16, 0x2, R10 ;  /* 0x00000002100e7825 */ /* 0x000fc800078e020a */
[----:B----4-:R0:W-:Y:S01]  /*90e80*/  @P6 STG.E.U16 [R4.64], R0 ;  /* 0x0000000004006986 */ /* 0x0101e2000c101506 */
[----:B------:R-:W-:-:S03]  /*90e90*/  ISETP.LT.AND P6, PT, R19, c[0x0][0x178], !P5 ;  /* 0x00005e0013007a0c */ /* 0x000fc60006fc1270 */
[----:B------:R-:W-:Y:S04]  /*90ea0*/  @P0 STG.E.U16 [R6.64], R24 ;  /* 0x0000001806000986 */ /* 0x000fe8000c101506 */
[----:B------:R1:W-:Y:S01]  /*90eb0*/  @P2 STG.E.U16 [R12.64], R17 ;  /* 0x000000110c002986 */ /* 0x0003e2000c101506 */
[----:B------:R-:W-:Y:S02]  /*90ec0*/  ISETP.LT.AND P5, PT, R23, c[0x0][0x178], !P5 ;  /* 0x00005e0017007a0c */ /* 0x000fe40006fa1270 */
[----:B------:R-:W-:Y:S01]  /*90ed0*/  ISETP.LT.AND P0, PT, R26, c[0x0][0x178], !P4 ;  /* 0x00005e001a007a0c */ /* 0x000fe20006701270 */
[----:B0-----:R-:W-:Y:S01]  /*90ee0*/  IMAD.WIDE R4, R16, 0x2, R8 ;  /* 0x0000000210047825 */ /* 0x001fe200078e0208 */
[----:B-1----:R-:W4:Y:S01]  /*90ef0*/  LDL.LU R17, [R1+0x270] ;  /* 0x0002700001117983 */ /* 0x002f220000300800 */
[----:B------:R-:W-:-:S02]  /*90f00*/  PRMT R12, R0, 0x7632, R12 ;  /* 0x00007632000c7816 */ /* 0x000fc4000000000c */
[C---:B------:R-:W-:Y:S01]  /*90f10*/  IADD3 R0, R16.reuse, c[0x0][0x198], RZ ;  /* 0x0000660010007a10 */ /* 0x040fe20007ffe0ff */
[----:B------:R0:W-:Y:S01]  /*90f20*/  @P3 STG.E.U16 [R14.64], R18 ;  /* 0x000000120e003986 */ /* 0x0001e2000c101506 */
[----:B------:R-:W-:-:S03]  /*90f30*/  IMAD.WIDE R6, R16, 0x2, R2 ;  /* 0x0000000210067825 */ /* 0x000fc600078e0202 */
[----:B------:R1:W-:Y:S04]  /*90f40*/  @P6 STG.E.U16 [R4.64], R12 ;  /* 0x0000000c04006986 */ /* 0x0003e8000c101506 */
[----:B------:R2:W-:Y:S01]  /*90f50*/  STL [R1+0x2654], R18 ;  /* 0x0026541201007387 */ /* 0x0005e20000100800 */
[----:B0-----:R-:W-:Y:S01]  /*90f60*/  PRMT R14, R24, 0x7632, R14 ;  /* 0x00007632180e7816 */ /* 0x001fe2000000000e */
[----:B-1----:R-:W-:-:S04]  /*90f70*/  IMAD.WIDE R4, R0, 0x2, R20 ;  /* 0x0000000200047825 */ /* 0x002fc800078e0214 */
[----:B------:R-:W-:Y:S01]  /*90f80*/  @P5 STG.E.U16 [R6.64], R14 ;  /* 0x0000000e06005986 */ /* 0x000fe2000c101506 */
[----:B------:R-:W-:-:S03]  /*90f90*/  PRMT R15, R27, 0x7632, R15 ;  /* 0x000076321b0f7816 */ /* 0x000fc6000000000f */
[----:B--2---:R-:W2:Y:S04]  /*90fa0*/  LDL.LU R18, [R1+0x2508] ;  /* 0x0025080001127983 */ /* 0x004ea80000300800 */
[----:B------:R0:W-:Y:S04]  /*90fb0*/  @P0 STG.E.U16 [R4.64], R27 ;  /* 0x0000001b04000986 */ /* 0x0001e8000c101506 */
[----:B0-----:R-:W2:Y:S01]  /*90fc0*/  LDL.LU R27, [R1+0x250c] ;  /* 0x00250c00011b7983 */ /* 0x001ea20000300800 */
[----:B------:R-:W-:Y:S02]  /*90fd0*/  ISETP.LT.AND P2, PT, R29, c[0x0][0x178], !P4 ;  /* 0x00005e001d007a0c */ /* 0x000fe40006741270 */
[----:B------:R-:W-:Y:S01]  /*90fe0*/  ISETP.LT.AND P6, PT, R19, c[0x0][0x178], !P4 ;  /* 0x00005e0013007a0c */ /* 0x000fe200067c1270 */
[----:B------:R-:W-:Y:S01]  /*90ff0*/  IMAD.WIDE R12, R0, 0x2, R10 ;  /* 0x00000002000c7825 */ /* 0x000fe200078e020a */
[----:B------:R-:W-:-:S02]  /*91000*/  ISETP.LT.AND P4, PT, R23, c[0x0][0x178], !P4 ;  /* 0x00005e0017007a0c */ /* 0x000fc40006781270 */
[----:B------:R-:W-:Y:S01]  /*91010*/  ISETP.LT.AND P5, PT, R26, c[0x0][0x178], !P1 ;  /* 0x00005e001a007a0c */ /* 0x000fe20004fa1270 */
[C---:B------:R-:W-:Y:S01]  /*91020*/  IMAD.WIDE R4, R0.reuse, 0x2, R8 ;  /* 0x0000000200047825 */ /* 0x040fe200078e0208 */
[----:B------:R-:W-:-:S05]  /*91030*/  IADD3 R14, R0, c[0x0][0x198], RZ ;  /* 0x00006600000e7a10 */ /* 0x000fca0007ffe0ff */
[----:B------:R0:W-:Y:S01]  /*91040*/  @P2 STG.E.U16 [R12.64], R25 ;  /* 0x000000190c002986 */ /* 0x0001e2000c101506 */
[----:B------:R-:W-:Y:S01]  /*91050*/  ISETP.LT.AND P2, PT, R29, c[0x0][0x178], !P1 ;  /* 0x00005e001d007a0c */ /* 0x000fe20004f41270 */
[----:B------:R-:W-:Y:S01]  /*91060*/  IMAD.WIDE R6, R0, 0x2, R2 ;  /* 0x0000000200067825 */ /* 0x000fe200078e0202 */
[----:B------:R-:W-:-:S03]  /*91070*/  PRMT R0, R25, 0x7632, R0 ;  /* 0x0000763219007816 */ /* 0x000fc60000000000 */
[----:B0-----:R-:W-:Y:S01]  /*91080*/  IMAD.WIDE R12, R14, 0x2, R20 ;  /* 0x000000020e0c7825 */ /* 0x001fe200078e0214 */
[----:B------:R-:W-:Y:S02]  /*91090*/  ISETP.GE.AND P3, PT, R22, c[0x0][0x17c], PT ;  /* 0x00005f0016007a0c */ /* 0x000fe40003f66270 */
[----:B------:R-:W2:Y:S04]  /*910a0*/  LDL.LU R22, [R1+0x244] ;  /* 0x0002440001167983 */ /* 0x000ea80000300800 */
[----:B------:R-:W2:Y:S04]  /*910b0*/  LDL.LU R24, [R1+0x204] ;  /* 0x0002040001187983 */ /* 0x000ea80000300800 */
[----:B----4-:R0:W-:Y:S01]  /*910c0*/  @P6 STG.E.U16 [R4.64], R17 ;  /* 0x0000001104006986 */ /* 0x0101e2000c101506 */
[----:B------:R-:W-:-:S02]  /*910d0*/  ISETP.LT.AND P6, PT, R19, c[0x0][0x178], !P1 ;  /* 0x00005e0013007a0c */ /* 0x000fc40004fc1270 */
[----:B------:R-:W-:Y:S01]  /*910e0*/  ISETP.LT.AND P1, PT, R23, c[0x0][0x178], !P1 ;  /* 0x00005e0017007a0c */ /* 0x000fe20004f21270 */
[----:B---3--:R1:W-:Y:S04]  /*910f0*/  @P4 STG.E.U16 [R6.64], R28 ;  /* 0x0000001c06004986 */ /* 0x0083e8000c101506 */
[----:B------:R3:W-:Y:S01]  /*91100*/  @P5 STG.E.U16 [R12.64], R15 ;  /* 0x0000000f0c005986 */ /* 0x0007e2000c101506 */
[----:B0-----:R-:W-:-:S04]  /*91110*/  IMAD.WIDE R4, R14, 0x2, R8 ;  /* 0x000000020e047825 */ /* 0x001fc800078e0208 */
[----:B-1----:R-:W-:Y:S01]  /*91120*/  IMAD.WIDE R6, R14, 0x2, R10 ;  /* 0x000000020e067825 */ /* 0x002fe200078e020a */
[----:B---3--:R-:W-:-:S04]  /*91130*/  PRMT R12, R17, 0x7632, R12 ;  /* 0x00007632110c7816 */ /* 0x008fc8000000000c */
[----:B------:R-:W-:Y:S01]  /*91140*/  @P2 STG.E.U16 [R6.64], R0 ;  /* 0x0000000006002986 */ /* 0x000fe2000c101506 */
[----:B------:R-:W-:-:S03]  /*91150*/  PRMT R15, R28, 0x7632, R15 ;  /* 0x000076321c0f7816 */ /* 0x000fc6000000000f */
[----:B------:R0:W-:Y:S01]  /*91160*/  @P6 STG.E.U16 [R4.64], R12 ;  /* 0x0000000c04006986 */ /* 0x0001e2000c101506 */
[----:B--2---:R-:W-:-:S03]  /*91170*/  ISETP.GE.AND P0, PT, R18, c[0x0][0x17c], PT ;  /* 0x00005f0012007a0c */ /* 0x004fc60003f06270 */
[----:B------:R-:W2:Y:S04]  /*91180*/  LDL.LU R18, [R1+0x1d4] ;  /* 0x0001d40001127983 */ /* 0x000ea80000300800 */
[----:B------:R-:W3:Y:S01]  /*91190*/  LDL.LU R25, [R1+0x1b4] ;  /* 0x0001b40001197983 */ /* 0x000ee20000300800 */
[----:B0-----:R-:W-:-:S03]  /*911a0*/  IMAD.WIDE R4, R14, 0x2, R2 ;  /* 0x000000020e047825 */ /* 0x001fc600078e0202 */
[----:B------:R-:W4:Y:S01]  /*911b0*/  LDL.LU R17, [R1+0x2658] ;  /* 0x0026580001117983 */ /* 0x000f220000300800 */
[----:B------:R-:W-:-:S03]  /*911c0*/  ISETP.GE.AND P2, PT, R27, c[0x0][0x17c], PT ;  /* 0x00005f001b007a0c */ /* 0x000fc60003f46270 */
[----:B------:R0:W-:Y:S04]  /*911d0*/  @P1 STG.E.U16 [R4.64], R15 ;  /* 0x0000000f04001986 */ /* 0x0001e8000c101506 */
[----:B------:R-:W4:Y:S04]  /*911e0*/  LDL.LU R27, [R1+0x254] ;  /* 0x00025400011b7983 */ /* 0x000f280000300800 */
[----:B------:R-:W4:Y:S04]  /*911f0*/  LDL.LU R28, [R1+0x214] ;  /* 0x00021400011c7983 */ /* 0x000f280000300800 */
[----:B0-----:R-:W4:Y:S01]  /*91200*/  LDL.LU R15, [R1+0x2510] ;  /* 0x00251000010f7983 */ /* 0x001f220000300800 */
[----:B------:R-:W-:-:S02]  /*91210*/  ISETP.LT.AND P4, PT, R26, c[0x0][0x178], !P3 ;  /* 0x00005e001a007a0c */ /* 0x000fc40005f81270 */
[----:B------:R-:W-:Y:S02]  /*91220*/  IADD3 R0, R14, c[0x0][0x198], RZ ;  /* 0x000066000e007a10 */ /* 0x000fe40007ffe0ff */
[----:B------:R-:W-:Y:S02]  /*91230*/  ISETP.LT.AND P5, PT, R29, c[0x0][0x178], !P3 ;  /* 0x00005e001d007a0c */ /* 0x000fe40005fa1270 */
[----:B------:R-:W-:Y:S02]  /*91240*/  ISETP.LT.AND P6, PT, R19, c[0x0][0x178], !P3 ;  /* 0x00005e0013007a0c */ /* 0x000fe40005fc1270 */
[----:B------:R-:W-:Y:S01]  /*91250*/  ISETP.LT.AND P3, PT, R23, c[0x0][0x178], !P3 ;  /* 0x00005e0017007a0c */ /* 0x000fe20005f61270 */
[----:B------:R-:W-:-:S04]  /*91260*/  IMAD.WIDE R6, R0, 0x2, R20 ;  /* 0x0000000200067825 */ /* 0x000fc800078e0214 */
[C---:B------:R-:W-:Y:S01]  /*91270*/  IMAD.WIDE R12, R0.reuse, 0x2, R10 ;  /* 0x00000002000c7825 */ /* 0x040fe200078e020a */
[----:B------:R0:W-:Y:S03]  /*91280*/  @P4 STG.E.U16 [R6.64], R22 ;  /* 0x0000001606004986 */ /* 0x0001e6000c101506 */
[C---:B------:R-:W-:Y:S01]  /*91290*/  IMAD.WIDE R4, R0.reuse, 0x2, R8 ;  /* 0x0000000200047825 */ /* 0x040fe200078e0208 */
[C---:B------:R-:W-:Y:S01]  /*912a0*/  IADD3 R14, R0.reuse, c[0x0][0x198], RZ ;  /* 0x00006600000e7a10 */ /* 0x040fe20007ffe0ff */
[----:B------:R-:W-:Y:S02]  /*912b0*/  @P5 STG.E.U16 [R12.64], R24 ;  /* 0x000000180c005986 */ /* 0x000fe4000c101506 */
[----:B0-----:R-:W-:Y:S01]  /*912c0*/  IMAD.WIDE R6, R0, 0x2, R2 ;  /* 0x0000000200067825 */ /* 0x001fe200078e0202 */
[----:B------:R-:W-:Y:S01]  /*912d0*/  PRMT R0, R22, 0x7632, R0 ;  /* 0x0000763216007816 */ /* 0x000fe20000000000 */
[----:B--2---:R-:W-:Y:S01]  /*912e0*/  @P6 STG.E.U16 [R4.64], R18 ;  /* 0x0000001204006986 */ /* 0x004fe2000c101506 */
[----:B------:R-:W-:-:S03]  /*912f0*/  PRMT R16, R18, 0x7632, R16 ;  /* 0x0000763212107816 */ /* 0x000fc60000000010 */
[----:B---3--:R0:W-:Y:S02]  /*91300*/  @P3 STG.E.U16 [R6.64], R25 ;  /* 0x0000001906003986 */ /* 0x0081e4000c101506 */
[----:B0-----:R-:W-:Y:S02]  /*91310*/  PRMT R6, R24, 0x7632, R6 ;  /* 0x0000763218067816 */ /* 0x001fe40000000006 */
[----:B----4-:R-:W-:Y:S02]  /*91320*/  ISETP.GE.AND P1, PT, R15, c[0x0][0x17c], PT ;  /* 0x00005f000f007a0c */ /* 0x010fe40003f26270 */
[----:B------:R-:W2:Y:S04]  /*91330*/  LDL.LU R15, [R1+0x2514] ;  /* 0x00251400010f7983 */ /* 0x000ea80000300800 */
[----:B------:R-:W3:Y:S04]  /*91340*/  LDL.LU R22, [R1+0x2518] ;  /* 0x0025180001167983 */ /* 0x000ee80000300800 */
[----:B------:R-:W4:Y:S04]  /*91350*/  LDL.LU R24, [R1+0x1c4] ;  /* 0x0001c40001187983 */ /* 0x000f280000300800 */
[----:B------:R-:W4:Y:S01]  /*91360*/  LDL.LU R18, [R1+0x2654] ;  /* 0x0026540001127983 */ /* 0x000f220000300800 */
[----:B------:R-:W-:-:S02]  /*91370*/  ISETP.LT.AND P4, PT, R26, c[0x0][0x178], !P0 ;  /* 0x00005e001a007a0c */ /* 0x000fc40004781270 */
        /* <DEDUP_REMOVED lines=15> */
[----:B------:R1:W-:Y:S01]  /*91470*/  @P3 STG.E.U16 [R6.64], R17 ;  /* 0x0000001106003986 */ /* 0x0003e2000c101506 */
[----:B------:R-:W-:Y:S02]  /*91480*/  ISETP.LT.AND P4, PT, R19, c[0x0][0x178], !P2 ;  /* 0x00005e0013007a0c */ /* 0x000fe40005781270 */
[----:B------:R-:W-:Y:S01]  /*91490*/  ISETP.LT.AND P3, PT, R23, c[0x0][0x178], !P2 ;  /* 0x00005e0017007a0c */ /* 0x000fe20005761270 */
        /* <DEDUP_REMOVED lines=16> */
[----:B------:R-:W-:Y:S01]  /*915a0*/  ISETP.LT.AND P5, PT, R29, c[0x0][0x178], !P1 ;  /* 0x00005e001d007a0c */ /* 0x000fe20004fa1270 */
[----:B------:R-:W-:-:S04]  /*915b0*/  IMAD.WIDE R12, R16, 0x2, R20 ;  /* 0x00000002100c7825 */ /* 0x000fc800078e0214 */
[----:B------:R-:W-:Y:S01]  /*915c0*/  IMAD.WIDE R14, R16, 0x2, R10 ;  /* 0x00000002100e7825 */ /* 0x000fe200078e020a */
[----:B------:R-:W-:Y:S04]  /*915d0*/  STL [R1+0x2650], R17 ;  /* 0x0026501101007387 */ /* 0x000fe80000100800 */
[----:B----4-:R0:W-:Y:S01]  /*915e0*/  @P4 STG.E.U16 [R4.64], R0 ;  /* 0x0000000004004986 */ /* 0x0101e2000c101506 */
[----:B------:R-:W-:-:S03]  /*915f0*/  ISETP.LT.AND P4, PT, R19, c[0x0][0x178], !P1 ;  /* 0x00005e0013007a0c */ /* 0x000fc60004f81270 */
[----:B------:R-:W-:Y:S01]  /*91600*/  @P3 STG.E.U16 [R6.64], R24 ;  /* 0x0000001806003986 */ /* 0x000fe2000c101506 */
[----:B------:R-:W-:-:S03]  /*91610*/  ISETP.LT.AND P3, PT, R23, c[0x0][0x178], !P1 ;  /* 0x00005e0017007a0c */ /* 0x000fc60004f61270 */
[----:B------:R1:W-:Y:S04]  /*91620*/  @P6 STG.E.U16 [R12.64], R17 ;  /* 0x000000110c006986 */ /* 0x0003e8000c101506 */
[----:B------:R4:W-:Y:S01]  /*91630*/  @P5 STG.E.U16 [R14.64], R18 ;  /* 0x000000120e005986 */ /* 0x0009e2000c101506 */
[----:B------:R-:W-:Y:S01]  /*91640*/  ISETP.LT.AND P5, PT, R26, c[0x0][0x178], !P0 ;  /* 0x00005e001a007a0c */ /* 0x000fe200047a1270 */
[----:B0-----:R-:W-:Y:S02]  /*91650*/  IMAD.WIDE R4, R16, 0x2, R8 ;  /* 0x0000000210047825 */ /* 0x001fe400078e0208 */
[----:B-1----:R-:W3:Y:S01]  /*91660*/  LDL.LU R17, [R1+0x1f4] ;  /* 0x0001f40001117983 */ /* 0x002ee20000300800 */
[----:B------:R-:W-:Y:S02]  /*91670*/  PRMT R12, R0, 0x7632, R12 ;  /* 0x00007632000c7816 */ /* 0x000fe4000000000c */
[C---:B------:R-:W-:Y:S01]  /*91680*/  IADD3 R0, R16.reuse, c[0x0][0x198], RZ ;  /* 0x0000660010007a10 */ /* 0x040fe20007ffe0ff */
[----:B------:R-:W-:Y:S01]  /*91690*/  IMAD.WIDE R6, R16, 0x2, R2 ;  /* 0x0000000210067825 */ /* 0x000fe200078e0202 */
[----:B----4-:R-:W-:Y:S01]  /*916a0*/  PRMT R14, R24, 0x7632, R14 ;  /* 0x00007632180e7816 */ /* 0x010fe2000000000e */
[----:B------:R0:W-:Y:S01]  /*916b0*/  @P4 STG.E.U16 [R4.64], R12 ;  /* 0x0000000c04004986 */ /* 0x0001e2000c101506 */
[----:B------:R-:W-:-:S03]  /*916c0*/  PRMT R15, R27, 0x7632, R15 ;  /* 0x000076321b0f7816 */ /* 0x000fc6000000000f */
[----:B------:R1:W-:Y:S04]  /*916d0*/  STL [R1+0x264c], R18 ;  /* 0x00264c1201007387 */ /* 0x0003e80000100800 */
[----:B------:R-:W-:Y:S01]  /*916e0*/  @P3 STG.E.U16 [R6.64], R14 ;  /* 0x0000000e06003986 */ /* 0x000fe2000c101506 */
[----:B0-----:R-:W-:-:S03]  /*916f0*/  IMAD.WIDE R4, R0, 0x2, R20 ;  /* 0x0000000200047825 */ /* 0x001fc600078e0214 */
[----:B-1----:R-:W4:Y:S04]  /*91700*/  LDL.LU R18, [R1+0x2520] ;  /* 0x0025200001127983 */ /* 0x002f280000300800 */
[----:B------:R0:W-:Y:S04]  /*91710*/  @P5 STG.E.U16 [R4.64], R27 ;  /* 0x0000001b04005986 */ /* 0x0001e8000c101506 */
[----:B0-----:R-:W4:Y:S01]  /*91720*/  LDL.LU R27, [R1+0x2524] ;  /* 0x00252400011b7983 */ /* 0x001f220000300800 */
        /* <DEDUP_REMOVED lines=10> */
[----:B------:R-:W-:Y:S02]  /*917d0*/  PRMT R0, R25, 0x7632, R0 ;  /* 0x0000763219007816 */ /* 0x000fe40000000000 */
[----:B--2---:R-:W-:Y:S02]  /*917e0*/  ISETP.GE.AND P1, PT, R22, c[0x0][0x17c], PT ;  /* 0x00005f0016007a0c */ /* 0x004fe40003f26270 */
[----:B------:R-:W2:Y:S04]  /*917f0*/  LDL.LU R22, [R1+0x3f4] ;  /* 0x0003f40001167983 */ /* 0x000ea80000300800 */
[----:B------:R-:W2:Y:S01]  /*91800*/  LDL.LU R24, [R1+0x3e4] ;  /* 0x0003e40001187983 */ /* 0x000ea20000300800 */
[----:B0-----:R-:W-:-:S03]  /*91810*/  IMAD.WIDE R12, R14, 0x2, R20 ;  /* 0x000000020e0c7825 */ /* 0x001fc600078e0214 */
[----:B---3--:R0:W-:Y:S01]  /*91820*/  @P4 STG.E.U16 [R4.64], R17 ;  /* 0x0000001104004986 */ /* 0x0081e2000c101506 */
[----:B------:R-:W-:Y:S02]  /*91830*/  ISETP.LT.AND P4, PT, R19, c[0x0][0x178], !P2 ;  /* 0x00005e0013007a0c */ /* 0x000fe40005781270 */
[----:B------:R-:W-:Y:S01]  /*91840*/  ISETP.LT.AND P2, PT, R23, c[0x0][0x178], !P2 ;  /* 0x00005e0017007a0c */ /* 0x000fe20005741270 */
[----:B------:R1:W-:Y:S04]  /*91850*/  @P0 STG.E.U16 [R6.64], R28 ;  /* 0x0000001c06000986 */ /* 0x0003e8000c101506 */
[----:B------:R3:W-:Y:S01]  /*91860*/  @P3 STG.E.U16 [R12.64], R15 ;  /* 0x0000000f0c003986 */ /* 0x0007e2000c101506 */
[----:B0-----:R-:W-:-:S04]  /*91870*/  IMAD.WIDE R4, R14, 0x2, R10 ;  /* 0x000000020e047825 */ /* 0x001fc800078e020a */
[----:B-1----:R-:W-:Y:S01]  /*91880*/  IMAD.WIDE R6, R14, 0x2, R8 ;  /* 0x000000020e067825 */ /* 0x002fe200078e0208 */
[----:B------:R0:W-:Y:S01]  /*91890*/  @P6 STG.E.U16 [R4.64], R0 ;  /* 0x0000000004006986 */ /* 0x0001e2000c101506 */
[----:B---3--:R-:W-:Y:S02]  /*918a0*/  PRMT R12, R17, 0x7632, R12 ;  /* 0x00007632110c7816 */ /* 0x008fe4000000000c */
[----:B----4-:R-:W-:Y:S02]  /*918b0*/  ISETP.GE.AND P5, PT, R18, c[0x0][0x17c], PT ;  /* 0x00005f0012007a0c */ /* 0x010fe40003fa6270 */
[----:B------:R-:W-:Y:S01]  /*918c0*/  PRMT R15, R28, 0x7632, R15 ;  /* 0x000076321c0f7816 */ /* 0x000fe2000000000f */
[----:B------:R-:W3:Y:S01]  /*918d0*/  LDL.LU R18, [R1+0x274] ;  /* 0x0002740001127983 */ /* 0x000ee20000300800 */
[----:B0-----:R-:W-:-:S03]  /*918e0*/  IMAD.WIDE R4, R14, 0x2, R2 ;  /* 0x000000020e047825 */ /* 0x001fc600078e0202 */
[----:B------:R-:W4:Y:S04]  /*918f0*/  LDL.LU R25, [R1+0x224] ;  /* 0x0002240001197983 */ /* 0x000f280000300800 */
[----:B------:R-:W4:Y:S01]  /*91900*/  LDL.LU R17, [R1+0x2650] ;  /* 0x0026500001117983 */ /* 0x000f220000300800 */
[----:B------:R-:W-:-:S03]  /*91910*/  ISETP.GE.AND P0, PT, R27, c[0x0][0x17c], PT ;  /* 0x00005f001b007a0c */ /* 0x000fc60003f06270 */
[----:B------:R-:W-:Y:S04]  /*91920*/  @P4 STG.E.U16 [R6.64], R12 ;  /* 0x0000000c06004986 */ /* 0x000fe8000c101506 */
[----:B------:R-:W4:Y:S04]  /*91930*/  LDL.LU R27, [R1+0x248] ;  /* 0x00024800011b7983 */ /* 0x000f280000300800 */
[----:B------:R-:W4:Y:S04]  /*91940*/  LDL.LU R28, [R1+0x208] ;  /* 0x00020800011c7983 */ /* 0x000f280000300800 */
[----:B------:R0:W-:Y:S04]  /*91950*/  @P2 STG.E.U16 [R4.64], R15 ;  /* 0x0000000f04002986 */ /* 0x0001e8000c101506 */
        /* <DEDUP_REMOVED lines=8> */
[----:B--2---:R0:W-:Y:S03]  /*919e0*/  @P3 STG.E.U16 [R6.64], R22 ;  /* 0x0000001606003986 */ /* 0x0041e6000c101506 */
[C---:B------:R-:W-:Y:S01]  /*919f0*/  IMAD.WIDE R4, R0.reuse, 0x2, R8 ;  /* 0x0000000200047825 */ /* 0x040fe200078e0208 */
[----:B------:R-:W-:Y:S01]  /*91a00*/  @P6 STG.E.U16 [R12.64], R24 ;  /* 0x000000180c006986 */ /* 0x000fe2000c101506 */
[C---:B------:R-:W-:Y:S02]  /*91a10*/  IADD3 R14, R0.reuse, c[0x0][0x198], RZ ;  /* 0x00006600000e7a10 */ /* 0x040fe40007ffe0ff */
[----:B0-----:R-:W-:Y:S01]  /*91a20*/  IMAD.WIDE R6, R0, 0x2, R2 ;  /* 0x0000000200067825 */ /* 0x001fe200078e0202 */
[----:B------:R-:W-:Y:S01]  /*91a30*/  PRMT R0, R22, 0x7632, R0 ;  /* 0x0000763216007816 */ /* 0x000fe20000000000 */
[----:B---3--:R-:W-:Y:S01]  /*91a40*/  @P4 STG.E.U16 [R4.64], R18 ;  /* 0x0000001204004986 */ /* 0x008fe2000c101506 */
[----:B------:R-:W-:-:S03]  /*91a50*/  PRMT R16, R18, 0x7632, R16 ;  /* 0x0000763212107816 */ /* 0x000fc60000000010 */
[----:B----4-:R0:W-:Y:S02]  /*91a60*/  @P1 STG.E.U16 [R6.64], R25 ;  /* 0x0000001906001986 */ /* 0x0101e4000c101506 */
[----:B0-----:R-:W-:Y:S02]  /*91a70*/  PRMT R6, R24, 0x7632, R6 ;  /* 0x0000763218067816 */ /* 0x001fe40000000006 */
[----:B------:R-:W-:Y:S02]  /*91a80*/  ISETP.GE.AND P2, PT, R15, c[0x0][0x17c], PT ;  /* 0x00005f000f007a0c */ /* 0x000fe40003f46270 */
        /* <DEDUP_REMOVED lines=8> */
[----:B------:R-:W-:-:S06]  /*91b10*/  IMAD.WIDE R4, R14, 0x2, R10 ;  /* 0x000000020e047825 */ /* 0x000fcc00078e020a */
[----:B------:R0:W-:Y:S01]  /*91b20*/  @P3 STG.E.U16 [R12.64], R0 ;  /* 0x000000000c003986 */ /* 0x0001e2000c101506 */
[----:B------:R-:W-:Y:S02]  /*91b30*/  ISETP.LT.AND P3, PT, R19, c[0x0][0x178], !P5 ;  /* 0x00005e0013007a0c */ /* 0x000fe40006f61270 */
[----:B------:R-:W-:Y:S01]  /*91b40*/  ISETP.LT.AND P5, PT, R23, c[0x0][0x178], !P5 ;  /* 0x00005e0017007a0c */ /* 0x000fe20006fa1270 */
[----:B------:R1:W-:Y:S01]  /*91b50*/  @P6 STG.E.U16 [R4.64], R6 ;  /* 0x0000000604006986 */ /* 0x0003e2000c101506 */
[----:B------:R-:W-:Y:S02]  /*91b60*/  ISETP.LT.AND P6, PT, R29, c[0x0][0x178], !P0 ;  /* 0x00005e001d007a0c */ /* 0x000fe400047c1270 */
[----:B------:R-:W-:Y:S02]  /*91b70*/  PRMT R17, R25, 0x7632, R17 ;  /* 0x0000763219117816 */ /* 0x000fe40000000011 */
[C---:B0-----:R-:W-:Y:S01]  /*91b80*/  IADD3 R0, R14.reuse, c[0x0][0x198], RZ ;  /* 0x000066000e007a10 */ /* 0x041fe20007ffe0ff */
[----:B-1----:R-:W-:-:S04]  /*91b90*/  IMAD.WIDE R4, R14, 0x2, R8 ;  /* 0x000000020e047825 */ /* 0x002fc800078e0208 */
[----:B------:R-:W-:Y:S01]  /*91ba0*/  IMAD.WIDE R6, R14, 0x2, R2 ;  /* 0x000000020e067825 */ /* 0x000fe200078e0202 */
[----:B------:R0:W-:Y:S03]  /*91bb0*/  @P3 STG.E.U16 [R4.64], R16 ;  /* 0x0000001004003986 */ /* 0x0001e6000c101506 */
[----:B------:R-:W-:Y:S01]  /*91bc0*/  IMAD.WIDE R12, R0, 0x2, R20 ;  /* 0x00000002000c7825 */ /* 0x000fe200078e0214 */
[----:B------:R1:W-:Y:S01]  /*91bd0*/  @P5 STG.E.U16 [R6.64], R17 ;  /* 0x0000001106005986 */ /* 0x0003e2000c101506 */
[----:B------:R-:W-:-:S03]  /*91be0*/  ISETP.LT.AND P3, PT, R23, c[0x0][0x178], !P0 ;  /* 0x00005e0017007a0c */ /* 0x000fc60004761270 */
[----:B------:R1:W-:Y:S01]  /*91bf0*/  @P4 STG.E.U16 [R12.64], R27 ;  /* 0x0000001b0c004986 */ /* 0x0003e2000c101506 */
[----:B------:R-:W-:Y:S02]  /*91c00*/  ISETP.LT.AND P4, PT, R19, c[0x0][0x178], !P0 ;  /* 0x00005e0013007a0c */ /* 0x000fe40004781270 */
[C---:B0-----:R-:W-:Y:S02]  /*91c10*/  IADD3 R16, R0.reuse, c[0x0][0x198], RZ ;  /* 0x0000660000107a10 */ /* 0x041fe40007ffe0ff */
[----:B-1----:R-:W-:Y:S01]  /*91c20*/  PRMT R17, R27, 0x7632, R17 ;  /* 0x000076321b117816 */ /* 0x002fe20000000011 */
[C---:B------:R-:W-:Y:S01]  /*91c30*/  IMAD.WIDE R4, R0.reuse, 0x2, R8 ;  /* 0x0000000200047825 */ /* 0x040fe200078e0208 */
[----:B------:R-:W4:Y:S03]  /*91c40*/  LDL.LU R27, [R1+0x258] ;  /* 0x00025800011b7983 */ /* 0x000f260000300800 */
[----:B------:R-:W-:Y:S01]  /*91c50*/  IMAD.WIDE R6, R0, 0x2, R2 ;  /* 0x0000000200067825 */ /* 0x000fe200078e0202 */
[----:B------:R-:W4:Y:S01]  /*91c60*/  LDL.LU R25, [R1+0x218] ;  /* 0x0002180001197983 */ /* 0x000f220000300800 */
[----:B--2---:R-:W-:-:S02]  /*91c70*/  ISETP.GE.AND P1, PT, R15, c[0x0][0x17c], PT ;  /* 0x00005f000f007a0c */ /* 0x004fc40003f26270 */
        /* <DEDUP_REMOVED lines=25> */
[----:B------:R0:W-:Y:S04]  /*91e10*/  @P4 STG.E.U16 [R4.64], R12 ;  /* 0x0000000c04004986 */ /* 0x0001e8000c101506 */
[----:B------:R1:W-:Y:S01]  /*91e20*/  STL [R1+0x2644], R18 ;  /* 0x0026441201007387 */ /* 0x0003e20000100800 */
[----:B------:R-:W-:-:S03]  /*91e30*/  PRMT R15, R27, 0x7632, R15 ;  /* 0x000076321b0f7816 */ /* 0x000fc6000000000f */
        /* <DEDUP_REMOVED lines=54> */
[----:B---3--:R-:W-:Y:S04]  /*921a0*/  @P4 STG.E.U16 [R4.64], R18 ;  /* 0x0000001204004986 */ /* 0x008fe8000c101506 */
[----:B----4-:R0:W-:Y:S02]  /*921b0*/  @P2 STG.E.U16 [R6.64], R25 ;  /* 0x0000001906002986 */ /* 0x0101e4000c101506 */
[----:B0-----:R-:W-:-:S02]  /*921c0*/  PRMT R6, R24, 0x7632, R6 ;  /* 0x0000763218067816 */ /* 0x001fc40000000006 */
[----:B------:R-:W-:Y:S02]  /*921d0*/  ISETP.GE.AND P0, PT, R15, c[0x0][0x17c], PT ;  /* 0x00005f000f007a0c */ /* 0x000fe40003f06270 */
[----:B------:R-:W2:Y:S04]  /*921e0*/  LDL.LU R15, [R1+0x2544] ;  /* 0x00254400010f7983 */ /* 0x000ea80000300800 */
[----:B------:R-:W3:Y:S04]  /*921f0*/  LDL.LU R22, [R1+0x2548] ;  /* 0x0025480001167983 */ /* 0x000ee80000300800 */
[----:B------:R-:W4:Y:S01]  /*92200*/  LDL.LU R24, [R1+0x228] ;  /* 0x0002280001187983 */ /* 0x000f220000300800 */
[----:B------:R-:W-:-:S02]  /*92210*/  PRMT R16, R18, 0x7632, R16 ;  /* 0x0000763212107816 */ /* 0x000fc40000000010 */
[----:B------:R-:W-:Y:S01]  /*92220*/  ISETP.LT.AND P3, PT, R26, c[0x0][0x178], !P5 ;  /* 0x00005e001a007a0c */ /* 0x000fe20006f61270 */
[----:B------:R-:W-:Y:S01]  /*92230*/  IMAD.WIDE R12, R14, 0x2, R20 ;  /* 0x000000020e0c7825 */ /* 0x000fe200078e0214 */
[----:B------:R-:W-:Y:S02]  /*92240*/  ISETP.LT.AND P6, PT, R29, c[0x0][0x178], !P5 ;  /* 0x00005e001d007a0c */ /* 0x000fe40006fc1270 */
[----:B------:R-:W-:Y:S01]  /*92250*/  ISETP.LT.AND P4, PT, R26, c[0x0][0x178], !P1 ;  /* 0x00005e001a007a0c */ /* 0x000fe20004f81270 */
[----:B------:R-:W-:-:S08]  /*92260*/  IMAD.WIDE R4, R14, 0x2, R10 ;  /* 0x000000020e047825 */ /* 0x000fd000078e020a */
[----:B------:R-:W-:Y:S01]  /*92270*/  @P3 STG.E.U16 [R12.64], R0 ;  /* 0x000000000c003986 */ /* 0x000fe2000c101506 */
[----:B------:R-:W-:Y:S02]  /*92280*/  ISETP.LT.AND P3, PT, R19, c[0x0][0x178], !P5 ;  /* 0x00005e0013007a0c */ /* 0x000fe40006f61270 */
[----:B------:R-:W-:Y:S01]  /*92290*/  ISETP.LT.AND P5, PT, R23, c[0x0][0x178], !P5 ;  /* 0x00005e0017007a0c */ /* 0x000fe20006fa1270 */
[----:B----4-:R0:W-:Y:S04]  /*922a0*/  STL [R1+0x2640], R24 ;  /* 0x0026401801007387 */ /* 0x0101e80000100800 */
[----:B0-----:R-:W4:Y:S04]  /*922b0*/  LDL R24, [R1+0x278] ;  /* 0x0002780001187983 */ /* 0x001f280000100800 */
[----:B------:R-:W4:Y:S01]  /*922c0*/  LDL.LU R18, [R1+0x2644] ;  /* 0x0026440001127983 */ /* 0x000f220000300800 */
[----:B------:R-:W-:-:S03]  /*922d0*/  IADD3 R0, R14, c[0x0][0x198], RZ ;  /* 0x000066000e007a10 */ /* 0x000fc60007ffe0ff */
[----:B------:R0:W-:Y:S01]  /*922e0*/  @P6 STG.E.U16 [R4.64], R6 ;  /* 0x0000000604006986 */ /* 0x0001e2000c101506 */
[----:B------:R-:W-:Y:S01]  /*922f0*/  PRMT R17, R25, 0x7632, R17 ;  /* 0x0000763219117816 */ /* 0x000fe20000000011 */
[----:B------:R-:W-:Y:S01]  /*92300*/  IMAD.WIDE R12, R0, 0x2, R20 ;  /* 0x00000002000c7825 */ /* 0x000fe200078e0214 */
[----:B------:R-:W-:Y:S01]  /*92310*/  ISETP.LT.AND P6, PT, R29, c[0x0][0x178], !P1 ;  /* 0x00005e001d007a0c */ /* 0x000fe20004fc1270 */
[----:B------:R-:W4:Y:S02]  /*92320*/  LDL.LU R25, [R1+0x24c] ;  /* 0x00024c0001197983 */ /* 0x000f240000300800 */
[----:B0-----:R-:W-:-:S04]  /*92330*/  IMAD.WIDE R4, R14, 0x2, R8 ;  /* 0x000000020e047825 */ /* 0x001fc800078e0208 */
[----:B------:R-:W-:Y:S01]  /*92340*/  IMAD.WIDE R6, R14, 0x2, R2 ;  /* 0x000000020e067825 */ /* 0x000fe200078e0202 */
[----:B------:R0:W-:Y:S04]  /*92350*/  @P3 STG.E.U16 [R4.64], R16 ;  /* 0x0000001004003986 */ /* 0x0001e8000c101506 */
[----:B------:R1:W-:Y:S04]  /*92360*/  @P5 STG.E.U16 [R6.64], R17 ;  /* 0x0000001106005986 */ /* 0x0003e8000c101506 */
[----:B------:R3:W-:Y:S01]  /*92370*/  @P4 STG.E.U16 [R12.64], R28 ;  /* 0x0000001c0c004986 */ /* 0x0007e2000c101506 */
[----:B------:R-:W-:-:S02]  /*92380*/  ISETP.LT.AND P4, PT, R19, c[0x0][0x178], !P1 ;  /* 0x00005e0013007a0c */ /* 0x000fc40004f81270 */
[----:B--2---:R-:W-:Y:S01]  /*92390*/  ISETP.GE.AND P2, PT, R15, c[0x0][0x17c], PT ;  /* 0x00005f000f007a0c */ /* 0x004fe20003f46270 */
[----:B------:R-:W-:Y:S01]  /*923a0*/  IMAD.WIDE R14, R0, 0x2, R10 ;  /* 0x00000002000e7825 */ /* 0x000fe200078e020a */
[----:B------:R-:W-:-:S03]  /*923b0*/  ISETP.LT.AND P3, PT, R23, c[0x0][0x178], !P1 ;  /* 0x00005e0017007a0c */ /* 0x000fc60004f61270 */
[----:B0-----:R-:W-:Y:S01]  /*923c0*/  IMAD.WIDE R4, R0, 0x2, R8 ;  /* 0x0000000200047825 */ /* 0x001fe200078e0208 */
[----:B-1----:R-:W-:Y:S01]  /*923d0*/  PRMT R17, R28, 0x7632, R17 ;  /* 0x000076321c117816 */ /* 0x002fe20000000011 */
[----:B------:R0:W-:Y:S01]  /*923e0*/  @P6 STG.E.U16 [R14.64], R27 ;  /* 0x0000001b0e006986 */ /* 0x0001e2000c101506 */
[----:B---3--:R-:W-:-:S03]  /*923f0*/  ISETP.GE.AND P1, PT, R22, c[0x0][0x17c], PT ;  /* 0x00005f0016007a0c */ /* 0x008fc60003f26270 */
[----:B------:R-:W2:Y:S04]  /*92400*/  LDL.LU R28, [R1+0x20c] ;  /* 0x00020c00011c7983 */ /* 0x000ea80000300800 */
[----:B------:R-:W3:Y:S04]  /*92410*/  LDL.LU R22, [R1+0x2550] ;  /* 0x0025500001167983 */ /* 0x000ee80000300800 */
[----:B----4-:R1:W-:Y:S01]  /*92420*/  @P4 STG.E.U16 [R4.64], R24 ;  /* 0x0000001804004986 */ /* 0x0103e2000c101506 */
[----:B------:R-:W-:-:S03]  /*92430*/  PRMT R18, R27, 0x7632, R18 ;  /* 0x000076321b127816 */ /* 0x000fc60000000012 */
[----:B0-----:R-:W4:Y:S04]  /*92440*/  LDL.LU R27, [R1+0x1dc] ;  /* 0x0001dc00011b7983 */ /* 0x001f280000300800 */
[----:B-1----:R-:W2:Y:S04]  /*92450*/  LDL.LU R24, [R1+0x2640] ;  /* 0x0026400001187983 */ /* 0x002ea80000300800 */
[----:B------:R-:W3:Y:S04]  /*92460*/  LDL.LU R4, [R1+0x278] ;  /* 0x0002780001047983 */ /* 0x000ee80000300800 */
[----:B------:R-:W3:Y:S01]  /*92470*/  LDL.LU R5, [R1+0x254c] ;  /* 0x00254c0001057983 */ /* 0x000ee20000300800 */
[----:B------:R-:W-:-:S02]  /*92480*/  ISETP.LT.AND P6, PT, R26, c[0x0][0x178], !P0 ;  /* 0x00005e001a007a0c */ /* 0x000fc400047c1270 */
[----:B------:R-:W-:Y:S02]  /*92490*/  ISETP.LT.AND P5, PT, R29, c[0x0][0x178], !P0 ;  /* 0x00005e001d007a0c */ /* 0x000fe400047a1270 */
[C---:B------:R-:W-:Y:S01]  /*924a0*/  IADD3 R16, R0.reuse, c[0x0][0x198], RZ ;  /* 0x0000660000107a10 */ /* 0x040fe20007ffe0ff */
[----:B------:R-:W-:Y:S01]  /*924b0*/  IMAD.WIDE R6, R0, 0x2, R2 ;  /* 0x0000000200067825 */ /* 0x000fe200078e0202 */
[----:B------:R-:W-:-:S03]  /*924c0*/  ISETP.LT.AND P4, PT, R19, c[0x0][0x178], !P0 ;  /* 0x00005e0013007a0c */ /* 0x000fc60004781270 */
[----:B------:R-:W-:-:S04]  /*924d0*/  IMAD.WIDE R12, R16, 0x2, R20 ;  /* 0x00000002100c7825 */ /* 0x000fc800078e0214 */
[----:B------:R-:W-:Y:S01]  /*924e0*/  IMAD.WIDE R14, R16, 0x2, R10 ;  /* 0x00000002100e7825 */ /* 0x000fe200078e020a */
[----:B------:R-:W-:Y:S04]  /*924f0*/  STL [R1+0x263c], R18 ;  /* 0x00263c1201007387 */ /* 0x000fe80000100800 */
[----:B--2---:R0:W-:Y:S01]  /*92500*/  @P3 STG.E.U16 [R6.64], R24 ;  /* 0x0000001806003986 */ /* 0x0041e2000c101506 */
[----:B------:R-:W-:-:S03]  /*92510*/  ISETP.LT.AND P3, PT, R23, c[0x0][0x178], !P0 ;  /* 0x00005e0017007a0c */ /* 0x000fc60004761270 */
[----:B------:R3:W-:Y:S01]  /*92520*/  @P6 STG.E.U16 [R12.64], R17 ;  /* 0x000000110c006986 */ /* 0x0007e2000c101506 */
[----:B------:R-:W-:-:S03]  /*92530*/  ISETP.LT.AND P6, PT, R29, c[0x0][0x178], !P2 ;  /* 0x00005e001d007a0c */ /* 0x000fc600057c1270 */
[----:B------:R1:W-:Y:S01]  /*92540*/  @P5 STG.E.U16 [R14.64], R18 ;  /* 0x000000120e005986 */ /* 0x0003e2000c101506 */
[----:B------:R-:W-:Y:S01]  /*92550*/  ISETP.LT.AND P5, PT, R26, c[0x0][0x178], !P2 ;  /* 0x00005e001a007a0c */ /* 0x000fe200057a1270 */
[----:B0-----:R-:W-:Y:S01]  /*92560*/  IMAD.WIDE R6, R16, 0x2, R8 ;  /* 0x0000000210067825 */ /* 0x001fe200078e0208 */
[----:B---3--:R-:W-:Y:S02]  /*92570*/  PRMT R12, R4, 0x7632, R12 ;  /* 0x00007632040c7816 */ /* 0x008fe4000000000c */
[----:B-1----:R-:W-:-:S03]  /*92580*/  IADD3 R14, R16, c[0x0][0x198], RZ ;  /* 0x00006600100e7a10 */ /* 0x002fc60007ffe0ff */
[----:B------:R0:W-:Y:S01]  /*92590*/  @P4 STG.E.U16 [R6.64], R12 ;  /* 0x0000000c06004986 */ /* 0x0001e2000c101506 */
[----:B------:R-:W-:Y:S01]  /*925a0*/  ISETP.GE.AND P0, PT, R5, c[0x0][0x17c], PT ;  /* 0x00005f0005007a0c */ /* 0x000fe20003f06270 */
[----:B------:R-:W-:Y:S01]  /*925b0*/  IMAD.WIDE R4, R16, 0x2, R2 ;  /* 0x0000000210047825 */ /* 0x000fe200078e0202 */
[----:B------:R-:W-:Y:S01]  /*925c0*/  PRMT R0, R24, 0x7632, R0 ;  /* 0x0000763218007816 */ /* 0x000fe20000000000 */
[----:B------:R-:W2:Y:S01]  /*925d0*/  LDL.LU R18, [R1+0x1bc] ;  /* 0x0001bc0001127983 */ /* 0x000ea20000300800 */
[----:B------:R-:W-:-:S03]  /*925e0*/  PRMT R17, R28, 0x7632, R17 ;  /* 0x000076321c117816 */ /* 0x000fc60000000011 */
[----:B------:R1:W-:Y:S01]  /*925f0*/  @P3 STG.E.U16 [R4.64], R0 ;  /* 0x0000000004003986 */ /* 0x0003e2000c101506 */
[----:B0-----:R-:W-:-:S04]  /*92600*/  IMAD.WIDE R6, R14, 0x2, R20 ;  /* 0x000000020e067825 */ /* 0x001fc800078e0214 */
[----:B------:R-:W-:Y:S01]  /*92610*/  IMAD.WIDE R12, R14, 0x2, R10 ;  /* 0x000000020e0c7825 */ /* 0x000fe200078e020a */
[----:B------:R0:W-:Y:S01]  /*92620*/  @P5 STG.E.U16 [R6.64], R25 ;  /* 0x0000001906005986 */ /* 0x0001e2000c101506 */
[----:B-1----:R-:W-:-:S03]  /*92630*/  PRMT R0, R25, 0x7632, R0 ;  /* 0x0000763219007816 */ /* 0x002fc60000000000 */
[----:B------:R1:W-:Y:S04]  /*92640*/  @P6 STG.E.U16 [R12.64], R28 ;  /* 0x0000001c0c006986 */ /* 0x0003e8000c101506 */
[----:B0-----:R-:W3:Y:S04]  /*92650*/  LDL.LU R25, [R1+0x25c] ;  /* 0x00025c0001197983 */ /* 0x001ee80000300800 */
[----:B-1----:R-:W3:Y:S01]  /*92660*/  LDL.LU R28, [R1+0x2554] ;  /* 0x00255400011c7983 */ /* 0x002ee20000300800 */
[----:B------:R-:W-:Y:S01]  /*92670*/  ISETP.LT.AND P4, PT, R19, c[0x0][0x178], !P2 ;  /* 0x00005e0013007a0c */ /* 0x000fe20005781270 */
[----:B------:R-:W-:Y:S01]  /*92680*/  IMAD.WIDE R4, R14, 0x2, R8 ;  /* 0x000000020e047825 */ /* 0x000fe200078e0208 */
[----:B------:R-:W-:Y:S01]  /*92690*/  ISETP.LT.AND P2, PT, R23, c[0x0][0x178], !P2 ;  /* 0x00005e0017007a0c */ /* 0x000fe20005741270 */
[----:B------:R-:W3:Y:S01]  /*926a0*/  LDL.LU R24, [R1+0x21c] ;  /* 0x00021c0001187983 */ /* 0x000ee20000300800 */
[----:B------:R-:W-:-:S02]  /*926b0*/  ISETP.LT.AND P6, PT, R26, c[0x0][0x178], !P1 ;  /* 0x00005e001a007a0c */ /* 0x000fc40004fc1270 */
[----:B------:R-:W-:Y:S02]  /*926c0*/  IADD3 R15, R14, c[0x0][0x198], RZ ;  /* 0x000066000e0f7a10 */ /* 0x000fe40007ffe0ff */
[----:B------:R-:W-:-:S05]  /*926d0*/  ISETP.LT.AND P5, PT, R29, c[0x0][0x178], !P1 ;  /* 0x00005e001d007a0c */ /* 0x000fca0004fa1270 */
[----:B----4-:R0:W-:Y:S01]  /*926e0*/  @P4 STG.E.U16 [R4.64], R27 ;  /* 0x0000001b04004986 */ /* 0x0101e2000c101506 */
[----:B------:R-:W-:Y:S02]  /*926f0*/  ISETP.LT.AND P4, PT, R19, c[0x0][0x178], !P1 ;  /* 0x00005e0013007a0c */ /* 0x000fe40004f81270 */
[----:B------:R-:W-:Y:S01]  /*92700*/  ISETP.LT.AND P1, PT, R23, c[0x0][0x178], !P1 ;  /* 0x00005e0017007a0c */ /* 0x000fe20004f21270 */
[----:B------:R-:W-:Y:S01]  /*92710*/  IMAD.WIDE R6, R15, 0x2, R20 ;  /* 0x000000020f067825 */ /* 0x000fe200078e0214 */
[----:B------:R-:W-:Y:S02]  /*92720*/  ISETP.GE.AND P3, PT, R22, c[0x0][0x17c], PT ;  /* 0x00005f0016007a0c */ /* 0x000fe40003f66270 */
[----:B------:R-:W4:Y:S01]  /*92730*/  LDL.LU R22, [R1+0x2558] ;  /* 0x0025580001167983 */ /* 0x000f220000300800 */
[----:B0-----:R-:W-:Y:S01]  /*92740*/  IMAD.WIDE R4, R14, 0x2, R2 ;  /* 0x000000020e047825 */ /* 0x001fe200078e0202 */
[----:B------:R-:W-:Y:S02]  /*92750*/  PRMT R14, R27, 0x7632, R14 ;  /* 0x000076321b0e7816 */ /* 0x000fe4000000000e */
[----:B------:R-:W4:Y:S01]  /*92760*/  LDL.LU R27, [R1+0x1ec] ;  /* 0x0001ec00011b7983 */ /* 0x000f220000300800 */
[----:B------:R-:W-:-:S03]  /*92770*/  IMAD.WIDE R12, R15, 0x2, R10 ;  /* 0x000000020f0c7825 */ /* 0x000fc600078e020a */
[----:B--2---:R0:W-:Y:S01]  /*92780*/  @P2 STG.E.U16 [R4.64], R18 ;  /* 0x0000001204002986 */ /* 0x0041e2000c101506 */
[----:B------:R-:W-:-:S03]  /*92790*/  PRMT R16, R18, 0x7632, R16 ;  /* 0x0000763212107816 */ /* 0x000fc60000000010 */
[----:B------:R1:W-:Y:S04]  /*927a0*/  @P6 STG.E.U16 [R6.64], R0 ;  /* 0x0000000006006986 */ /* 0x0003e8000c101506 */
[----:B------:R-:W-:Y:S01]  /*927b0*/  @P5 STG.E.U16 [R12.64], R17 ;  /* 0x000000110c005986 */ /* 0x000fe2000c101506 */
[----:B0-----:R-:W-:-:S03]  /*927c0*/  IMAD.WIDE R4, R15, 0x2, R8 ;  /* 0x000000020f047825 */ /* 0x001fc600078e0208 */
[----:B------:R-:W2:Y:S01]  /*927d0*/  LDL.LU R18, [R1+0x263c] ;  /* 0x00263c0001127983 */ /* 0x000ea20000300800 */
[----:B-1----:R-:W-:-:S03]  /*927e0*/  IMAD.WIDE R6, R15, 0x2, R2 ;  /* 0x000000020f067825 */ /* 0x002fc600078e0202 */
[----:B------:R-:W-:Y:S04]  /*927f0*/  @P4 STG.E.U16 [R4.64], R14 ;  /* 0x0000000e04004986 */ /* 0x000fe8000c101506 */
[----:B------:R0:W-:Y:S01]  /*92800*/  @P1 STG.E.U16 [R6.64], R16 ;  /* 0x0000001006001986 */ /* 0x0001e2000c101506 */
[----:B---3--:R-:W-:-:S03]  /*92810*/  ISETP.GE.AND P2, PT, R28, c[0x0][0x17c], PT ;  /* 0x00005f001c007a0c */ /* 0x008fc60003f46270 */
[----:B------:R-:W3:Y:S04]  /*92820*/  LDL.LU R28, [R1+0x2638] ;  /* 0x00263800011c7983 */ /* 0x000ee80000300800 */
[----:B0-----:R-:W2:Y:S01]  /*92830*/  LDL.LU R16, [R1+0x1cc] ;  /* 0x0001cc0001107983 */ /* 0x001ea20000300800 */
[----:B------:R-:W-:Y:S02]  /*92840*/  ISETP.LT.AND P6, PT, R26, c[0x0][0x178], !P0 ;  /* 0x00005e001a007a0c */ /* 0x000fe400047c1270 */
[----:B------:R-:W-:Y:S02]  /*92850*/  ISETP.LT.AND P5, PT, R29, c[0x0][0x178], !P0 ;  /* 0x00005e001d007a0c */ /* 0x000fe400047a1270 */
[----:B------:R-:W-:Y:S02]  /*92860*/  IADD3 R0, R15, c[0x0][0x198], RZ ;  /* 0x000066000f007a10 */ /* 0x000fe40007ffe0ff */
[----:B------:R-:W-:-:S03]  /*92870*/  ISETP.LT.AND P1, PT, R19, c[0x0][0x178], !P0 ;  /* 0x00005e0013007a0c */ /* 0x000fc60004721270 */
[----:B------:R-:W-:-:S04]  /*92880*/  IMAD.WIDE R4, R0, 0x2, R20 ;  /* 0x0000000200047825 */ /* 0x000fc800078e0214 */
[----:B------:R-:W-:Y:S01]  /*92890*/  IMAD.WIDE R6, R0, 0x2, R10 ;  /* 0x0000000200067825 */ /* 0x000fe200078e020a */
[----:B------:R0:W-:Y:S01]  /*928a0*/  @P6 STG.E.U16 [R4.64], R25 ;  /* 0x0000001904006986 */ /* 0x0001e2000c101506 */
[----:B------:R-:W-:-:S03]  /*928b0*/  ISETP.LT.AND P4, PT, R23, c[0x0][0x178], !P0 ;  /* 0x00005e0017007a0c */ /* 0x000fc60004781270 */
[----:B------:R1:W-:Y:S01]  /*928c0*/  @P5 STG.E.U16 [R6.64], R24 ;  /* 0x0000001806005986 */ /* 0x0003e2000c101506 */
[----:B------:R-:W-:Y:S02]  /*928d0*/  ISETP.LT.AND P5, PT, R26, c[0x0][0x178], !P3 ;  /* 0x00005e001a007a0c */ /* 0x000fe40005fa1270 */
[C---:B------:R-:W-:Y:S01]  /*928e0*/  IADD3 R14, R0.reuse, c[0x0][0x198], RZ ;  /* 0x00006600000e7a10 */ /* 0x040fe20007ffe0ff */
[----:B0-----:R-:W-:Y:S01]  /*928f0*/  IMAD.WIDE R4, R0, 0x2, R8 ;  /* 0x0000000200047825 */ /* 0x001fe200078e0208 */
[----:B------:R-:W-:-:S04]  /*92900*/  ISETP.LT.AND P6, PT, R29, c[0x0][0x178], !P3 ;  /* 0x00005e001d007a0c */ /* 0x000fc80005fc1270 */
[----:B----4-:R0:W-:Y:S01]  /*92910*/  @P1 STG.E.U16 [R4.64], R27 ;  /* 0x0000001b04001986 */ /* 0x0101e2000c101506 */
[----:B------:R-:W-:Y:S01]  /*92920*/  ISETP.LT.AND P1, PT, R19, c[0x0][0x178], !P3 ;  /* 0x00005e0013007a0c */ /* 0x000fe20005f21270 */
[----:B-1----:R-:W-:Y:S01]  /*92930*/  IMAD.WIDE R6, R0, 0x2, R2 ;  /* 0x0000000200067825 */ /* 0x002fe200078e0202 */
[----:B------:R-:W-:Y:S02]  /*92940*/  PRMT R12, R25, 0x7632, R12 ;  /* 0x00007632190c7816 */ /* 0x000fe4000000000c */
[----:B------:R-:W-:Y:S01]  /*92950*/  PRMT R13, R24, 0x7632, R13 ;  /* 0x00007632180d7816 */ /* 0x000fe2000000000d */
[----:B------:R-:W4:Y:S01]  /*92960*/  LDL.LU R25, [R1+0x26c] ;  /* 0x00026c0001197983 */ /* 0x000f220000300800 */
[----:B0-----:R-:W-:Y:S01]  /*92970*/  IMAD.WIDE R4, R14, 0x2, R20 ;  /* 0x000000020e047825 */ /* 0x001fe200078e0214 */
[----:B------:R-:W-:Y:S02]  /*92980*/  PRMT R0, R27, 0x7632, R0 ;  /* 0x000076321b007816 */ /* 0x000fe40000000000 */
[----:B------:R-:W-:-:S02]  /*92990*/  ISETP.GE.AND P0, PT, R22, c[0x0][0x17c], PT ;  /* 0x00005f0016007a0c */ /* 0x000fc40003f06270 */
[----:B------:R-:W3:Y:S04]  /*929a0*/  LDL.LU R22, [R1+0x23c] ;  /* 0x00023c0001167983 */ /* 0x000ee80000300800 */
[----:B------:R-:W3:Y:S04]  /*929b0*/  LDL.LU R24, [R1+0x1fc] ;  /* 0x0001fc0001187983 */ /* 0x000ee80000300800 */
[----:B------:R-:W3:Y:S04]  /*929c0*/  LDL.LU R27, [R1+0x1ac] ;  /* 0x0001ac00011b7983 */ /* 0x000ee80000300800 */
[----:B--2---:R0:W-:Y:S04]  /*929d0*/  @P4 STG.E.U16 [R6.64], R16 ;  /* 0x0000001006004986 */ /* 0x0041e8000c101506 */
[----:B------:R1:W-:Y:S01]  /*929e0*/  @P5 STG.E.U16 [R4.64], R12 ;  /* 0x0000000c04005986 */ /* 0x0003e2000c101506 */
[----:B0-----:R-:W-:-:S04]  /*929f0*/  IMAD.WIDE R6, R14, 0x2, R10 ;  /* 0x000000020e067825 */ /* 0x001fc800078e020a */
[----:B-1----:R-:W-:Y:S01]  /*92a00*/  IMAD.WIDE R4, R14, 0x2, R8 ;  /* 0x000000020e047825 */ /* 0x002fe200078e0208 */
[----:B------:R-:W-:Y:S04]  /*92a10*/  @P6 STG.E.U16 [R6.64], R13 ;  /* 0x0000000d06006986 */ /* 0x000fe8000c101506 */
[----:B------:R0:W-:Y:S04]  /*92a20*/  @P1 STG.E.U16 [R4.64], R0 ;  /* 0x0000000004001986 */ /* 0x0001e8000c101506 */
[----:B0-----:R-:W2:Y:S04]  /*92a30*/  LDL.LU R5, [R1+0x255c] ;  /* 0x00255c0001057983 */ /* 0x001ea80000300800 */
[----:B------:R-:W2:Y:S01]  /*92a40*/  LDL.LU R0, [R1+0x2560] ;  /* 0x0025600001007983 */ /* 0x000ea20000300800 */
[----:B------:R-:W-:-:S02]  /*92a50*/  ISETP.LT.AND P3, PT, R23, c[0x0][0x178], !P3 ;  /* 0x00005e0017007a0c */ /* 0x000fc40005f61270 */
[----:B------:R-:W-:Y:S02]  /*92a60*/  ISETP.LT.AND P4, PT, R26, c[0x0][0x178], !P2 ;  /* 0x00005e001a007a0c */ /* 0x000fe40005781270 */
[----:B------:R-:W-:Y:S02]  /*92a70*/  PRMT R15, R16, 0x7632, R15 ;  /* 0x00007632100f7816 */ /* 0x000fe4000000000f */
[C---:B------:R-:W-:Y:S02]  /*92a80*/  IADD3 R16, R14.reuse, c[0x0][0x198], RZ ;  /* 0x000066000e107a10 */ /* 0x040fe40007ffe0ff */
[----:B------:R-:W-:Y:S01]  /*92a90*/  ISETP.LT.AND P5, PT, R29, c[0x0][0x178], !P2 ;  /* 0x00005e001d007a0c */ /* 0x000fe200057a1270 */
[----:B------:R-:W-:Y:S01]  /*92aa0*/  IMAD.WIDE R6, R14, 0x2, R2 ;  /* 0x000000020e067825 */ /* 0x000fe200078e0202 */
[----:B------:R-:W-:-:S03]  /*92ab0*/  ISETP.LT.AND P6, PT, R19, c[0x0][0x178], !P2 ;  /* 0x00005e0013007a0c */ /* 0x000fc600057c1270 */
[----:B------:R-:W-:Y:S01]  /*92ac0*/  IMAD.WIDE R12, R16, 0x2, R20 ;  /* 0x00000002100c7825 */ /* 0x000fe200078e0214 */
[----:B------:R0:W-:Y:S01]  /*92ad0*/  @P3 STG.E.U16 [R6.64], R15 ;  /* 0x0000000f06003986 */ /* 0x0001e2000c101506 */
[----:B------:R-:W-:-:S03]  /*92ae0*/  ISETP.LT.AND P3, PT, R23, c[0x0][0x178], !P2 ;  /* 0x00005e0017007a0c */ /* 0x000fc60005761270 */
[----:B----4-:R1:W-:Y:S01]  /*92af0*/  @P4 STG.E.U16 [R12.64], R25 ;  /* 0x000000190c004986 */ /* 0x0103e2000c101506 */
[----:B------:R-:W-:Y:S01]  /*92b00*/  ISETP.LT.AND P4, PT, R26, c[0x0][0x178], !P0 ;  /* 0x00005e001a007a0c */ /* 0x000fe20004781270 */
[----:B0-----:R-:W-:-:S05]  /*92b10*/  IMAD.WIDE R6, R16, 0x2, R10 ;  /* 0x0000000210067825 */ /* 0x001fca00078e020a */
[----:B---3--:R0:W-:Y:S01]  /*92b20*/  @P5 STG.E.U16 [R6.64], R22 ;  /* 0x0000001606005986 */ /* 0x0081e2000c101506 */
[----:B-1----:R-:W-:Y:S02]  /*92b30*/  PRMT R12, R25, 0x7632, R12 ;  /* 0x00007632190c7816 */ /* 0x002fe4000000000c */
[----:B------:R-:W-:Y:S01]  /*92b40*/  PRMT R14, R22, 0x7632, R14 ;  /* 0x00007632160e7816 */ /* 0x000fe2000000000e */
[----:B------:R-:W3:Y:S01]  /*92b50*/  LDL.LU R25, [R1+0x2564] ;  /* 0x0025640001197983 */ /* 0x000ee20000300800 */
[----:B------:R-:W-:Y:S02]  /*92b60*/  PRMT R15, R24, 0x7632, R15 ;  /* 0x00007632180f7816 */ /* 0x000fe4000000000f */
[----:B--2---:R-:W-:Y:S01]  /*92b70*/  ISETP.GE.AND P1, PT, R5, c[0x0][0x17c], PT ;  /* 0x00005f0005007a0c */ /* 0x004fe20003f26270 */
[----:B------:R-:W-:Y:S01]  /*92b80*/  IMAD.WIDE R4, R16, 0x2, R8 ;  /* 0x0000000210047825 */ /* 0x000fe200078e0208 */
[----:B------:R-:W-:Y:S02]  /*92b90*/  ISETP.GE.AND P2, PT, R0, c[0x0][0x17c], PT ;  /* 0x00005f0000007a0c */ /* 0x000fe40003f46270 */
[----:B------:R-:W-:-:S02]  /*92ba0*/  IADD3 R0, R16, c[0x0][0x198], RZ ;  /* 0x0000660010007a10 */ /* 0x000fc40007ffe0ff */
[----:B------:R1:W-:Y:S01]  /*92bb0*/  @P6 STG.E.U16 [R4.64], R24 ;  /* 0x0000001804006986 */ /* 0x0003e2000c101506 */
[----:B------:R-:W-:Y:S02]  /*92bc0*/  ISETP.LT.AND P6, PT, R29, c[0x0][0x178], !P0 ;  /* 0x00005e001d007a0c */ /* 0x000fe400047c1270 */
[----:B0-----:R-:W-:-:S04]  /*92bd0*/  IMAD.WIDE R6, R0, 0x2, R20 ;  /* 0x0000000200067825 */ /* 0x001fc800078e0214 */
[----:B-1----:R-:W-:Y:S01]  /*92be0*/  IMAD.WIDE R4, R16, 0x2, R2 ;  /* 0x0000000210047825 */ /* 0x002fe200078e0202 */
[----:B------:R-:W2:Y:S04]  /*92bf0*/  LDL.LU R24, [R1+0x2568] ;  /* 0x0025680001187983 */ /* 0x000ea80000300800 */
[----:B------:R-:W-:Y:S04]  /*92c00*/  @P3 STG.E.U16 [R4.64], R27 ;  /* 0x0000001b04003986 */ /* 0x000fe8000c101506 */
[----:B------:R0:W-:Y:S04]  /*92c10*/  @P4 STG.E.U16 [R6.64], R12 ;  /* 0x0000000c06004986 */ /* 0x0001e8000c101506 */
[----:B------:R-:W4:Y:S01]  /*92c20*/  LDL.LU R22, [R1+0x27c] ;  /* 0x00027c0001167983 */ /* 0x000f220000300800 */
[C---:B0-----:R-:W-:Y:S01]  /*92c30*/  IMAD.WIDE R6, R0.reuse, 0x2, R10 ;  /* 0x0000000200067825 */ /* 0x041fe200078e020a */
[----:B------:R-:W-:-:S03]  /*92c40*/  IADD3 R4, R0, c[0x0][0x198], RZ ;  /* 0x0000660000047a10 */ /* 0x000fc60007ffe0ff */
[C---:B------:R-:W-:Y:S01]  /*92c50*/  IMAD.WIDE R12, R0.reuse, 0x2, R8 ;  /* 0x00000002000c7825 */ /* 0x040fe200078e0208 */
[----:B------:R0:W-:Y:S03]  /*92c60*/  @P6 STG.E.U16 [R6.64], R14 ;  /* 0x0000000e06006986 */ /* 0x0001e6000c101506 */
[----:B0-----:R-:W-:Y:S02]  /*92c70*/  IMAD.WIDE R6, R0, 0x2, R2 ;  /* 0x0000000200067825 */ /* 0x001fe400078e0202 */
[----:B------:R-:W4:Y:S01]  /*92c80*/  LDL.LU R0, [R1+0x3fc] ;  /* 0x0003fc0001007983 */ /* 0x000f220000300800 */
[----:B------:R-:W-:Y:S02]  /*92c90*/  ISETP.LT.AND P5, PT, R19, c[0x0][0x178], !P0 ;  /* 0x00005e0013007a0c */ /* 0x000fe400047a1270 */
[----:B------:R-:W-:Y:S02]  /*92ca0*/  ISETP.LT.AND P3, PT, R23, c[0x0][0x178], !P0 ;  /* 0x00005e0017007a0c */ /* 0x000fe40004761270 */
[----:B------:R-:W-:-:S02]  /*92cb0*/  ISETP.LT.AND P4, PT, R26, c[0x0][0x178], !P1 ;  /* 0x00005e001a007a0c */ /* 0x000fc40004f81270 */
[----:B------:R-:W-:-:S07]  /*92cc0*/  PRMT R5, R27, 0x7632, R5 ;  /* 0x000076321b057816 */ /* 0x000fce0000000005 */
[----:B------:R0:W-:Y:S01]  /*92cd0*/  @P5 STG.E.U16 [R12.64], R15 ;  /* 0x0000000f0c005986 */ /* 0x0001e2000c101506 */
[----:B---3--:R-:W-:-:S03]  /*92ce0*/  ISETP.GE.AND P0, PT, R25, c[0x0][0x17c], PT ;  /* 0x00005f0019007a0c */ /* 0x008fc60003f06270 */
[----:B------:R-:W-:Y:S01]  /*92cf0*/  @P3 STG.E.U16 [R6.64], R5 ;  /* 0x0000000506003986 */ /* 0x000fe2000c101506 */
[----:B0-----:R-:W-:Y:S01]  /*92d00*/  IMAD.WIDE R12, R4, 0x2, R20 ;  /* 0x00000002040c7825 */ /* 0x001fe200078e0214 */
[----:B--2---:R-:W-:-:S04]  /*92d10*/  ISETP.GE.AND P3, PT, R24, c[0x0][0x17c], PT ;  /* 0x00005f0018007a0c */ /* 0x004fc80003f66270 */
[----:B----4-:R-:W-:Y:S01]  /*92d20*/  @P4 STG.E.U16 [R12.64], R0 ;  /* 0x000000000c004986 */ /* 0x010fe2000c101506 */
[----:B------:R-:W-:-:S03]  /*92d30*/  ISETP.LT.AND P4, PT, R26, c[0x0][0x178], !P2 ;  /* 0x00005e001a007a0c */ /* 0x000fc60005781270 */
[----:B------:R0:W1:Y:S04]  /*92d40*/  LDS.128 R24, [R28] ;  /* 0x000000001c187984 */ /* 0x0000680000000c00 */
[----:B0-----:R-:W2:Y:S04]  /*92d50*/  LDL.LU R28, [R1+0x2a0] ;  /* 0x0002a000011c7983 */ /* 0x001ea80000300800 */
[----:B-1----:R0:W-:Y:S04]  /*92d60*/  STL [R1+0x262c], R25 ;  /* 0x00262c1901007387 */ /* 0x0021e80000100800 */
[----:B0-----:R-:W3:Y:S04]  /*92d70*/  LDL R25, [R1+0xfd0] ;  /* 0x000fd00001197983 */ /* 0x001ee80000100800 */
[----:B------:R0:W-:Y:S04]  /*92d80*/  STL [R1+0x25f8], R26 ;  /* 0x0025f81a01007387 */ /* 0x0001e80000100800 */
[----:B0-----:R-:W4:Y:S01]  /*92d90*/  LDL.LU R26, [R1+0x3ec] ;  /* 0x0003ec00011a7983 */ /* 0x001f220000300800 */
[----:B------:R-:W-:Y:S01]  /*92da0*/  ISETP.LT.AND P5, PT, R29, c[0x0][0x178], !P1 ;  /* 0x00005e001d007a0c */ /* 0x000fe20004fa1270 */
[----:B------:R-:W-:-:S02]  /*92db0*/  IMAD.WIDE R6, R4, 0x2, R10 ;  /* 0x0000000204067825 */ /* 0x000fc400078e020a */
[----:B------:R0:W-:Y:S04]  /*92dc0*/  STL [R1+0x25ec], R27 ;  /* 0x0025ec1b01007387 */ /* 0x0001e80000100800 */
[----:B0-----:R-:W2:Y:S01]  /*92dd0*/  LDL.LU R27, [R1+0x22c] ;  /* 0x00022c00011b7983 */ /* 0x001ea20000300800 */
[----:B------:R-:W-:-:S05]  /*92de0*/  ISETP.LT.AND P6, PT, R19, c[0x0][0x178], !P1 ;  /* 0x00005e0013007a0c */ /* 0x000fca0004fc1270 */
[----:B----4-:R0:W-:Y:S04]  /*92df0*/  @P5 STG.E.U16 [R6.64], R26 ;  /* 0x0000001a06005986 */ /* 0x0101e8000c101506 */
[----:B0-----:R-:W4:Y:S01]  /*92e00*/  LDL.LU R7, [R1+0x256c] ;  /* 0x00256c0001077983 */ /* 0x001f220000300800 */
[----:B------:R-:W-:Y:S01]  /*92e10*/  ISETP.LT.AND P1, PT, R23, c[0x0][0x178], !P1 ;  /* 0x00005e0017007a0c */ /* 0x000fe20004f21270 */
[----:B------:R-:W-:Y:S01]  /*92e20*/  IMAD.WIDE R12, R4, 0x2, R8 ;  /* 0x00000002040c7825 */ /* 0x000fe200078e0208 */
[----:B------:R-:W-:Y:S02]  /*92e30*/  PRMT R16, R0, 0x7632, R16 ;  /* 0x0000763200107816 */ /* 0x000fe40000000010 */
[C---:B------:R-:W-:Y:S01]  /*92e40*/  IADD3 R0, R4.reuse, c[0x0][0x198], RZ ;  /* 0x0000660004007a10 */ /* 0x040fe20007ffe0ff */
[----:B------:R-:W-:Y:S01]  /*92e50*/  IMAD.WIDE R14, R4, 0x2, R2 ;  /* 0x00000002040e7825 */ /* 0x000fe200078e0202 */
[----:B------:R0:W-:Y:S01]  /*92e60*/  @P6 STG.E.U16 [R12.64], R22 ;  /* 0x000000160c006986 */ /* 0x0001e2000c101506 */
[----:B------:R-:W-:-:S02]  /*92e70*/  ISETP.LT.AND P5, PT, R29, c[0x0][0x178], !P2 ;  /* 0x00005e001d007a0c */ /* 0x000fc400057a1270 */
[----:B------:R-:W-:Y:S01]  /*92e80*/  ISETP.LT.AND P6, PT, R19, c[0x0][0x178], !P2 ;  /* 0x00005e0013007a0c */ /* 0x000fe200057c1270 */
[----:B------:R-:W-:Y:S01]  /*92e90*/  IMAD.WIDE R4, R0, 0x2, R20 ;  /* 0x0000000200047825 */ /* 0x000fe200078e0214 */
[----:B------:R-:W-:Y:S02]  /*92ea0*/  ISETP.LT.AND P2, PT, R23, c[0x0][0x178], !P2 ;  /* 0x00005e0017007a0c */ /* 0x000fe40005741270 */
[----:B--2---:R1:W-:Y:S01]  /*92eb0*/  @P1 STG.E.U16 [R14.64], R27 ;  /* 0x0000001b0e001986 */ /* 0x0043e2000c101506 */
[----:B------:R-:W-:-:S03]  /*92ec0*/  PRMT R17, R26, 0x7632, R17 ;  /* 0x000076321a117816 */ /* 0x000fc60000000011 */
[----:B------:R2:W-:Y:S01]  /*92ed0*/  @P4 STG.E.U16 [R4.64], R16 ;  /* 0x0000001004004986 */ /* 0x0005e2000c101506 */
[----:B0-----:R-:W-:Y:S02]  /*92ee0*/  PRMT R13, R22, 0x7632, R13 ;  /* 0x00007632160d7816 */ /* 0x001fe4000000000d */
[C---:B------:R-:W-:Y:S01]  /*92ef0*/  IADD3 R12, R0.reuse, c[0x0][0x198], RZ ;  /* 0x00006600000c7a10 */ /* 0x040fe20007ffe0ff */
[----:B------:R-:W4:Y:S01]  /*92f00*/  LDL.LU R26, [R1+0x290] ;  /* 0x00029000011a7983 */ /* 0x000f220000300800 */
[----:B-1----:R-:W-:-:S03]  /*92f10*/  IMAD.WIDE R14, R0, 0x2, R2 ;  /* 0x00000002000e7825 */ /* 0x002fc600078e0202 */
[----:B------:R-:W4:Y:S01]  /*92f20*/  LDL.LU R22, [R1+0x280] ;  /* 0x0002800001167983 */ /* 0x000f220000300800 */
[----:B--2---:R-:W-:Y:S01]  /*92f30*/  IMAD.WIDE R4, R0, 0x2, R10 ;  /* 0x0000000200047825 */ /* 0x004fe200078e020a */
[----:B------:R-:W-:-:S04]  /*92f40*/  PRMT R16, R27, 0x7632, R16 ;  /* 0x000076321b107816 */ /* 0x000fc80000000010 */
[----:B------:R0:W-:Y:S01]  /*92f50*/  @P5 STG.E.U16 [R4.64], R17 ;  /* 0x0000001104005986 */ /* 0x0001e2000c101506 */
[----:B------:R-:W-:-:S03]  /*92f60*/  ISETP.LT.AND P5, PT, R29, c[0x0][0x178], !P0 ;  /* 0x00005e001d007a0c */ /* 0x000fc600047a1270 */
[----:B------:R-:W1:Y:S01]  /*92f70*/  S2R R29, SR_TID.X ;  /* 0x00000000001d7919 */ /* 0x000e620000002100 */
[----:B---3--:R-:W-:Y:S01]  /*92f80*/  ISETP.LT.AND P4, PT, R25, c[0x0][0x178], !P0 ;  /* 0x00005e0019007a0c */ /* 0x008fe20004781270 */
[----:B0-----:R-:W-:Y:S01]  /*92f90*/  IMAD.WIDE R4, R12, 0x2, R20 ;  /* 0x000000020c047825 */ /* 0x001fe200078e0214 */
[----:B-1----:R-:W-:-:S03]  /*92fa0*/  LOP3.LUT R27, R29, 0x7f, RZ, 0xc0, !PT ;  /* 0x0000007f1d1b7812 */ /* 0x002fc600078ec0ff */
[----:B------:R-:W-:-:S05]  /*92fb0*/  IMAD.SHL.U32 R29, R29, 0x400, RZ ;  /* 0x000004001d1d7824 */ /* 0x000fca00078e00ff */
[----:B------:R-:W-:-:S05]  /*92fc0*/  LOP3.LUT R29, R29, 0x1800, RZ, 0xc0, !PT ;  /* 0x000018001d1d7812 */ /* 0x000fca00078ec0ff */
[----:B------:R-:W-:-:S05]  /*92fd0*/  IMAD R29, R27, 0x10, R29 ;  /* 0x000000101b1d7824 */ /* 0x000fca00078e021d */
[----:B------:R-:W-:Y:S02]  /*92fe0*/  LOP3.LUT R29, R29, 0x20, RZ, 0x3c, !PT ;  /* 0x000000201d1d7812 */ /* 0x000fe400078e3cff */
[----:B----4-:R-:W-:Y:S01]  /*92ff0*/  ISETP.GE.AND P1, PT, R7, c[0x0][0x17c], PT ;  /* 0x00005f0007007a0c */ /* 0x010fe20003f26270 */
[----:B------:R-:W-:Y:S02]  /*93000*/  IMAD.WIDE R6, R0, 0x2, R8 ;  /* 0x0000000200067825 */ /* 0x000fe400078e0208 */
[----:B------:R-:W2:Y:S04]  /*93010*/  LDL.LU R0, [R1+0x2570] ;  /* 0x0025700001007983 */ /* 0x000ea80000300800 */
[----:B------:R-:W-:Y:S04]  /*93020*/  @P6 STG.E.U16 [R6.64], R13 ;  /* 0x0000000d06006986 */ /* 0x000fe8000c101506 */
[----:B------:R-:W-:Y:S01]  /*93030*/  @P2 STG.E.U16 [R14.64], R16 ;  /* 0x000000100e002986 */ /* 0x000fe2000c101506 */
[----:B------:R-:W-:-:S03]  /*93040*/  ISETP.LT.AND P2, PT, R19, c[0x0][0x178], !P0 ;  /* 0x00005e0013007a0c */ /* 0x000fc60004741270 */
[----:B------:R-:W3:Y:S04]  /*93050*/  LDL.LU R19, [R1+0x2634] ;  /* 0x0026340001137983 */ /* 0x000ee80000300800 */
[----:B------:R-:W-:Y:S04]  /*93060*/  @P4 STG.E.U16 [R4.64], R28 ;  /* 0x0000001c04004986 */ /* 0x000fe8000c101506 */
[----:B------:R0:W1:Y:S01]  /*93070*/  LDS.128 R4, [R29] ;  /* 0x000000001d047984 */ /* 0x0000620000000c00 */
[----:B------:R-:W-:-:S03]  /*93080*/  ISETP.LT.AND P6, PT, R23, c[0x0][0x178], !P0 ;  /* 0x00005e0017007a0c */ /* 0x000fc600047c1270 */
[----:B------:R-:W4:Y:S04]  /*93090*/  LDL.LU R23, [R1+0x2630] ;  /* 0x0026300001177983 */ /* 0x000f280000300800 */
[----:B0-----:R-:W4:Y:S01]  /*930a0*/  LDL.LU R29, [R1+0x400] ;  /* 0x00040000011d7983 */ /* 0x001f220000300800 */
[----:B------:R-:W-:-:S03]  /*930b0*/  PRMT R18, R28, 0x7632, R18 ;  /* 0x000076321c127816 */ /* 0x000fc60000000012 */
[----:B-1----:R0:W-:Y:S04]  /*930c0*/  STL [R1+0x2628], R5 ;  /* 0x0026280501007387 */ /* 0x0021e80000100800 */
[----:B0-----:R-:W4:Y:S04]  /*930d0*/  LDL R5, [R1+0xfdc] ;  /* 0x000fdc0001057983 */ /* 0x001f280000100800 */
[----:B------:R0:W-:Y:S04]  /*930e0*/  STL [R1+0x25f4], R6 ;  /* 0x0025f40601007387 */ /* 0x0001e80000100800 */
[----:B0-----:R-:W4:Y:S04]  /*930f0*/  LDL R6, [R1+0xfd8] ;  /* 0x000fd80001067983 */ /* 0x001f280000100800 */
[----:B------:R0:W-:Y:S04]  /*93100*/  STL [R1+0x25f0], R7 ;  /* 0x0025f00701007387 */ /* 0x0001e80000100800 */
[----:B0-----:R-:W4:Y:S04]  /*93110*/  LDL R7, [R1+0xfd4] ;  /* 0x000fd40001077983 */ /* 0x001f280000100800 */
[----:B------:R-:W4:Y:S01]  /*93120*/  LDL.LU R28, [R1+0x2574] ;  /* 0x00257400011c7983 */ /* 0x000f220000300800 */
[----:B------:R-:W-:-:S05]  /*93130*/  IMAD.WIDE R16, R12, 0x2, R10 ;  /* 0x000000020c107825 */ /* 0x000fca00078e020a */
[----:B------:R0:W-:Y:S01]  /*93140*/  @P5 STG.E.U16 [R16.64], R26 ;  /* 0x0000001a10005986 */ /* 0x0001e2000c101506 */
[----:B---3--:R-:W-:-:S03]  /*93150*/  PRMT R19, R26, 0x7632, R19 ;  /* 0x000076321a137816 */ /* 0x008fc60000000013 */
[----:B0-----:R-:W3:Y:S01]  /*93160*/  LDL.LU R26, [R1+0x2578] ;  /* 0x00257800011a7983 */ /* 0x001ee20000300800 */
[----:B------:R-:W-:Y:S01]  /*93170*/  IMAD.WIDE R14, R12, 0x2, R8 ;  /* 0x000000020c0e7825 */ /* 0x000fe200078e0208 */
[----:B------:R-:W-:Y:S02]  /*93180*/  ISETP.LT.AND P4, PT, R25, c[0x0][0x178], !P3 ;  /* 0x00005e0019007a0c */ /* 0x000fe40005f81270 */
[----:B--2---:R-:W-:Y:S01]  /*93190*/  ISETP.GE.AND P0, PT, R0, c[0x0][0x17c], PT ;  /* 0x00005f0000007a0c */ /* 0x004fe20003f06270 */
[----:B------:R-:W2:Y:S04]  /*931a0*/  LDL.LU R27, [R1+0x2b0] ;  /* 0x0002b000011b7983 */ /* 0x000ea80000300800 */
[----:B------:R0:W-:Y:S01]  /*931b0*/  @P2 STG.E.U16 [R14.64], R22 ;  /* 0x000000160e002986 */ /* 0x0001e2000c101506 */
[C---:B------:R-:W-:Y:S01]  /*931c0*/  IADD3 R0, R12.reuse, c[0x0][0x198], RZ ;  /* 0x000066000c007a10 */ /* 0x040fe20007ffe0ff */
[----:B------:R-:W-:-:S04]  /*931d0*/  IMAD.WIDE R12, R12, 0x2, R2 ;  /* 0x000000020c0c7825 */ /* 0x000fc800078e0202 */
[----:B------:R-:W-:Y:S01]  /*931e0*/  IMAD.WIDE R16, R0, 0x2, R20 ;  /* 0x0000000200107825 */ /* 0x000fe200078e0214 */
[----:B------:R1:W-:Y:S01]  /*931f0*/  @P6 STG.E.U16 [R12.64], R24 ;  /* 0x000000180c006986 */ /* 0x0003e2000c101506 */
[----:B----4-:R-:W-:-:S03]  /*93200*/  PRMT R23, R22, 0x7632, R23 ;  /* 0x0000763216177816 */ /* 0x010fc60000000017 */
[----:B------:R4:W-:Y:S01]  /*93210*/  @P4 STG.E.U16 [R16.64], R18 ;  /* 0x0000001210004986 */ /* 0x0009e2000c101506 */
[C---:B0-----:R-:W-:Y:S01]  /*93220*/  IMAD.WIDE R14, R0.reuse, 0x2, R10 ;  /* 0x00000002000e7825 */ /* 0x041fe200078e020a */
[----:B------:R-:W-:-:S03]  /*93230*/  IADD3 R22, R0, c[0x0][0x198], RZ ;  /* 0x0000660000167a10 */ /* 0x000fc60007ffe0ff */
[----:B-1----:R-:W-:-:S04]  /*93240*/  IMAD.WIDE R12, R0, 0x2, R8 ;  /* 0x00000002000c7825 */ /* 0x002fc800078e0208 */
[----:B----4-:R-:W-:Y:S01]  /*93250*/  IMAD.WIDE R16, R0, 0x2, R2 ;  /* 0x0000000200107825 */ /* 0x010fe200078e0202 */
[----:B------:R-:W-:Y:S02]  /*93260*/  PRMT R18, R24, 0x7632, R18 ;  /* 0x0000763218127816 */ /* 0x000fe40000000012 */
[----:B------:R-:W-:Y:S02]  /*93270*/  ISETP.LT.AND P4, PT, R5, c[0x0][0x178], !P3 ;  /* 0x00005e0005007a0c */ /* 0x000fe40005f81270 */
[----:B------:R-:W-:Y:S02]  /*93280*/  ISETP.GE.AND P2, PT, R28, c[0x0][0x17c], PT ;  /* 0x00005f001c007a0c */ /* 0x000fe40003f46270 */
[----:B------:R-:W0:Y:S01]  /*93290*/  S2R R28, SR_TID.X ;  /* 0x00000000001c7919 */ /* 0x000e220000002100 */
[----:B------:R-:W-:Y:S02]  /*932a0*/  ISETP.LT.AND P5, PT, R7, c[0x0][0x178], !P3 ;  /* 0x00005e0007007a0c */ /* 0x000fe40005fa1270 */
[----:B------:R-:W-:-:S02]  /*932b0*/  ISETP.LT.AND P6, PT, R6, c[0x0][0x178], !P3 ;  /* 0x00005e0006007a0c */ /* 0x000fc40005fc1270 */
[----:B------:R-:W-:Y:S02]  /*932c0*/  ISETP.LT.AND P3, PT, R25, c[0x0][0x178], !P1 ;  /* 0x00005e0019007a0c */ /* 0x000fe40004f61270 */
[C---:B0-----:R-:W-:Y:S01]  /*932d0*/  LOP3.LUT R0, R28.reuse, 0x7f, RZ, 0xc0, !PT ;  /* 0x0000007f1c007812 */ /* 0x041fe200078ec0ff */
[----:B------:R-:W-:-:S05]  /*932e0*/  IMAD.SHL.U32 R28, R28, 0x400, RZ ;  /* 0x000004001c1c7824 */ /* 0x000fca00078e00ff */
[----:B------:R-:W-:Y:S01]  /*932f0*/  LOP3.LUT R28, R28, 0x1800, RZ, 0xc0, !PT ;  /* 0x000018001c1c7812 */ /* 0x000fe200078ec0ff */
[----:B------:R-:W-:Y:S04]  /*93300*/  @P5 STG.E.U16 [R14.64], R19 ;  /* 0x000000130e005986 */ /* 0x000fe8000c101506 */
[----:B------:R-:W-:Y:S01]  /*93310*/  IMAD R28, R0, 0x10, R28 ;  /* 0x00000010001c7824 */ /* 0x000fe200078e021c */
[----:B------:R0:W-:Y:S04]  /*93320*/  @P6 STG.E.U16 [R12.64], R23 ;  /* 0x000000170c006986 */ /* 0x0001e8000c101506 */
[----:B------:R-:W-:Y:S01]  /*93330*/  LOP3.LUT R28, R28, 0x40, RZ, 0x3c, !PT ;  /* 0x000000401c1c7812 */ /* 0x000fe200078e3cff */
[----:B------:R-:W-:Y:S01]  /*93340*/  @P4 STG.E.U16 [R16.64], R18 ;  /* 0x0000001210004986 */ /* 0x000fe2000c101506 */
[----:B0-----:R-:W-:-:S05]  /*93350*/  IMAD.WIDE R12, R22, 0x2, R20 ;  /* 0x00000002160c7825 */ /* 0x001fca00078e0214 */
[----:B------:R-:W-:Y:S04]  /*93360*/  @P3 STG.E.U16 [R12.64], R29 ;  /* 0x0000001d0c003986 */ /* 0x000fe8000c101506 */
[----:B------:R-:W0:Y:S01]  /*93370*/  LDS.128 R12, [R28] ;  /* 0x000000001c0c7984 */ /* 0x000e220000000c00 */
[----:B------:R-:W-:-:S03]  /*93380*/  ISETP.LT.AND P6, PT, R25, c[0x0][0x178], !P0 ;  /* 0x00005e0019007a0c */ /* 0x000fc600047c1270 */
[----:B------:R-:W4:Y:S01]  /*93390*/  LDL.LU R25, [R1+0x262c] ;  /* 0x00262c0001197983 */ /* 0x000f220000300800 */
[----:B---3--:R-:W-:-:S03]  /*933a0*/  ISETP.GE.AND P3, PT, R26, c[0x0][0x17c], PT ;  /* 0x00005f001a007a0c */ /* 0x008fc60003f66270 */
[----:B------:R-:W3:Y:S04]  /*933b0*/  LDL.LU R26, [R1+0x410] ;  /* 0x00041000011a7983 */ /* 0x000ee80000300800 */
[----:B0-----:R-:W-:Y:S04]  /*933c0*/  STL [R1+0x2600], R13 ;  /* 0x0026000d01007387 */ /* 0x001fe80000100800 */
[----:B------:R0:W-:Y:S04]  /*933d0*/  STL [R1+0x25fc], R14 ;  /* 0x0025fc0e01007387 */ /* 0x0001e80000100800 */
[----:B0-----:R-:W2:Y:S04]  /*933e0*/  LDL R14, [R1+0xfd0] ;  /* 0x000fd000010e7983 */ /* 0x001ea80000100800 */
[----:B------:R0:W-:Y:S04]  /*933f0*/  STL [R1+0x25e8], R15 ;  /* 0x0025e80f01007387 */ /* 0x0001e80000100800 */
[----:B0-----:R-:W2:Y:S01]  /*93400*/  LDL.LU R15, [R1+0x2d0] ;  /* 0x0002d000010f7983 */ /* 0x001ea20000300800 */
[----:B------:R-:W-:-:S02]  /*93410*/  ISETP.LT.AND P5, PT, R7, c[0x0][0x178], !P1 ;  /* 0x00005e0007007a0c */ /* 0x000fc40004fa1270 */
[----:B------:R-:W-:Y:S01]  /*93420*/  ISETP.LT.AND P4, PT, R6, c[0x0][0x178], !P1 ;  /* 0x00005e0006007a0c */ /* 0x000fe20004f81270 */
[C---:B------:R-:W-:Y:S01]  /*93430*/  IMAD.WIDE R16, R22.reuse, 0x2, R10 ;  /* 0x0000000216107825 */ /* 0x040fe200078e020a */
[----:B------:R-:W-:Y:S01]  /*93440*/  ISETP.LT.AND P1, PT, R5, c[0x0][0x178], !P1 ;  /* 0x00005e0005007a0c */ /* 0x000fe20004f21270 */
[----:B------:R-:W3:Y:S01]  /*93450*/  LDL.LU R13, [R1+0x257c] ;  /* 0x00257c00010d7983 */ /* 0x000ee20000300800 */
[C---:B------:R-:W-:Y:S01]  /*93460*/  IADD3 R0, R22.reuse, c[0x0][0x198], RZ ;  /* 0x0000660016007a10 */ /* 0x040fe20007ffe0ff */
[----:B------:R-:W-:-:S04]  /*93470*/  IMAD.WIDE R18, R22, 0x2, R8 ;  /* 0x0000000216127825 */ /* 0x000fc800078e0208 */
[----:B------:R-:W-:Y:S01]  /*93480*/  IMAD.WIDE R22, R22, 0x2, R2 ;  /* 0x0000000216167825 */ /* 0x000fe200078e0202 */
[----:B------:R-:W-:-:S03]  /*93490*/  PRMT R24, R29, 0x7632, R24 ;  /* 0x000076321d187816 */ /* 0x000fc60000000018 */
[----:B------:R-:W-:Y:S01]  /*934a0*/  IMAD.WIDE R28, R0, 0x2, R20 ;  /* 0x00000002001c7825 */ /* 0x000fe200078e0214 */
[----:B--2---:R-:W-:Y:S04]  /*934b0*/  @P5 STG.E.U16 [R16.64], R15 ;  /* 0x0000000f10005986 */ /* 0x004fe8000c101506 */
[----:B------:R0:W-:Y:S04]  /*934c0*/  @P4 STG.E.U16 [R18.64], R27 ;  /* 0x0000001b12004986 */ /* 0x0001e8000c101506 */
[----:B------:R-:W-:Y:S01]  /*934d0*/  @P1 STG.E.U16 [R22.64], R4 ;  /* 0x0000000416001986 */ /* 0x000fe2000c101506 */
[----:B------:R-:W-:-:S03]  /*934e0*/  ISETP.LT.AND P1, PT, R7, c[0x0][0x178], !P0 ;  /* 0x00005e0007007a0c */ /* 0x000fc60004721270 */
[----:B------:R1:W-:Y:S01]  /*934f0*/  @P6 STG.E.U16 [R28.64], R24 ;  /* 0x000000181c006986 */ /* 0x0003e2000c101506 */
[----:B0-----:R-:W-:Y:S01]  /*93500*/  IMAD.WIDE R18, R0, 0x2, R10 ;  /* 0x0000000200127825 */ /* 0x001fe200078e020a */
[----:B-1----:R-:W-:Y:S02]  /*93510*/  PRMT R24, R15, 0x7632, R24 ;  /* 0x000076320f187816 */ /* 0x002fe40000000018 */
[----:B------:R-:W2:Y:S06]  /*93520*/  LDL.LU R15, [R1+0x2e0] ;  /* 0x0002e000010f7983 */ /* 0x000eac0000300800 */
[----:B------:R0:W-:Y:S04]  /*93530*/  @P1 STG.E.U16 [R18.64], R24 ;  /* 0x0000001812001986 */ /* 0x0001e8000c101506 */
[----:B0-----:R-:W2:Y:S01]  /*93540*/  LDL.LU R24, [R1+0x300] ;  /* 0x0003000001187983 */ /* 0x001ea20000300800 */
[----:B------:R-:W-:-:S03]  /*93550*/  PRMT R23, R27, 0x7632, R23 ;  /* 0x000076321b177816 */ /* 0x000fc60000000017 */
[----:B------:R-:W0:Y:S01]  /*93560*/  S2R R27, SR_TID.X ;  /* 0x00000000001b7919 */ /* 0x000e220000002100 */
[----:B---3--:R-:W-:Y:S02]  /*93570*/  ISETP.GE.AND P1, PT, R13, c[0x0][0x17c], PT ;  /* 0x00005f000d007a0c */ /* 0x008fe40003f26270 */
[----:B------:R-:W-:Y:S02]  /*93580*/  ISETP.LT.AND P4, PT, R6, c[0x0][0x178], !P0 ;  /* 0x00005e0006007a0c */ /* 0x000fe40004781270 */
[----:B------:R-:W-:Y:S02]  /*93590*/  ISETP.LT.AND P0, PT, R5, c[0x0][0x178], !P0 ;  /* 0x00005e0005007a0c */ /* 0x000fe40004701270 */
[----:B------:R-:W-:Y:S02]  /*935a0*/  ISETP.LT.AND P5, PT, R14, c[0x0][0x178], !P2 ;  /* 0x00005e000e007a0c */ /* 0x000fe400057a1270 */
[----:B------:R-:W-:Y:S01]  /*935b0*/  ISETP.LT.AND P6, PT, R7, c[0x0][0x178], !P2 ;  /* 0x00005e0007007a0c */ /* 0x000fe200057c1270 */
[C---:B------:R-:W-:Y:S01]  /*935c0*/  IMAD.WIDE R16, R0.reuse, 0x2, R8 ;  /* 0x0000000200107825 */ /* 0x040fe200078e0208 */
[----:B------:R-:W-:-:S02]  /*935d0*/  IADD3 R22, R0, c[0x0][0x198], RZ ;  /* 0x0000660000167a10 */ /* 0x000fc40007ffe0ff */
[C---:B0-----:R-:W-:Y:S01]  /*935e0*/  LOP3.LUT R13, R27.reuse, 0x7f, RZ, 0xc0, !PT ;  /* 0x0000007f1b0d7812 */ /* 0x041fe200078ec0ff */
[----:B------:R-:W-:-:S05]  /*935f0*/  IMAD.SHL.U32 R27, R27, 0x400, RZ ;  /* 0x000004001b1b7824 */ /* 0x000fca00078e00ff */
[----:B------:R-:W-:Y:S01]  /*93600*/  LOP3.LUT R27, R27, 0x1800, RZ, 0xc0, !PT ;  /* 0x000018001b1b7812 */ /* 0x000fe200078ec0ff */
[----:B------:R-:W-:Y:S01]  /*93610*/  IMAD.WIDE R28, R0, 0x2, R2 ;  /* 0x00000002001c7825 */ /* 0x000fe200078e0202 */
[----:B------:R-:W-:-:S03]  /*93620*/  PRMT R4, R4, 0x7632, R4 ;  /* 0x0000763204047816 */ /* 0x000fc60000000004 */
[----:B------:R-:W-:Y:S01]  /*93630*/  IMAD R27, R13, 0x10, R27 ;  /* 0x000000100d1b7824 */ /* 0x000fe200078e021b */
[----:B------:R0:W-:Y:S01]  /*93640*/  @P4 STG.E.U16 [R16.64], R23 ;  /* 0x0000001710004986 */ /* 0x0001e2000c101506 */
[----:B------:R-:W-:-:S03]  /*93650*/  IMAD.WIDE R18, R22, 0x2, R20 ;  /* 0x0000000216127825 */ /* 0x000fc600078e0214 */
[----:B------:R-:W-:Y:S01]  /*93660*/  LOP3.LUT R27, R27, 0x60, RZ, 0x3c, !PT ;  /* 0x000000601b1b7812 */ /* 0x000fe200078e3cff */
[----:B------:R-:W-:Y:S01]  /*93670*/  @P0 STG.E.U16 [R28.64], R4 ;  /* 0x000000041c000986 */ /* 0x000fe2000c101506 */
[----:B0-----:R-:W-:-:S03]  /*93680*/  IMAD.WIDE R16, R22, 0x2, R10 ;  /* 0x0000000216107825 */ /* 0x001fc600078e020a */
[----:B------:R-:W-:Y:S01]  /*93690*/  @P5 STG.E.U16 [R18.64], R26 ;  /* 0x0000001a12005986 */ /* 0x000fe2000c101506 */
[----:B------:R-:W-:-:S03]  /*936a0*/  ISETP.LT.AND P0, PT, R6, c[0x0][0x178], !P2 ;  /* 0x00005e0006007a0c */ /* 0x000fc60005701270 */
[----:B----4-:R0:W-:Y:S01]  /*936b0*/  STL [R1+0x2618], R25 ;  /* 0x0026181901007387 */ /* 0x0101e20000100800 */
[----:B------:R-:W-:-:S03]  /*936c0*/  ISETP.LT.AND P2, PT, R5, c[0x0][0x178], !P2 ;  /* 0x00005e0005007a0c */ /* 0x000fc60005741270 */
[----:B0-----:R-:W3:Y:S04]  /*936d0*/  LDL.LU R25, [R1+0x2580] ;  /* 0x0025800001197983 */ /* 0x001ee80000300800 */
[----:B------:R0:W-:Y:S04]  /*936e0*/  STL.64 [R1+0x2620], R10 ;  /* 0x0026200a01007387 */ /* 0x0001e80000100a00 */
[----:B------:R-:W4:Y:S01]  /*936f0*/  LDL.LU R5, [R1+0x2628] ;  /* 0x0026280001057983 */ /* 0x000f220000300800 */
[----:B0-----:R-:W-:-:S03]  /*93700*/  IMAD.WIDE R10, R22, 0x2, R8 ;  /* 0x00000002160a7825 */ /* 0x001fc600078e0208 */
[----:B--2---:R-:W-:Y:S04]  /*93710*/  @P6 STG.E.U16 [R16.64], R24 ;  /* 0x0000001810006986 */ /* 0x004fe8000c101506 */
[----:B------:R-:W0:Y:S04]  /*93720*/  LDS.128 R16, [R27] ;  /* 0x000000001b107984 */ /* 0x000e280000000c00 */
[----:B------:R-:W-:Y:S04]  /*93730*/  @P0 STG.E.U16 [R10.64], R15 ;  /* 0x0000000f0a000986 */ /* 0x000fe8000c101506 */
[----:B0-----:R-:W-:Y:S04]  /*93740*/  STL [R1+0x2604], R18 ;  /* 0x0026041201007387 */ /* 0x001fe80000100800 */
[----:B------:R0:W-:Y:S04]  /*93750*/  STL [R1+0x25e4], R19 ;  /* 0x0025e41301007387 */ /* 0x0001e80000100800 */
[----:B0-----:R-:W2:Y:S04]  /*93760*/  LDL.LU R19, [R1+0xfdc] ;  /* 0x000fdc0001137983 */ /* 0x001ea80000300800 */
[----:B------:R-:W4:Y:S04]  /*93770*/  LDL.LU R13, [R1+0x2584] ;  /* 0x00258400010d7983 */ /* 0x000f280000300800 */
[----:B------:R-:W4:Y:S04]  /*93780*/  LDL.LU R18, [R1+0x420] ;  /* 0x0004200001127983 */ /* 0x000f280000300800 */
[----:B------:R-:W4:Y:S04]  /*93790*/  LDL.LU R27, [R1+0x2f0] ;  /* 0x0002f000011b7983 */ /* 0x000f280000300800 */
[----:B------:R-:W4:Y:S01]  /*937a0*/  LDL.LU.64 R10, [R1+0x2620] ;  /* 0x00262000010a7983 */ /* 0x000f220000300a00 */
[----:B------:R-:W-:-:S02]  /*937b0*/  ISETP.LT.AND P5, PT, R14, c[0x0][0x178], !P3 ;  /* 0x00005e000e007a0c */ /* 0x000fc40005fa1270 */
[C---:B------:R-:W-:Y:S01]  /*937c0*/  IADD3 R4, R22.reuse, c[0x0][0x198], RZ ;  /* 0x0000660016047a10 */ /* 0x040fe20007ffe0ff */
[----:B------:R-:W-:Y:S01]  /*937d0*/  IMAD.WIDE R22, R22, 0x2, R2 ;  /* 0x0000000216167825 */ /* 0x000fe200078e0202 */
[----:B------:R-:W-:Y:S02]  /*937e0*/  ISETP.LT.AND P6, PT, R7, c[0x0][0x178], !P3 ;  /* 0x00005e0007007a0c */ /* 0x000fe40005fc1270 */
[----:B------:R-:W-:Y:S01]  /*937f0*/  PRMT R0, R26, 0x7632, R0 ;  /* 0x000076321a007816 */ /* 0x000fe20000000000 */
[----:B------:R-:W-:Y:S01]  /*93800*/  IMAD.WIDE R28, R4, 0x2, R20 ;  /* 0x00000002041c7825 */ /* 0x000fe200078e0214 */
[----:B------:R-:W-:Y:S01]  /*93810*/  ISETP.LT.AND P0, PT, R6, c[0x0][0x178], !P3 ;  /* 0x00005e0006007a0c */ /* 0x000fe20005f01270 */
[----:B------:R0:W-:Y:S04]  /*93820*/  @P2 STG.E.U16 [R22.64], R12 ;  /* 0x0000000c16002986 */ /* 0x0001e8000c101506 */
[----:B------:R1:W-:Y:S01]  /*93830*/  @P5 STG.E.U16 [R28.64], R0 ;  /* 0x000000001c005986 */ /* 0x0003e2000c101506 */
[----:B------:R-:W-:-:S02]  /*93840*/  ISETP.LT.AND P5, PT, R14, c[0x0][0x178], !P1 ;  /* 0x00005e000e007a0c */ /* 0x000fc40004fa1270 */
[----:B---3--:R-:W-:Y:S01]  /*93850*/  ISETP.GE.AND P4, PT, R25, c[0x0][0x17c], PT ;  /* 0x00005f0019007a0c */ /* 0x008fe20003f86270 */
[----:B------:R-:W3:Y:S01]  /*93860*/  LDL.LU R26, [R1+0x2c0] ;  /* 0x0002c000011a7983 */ /* 0x000ee20000300800 */
[----:B0-----:R-:W-:-:S03]  /*93870*/  PRMT R12, R15, 0x7632, R12 ;  /* 0x000076320f0c7816 */ /* 0x001fc6000000000c */
[----:B------:R-:W3:Y:S01]  /*93880*/  LDL.LU R15, [R1+0x2a4] ;  /* 0x0002a400010f7983 */ /* 0x000ee20000300800 */
[----:B-1----:R-:W-:Y:S01]  /*93890*/  PRMT R0, R24, 0x7632, R0 ;  /* 0x0000763218007816 */ /* 0x002fe20000000000 */
[----:B------:R-:W-:-:S04]  /*938a0*/  IMAD.WIDE R28, R4, 0x2, R8 ;  /* 0x00000002041c7825 */ /* 0x000fc800078e0208 */
[----:B------:R-:W-:Y:S01]  /*938b0*/  IMAD.WIDE R24, R4, 0x2, R2 ;  /* 0x0000000204187825 */ /* 0x000fe200078e0202 */
[----:B--2---:R-:W-:-:S03]  /*938c0*/  ISETP.LT.AND P3, PT, R19, c[0x0][0x178], !P3 ;  /* 0x00005e0013007a0c */ /* 0x004fc60005f61270 */
[----:B----4-:R-:W-:-:S05]  /*938d0*/  IMAD.WIDE R22, R4, 0x2, R10 ;  /* 0x0000000204167825 */ /* 0x010fca00078e020a */
[----:B------:R0:W-:Y:S01]  /*938e0*/  @P6 STG.E.U16 [R22.64], R0 ;  /* 0x0000000016006986 */ /* 0x0001e2000c101506 */
[----:B------:R-:W-:-:S03]  /*938f0*/  ISETP.LT.AND P6, PT, R7, c[0x0][0x178], !P1 ;  /* 0x00005e0007007a0c */ /* 0x000fc60004fc1270 */
[----:B------:R1:W-:Y:S01]  /*93900*/  @P0 STG.E.U16 [R28.64], R12 ;  /* 0x0000000c1c000986 */ /* 0x0003e2000c101506 */
[----:B0-----:R-:W-:Y:S02]  /*93910*/  IADD3 R0, R4, c[0x0][0x198], RZ ;  /* 0x0000660004007a10 */ /* 0x001fe40007ffe0ff */
[----:B-1----:R-:W-:-:S03]  /*93920*/  PRMT R12, R12, 0x7632, R12 ;  /* 0x000076320c0c7816 */ /* 0x002fc6000000000c */
[C---:B------:R-:W-:Y:S01]  /*93930*/  IMAD.WIDE R22, R0.reuse, 0x2, R20 ;  /* 0x0000000200167825 */ /* 0x040fe200078e0214 */
[----:B------:R-:W-:Y:S02]  /*93940*/  ISETP.GE.AND P2, PT, R13, c[0x0][0x17c], PT ;  /* 0x00005f000d007a0c */ /* 0x000fe40003f46270 */
[----:B------:R-:W2:Y:S01]  /*93950*/  LDL.LU R13, [R1+0x294] ;  /* 0x00029400010d7983 */ /* 0x000ea20000300800 */
[----:B------:R-:W-:-:S03]  /*93960*/  IMAD.WIDE R28, R0, 0x2, R10 ;  /* 0x00000002001c7825 */ /* 0x000fc600078e020a */
[----:B------:R-:W-:Y:S04]  /*93970*/  @P3 STG.E.U16 [R24.64], R12 ;  /* 0x0000000c18003986 */ /* 0x000fe8000c101506 */
[----:B------:R0:W-:Y:S04]  /*93980*/  @P5 STG.E.U16 [R22.64], R18 ;  /* 0x0000001216005986 */ /* 0x0001e8000c101506 */
[----:B------:R1:W-:Y:S04]  /*93990*/  @P6 STG.E.U16 [R28.64], R27 ;  /* 0x0000001b1c006986 */ /* 0x0003e8000c101506 */
[----:B0-----:R-:W4:Y:S01]  /*939a0*/  LDL.LU R23, [R1+0x2588] ;  /* 0x0025880001177983 */ /* 0x001f220000300800 */
[----:B------:R-:W-:-:S03]  /*939b0*/  PRMT R12, R27, 0x7632, R12 ;  /* 0x000076321b0c7816 */ /* 0x000fc6000000000c */
[----:B-1----:R-:W2:Y:S01]  /*939c0*/  LDL.LU R27, [R1+0x284] ;  /* 0x00028400011b7983 */ /* 0x002ea20000300800 */
[----:B------:R-:W-:Y:S02]  /*939d0*/  ISETP.LT.AND P0, PT, R6, c[0x0][0x178], !P1 ;  /* 0x00005e0006007a0c */ /* 0x000fe40004f01270 */
[----:B------:R-:W-:Y:S02]  /*939e0*/  ISETP.LT.AND P1, PT, R19, c[0x0][0x178], !P1 ;  /* 0x00005e0013007a0c */ /* 0x000fe40004f21270 */
[----:B------:R-:W-:Y:S01]  /*939f0*/  ISETP.LT.AND P5, PT, R14, c[0x0][0x178], !P4 ;  /* 0x00005e000e007a0c */ /* 0x000fe200067a1270 */
[C---:B------:R-:W-:Y:S01]  /*93a00*/  IMAD.WIDE R24, R0.reuse, 0x2, R8 ;  /* 0x0000000200187825 */ /* 0x040fe200078e0208 */
[----:B------:R-:W-:Y:S02]  /*93a10*/  ISETP.LT.AND P6, PT, R7, c[0x0][0x178], !P4 ;  /* 0x00005e0007007a0c */ /* 0x000fe400067c1270 */
[C---:B------:R-:W-:Y:S01]  /*93a20*/  IADD3 R4, R0.reuse, c[0x0][0x198], RZ ;  /* 0x0000660000047a10 */ /* 0x040fe20007ffe0ff */
[----:B------:R-:W-:Y:S01]  /*93a30*/  IMAD.WIDE R28, R0, 0x2, R2 ;  /* 0x00000002001c7825 */ /* 0x000fe200078e0202 */
[----:B------:R-:W-:-:S03]  /*93a40*/  PRMT R0, R18, 0x7632, R0 ;  /* 0x0000763212007816 */ /* 0x000fc60000000000 */
[----:B---3--:R-:W-:Y:S04]  /*93a50*/  @P0 STG.E.U16 [R24.64], R26 ;  /* 0x0000001a18000986 */ /* 0x008fe8000c101506 */
[----:B------:R0:W-:Y:S02]  /*93a60*/  @P1 STG.E.U16 [R28.64], R16 ;  /* 0x000000101c001986 */ /* 0x0001e4000c101506 */
[----:B0-----:R-:W-:Y:S01]  /*93a70*/  IMAD.WIDE R28, R4, 0x2, R10 ;  /* 0x00000002041c7825 */ /* 0x001fe200078e020a */
[----:B----4-:R-:W-:-:S03]  /*93a80*/  ISETP.GE.AND P3, PT, R23, c[0x0][0x17c], PT ;  /* 0x00005f0017007a0c */ /* 0x010fc60003f66270 */
[----:B------:R-:W-:Y:S01]  /*93a90*/  IMAD.WIDE R22, R4, 0x2, R20 ;  /* 0x0000000204167825 */ /* 0x000fe200078e0214 */
[----:B--2---:R-:W-:Y:S04]  /*93aa0*/  STL [R1+0x261c], R27 ;  /* 0x00261c1b01007387 */ /* 0x004fe80000100800 */
[----:B------:R-:W-:Y:S04]  /*93ab0*/  @P5 STG.E.U16 [R22.64], R0 ;  /* 0x0000000016005986 */ /* 0x000fe8000c101506 */
[----:B------:R0:W-:Y:S04]  /*93ac0*/  @P6 STG.E.U16 [R28.64], R12 ;  /* 0x0000000c1c006986 */ /* 0x0001e8000c101506 */
[----:B0-----:R-:W2:Y:S04]  /*93ad0*/  LDL.LU R29, [R1+0x258c] ;  /* 0x00258c00011d7983 */ /* 0x001ea80000300800 */
[----:B------:R-:W3:Y:S01]  /*93ae0*/  LDL.LU R18, [R1+0x2590] ;  /* 0x0025900001127983 */ /* 0x000ee20000300800 */
[----:B------:R-:W-:-:S02]  /*93af0*/  ISETP.LT.AND P1, PT, R6, c[0x0][0x178], !P4 ;  /* 0x00005e0006007a0c */ /* 0x000fc40006721270 */
[----:B------:R-:W-:Y:S01]  /*93b00*/  PRMT R12, R26, 0x7632, R12 ;  /* 0x000076321a0c7816 */ /* 0x000fe2000000000c */
[----:B------:R-:W-:-:S10]  /*93b10*/  IMAD.WIDE R26, R4, 0x2, R8 ;  /* 0x00000002041a7825 */ /* 0x000fd400078e0208 */
[----:B------:R0:W-:Y:S01]  /*93b20*/  @P1 STG.E.U16 [R26.64], R12 ;  /* 0x0000000c1a001986 */ /* 0x0001e2000c101506 */
[----:B------:R-:W-:-:S03]  /*93b30*/  ISETP.LT.AND P4, PT, R19, c[0x0][0x178], !P4 ;  /* 0x00005e0013007a0c */ /* 0x000fc60006781270 */
[----:B0-----:R-:W4:Y:S01]  /*93b40*/  LDL.LU R27, [R1+0x261c] ;  /* 0x00261c00011b7983 */ /* 0x001f220000300800 */
[----:B------:R-:W-:Y:S01]  /*93b50*/  ISETP.LT.AND P5, PT, R14, c[0x0][0x178], !P2 ;  /* 0x00005e000e007a0c */ /* 0x000fe200057a1270 */
[C---:B------:R-:W-:Y:S01]  /*93b60*/  IMAD.WIDE R24, R4.reuse, 0x2, R2 ;  /* 0x0000000204187825 */ /* 0x040fe200078e0202 */
[----:B------:R-:W-:Y:S02]  /*93b70*/  IADD3 R0, R4, c[0x0][0x198], RZ ;  /* 0x0000660004007a10 */ /* 0x000fe40007ffe0ff */
[----:B------:R-:W-:-:S03]  /*93b80*/  PRMT R16, R16, 0x7632, R16 ;  /* 0x0000763210107816 */ /* 0x000fc60000000010 */
[----:B------:R-:W-:Y:S02]  /*93b90*/  IMAD.WIDE R22, R0, 0x2, R20 ;  /* 0x0000000200167825 */ /* 0x000fe400078e0214 */
[----:B------:R0:W-:Y:S01]  /*93ba0*/  @P4 STG.E.U16 [R24.64], R16 ;  /* 0x0000001018004986 */ /* 0x0001e2000c101506 */
[----:B------:R-:W-:-:S03]  /*93bb0*/  PRMT R12, R15, 0x7632, R12 ;  /* 0x000076320f0c7816 */ /* 0x000fc6000000000c */
[----:B------:R1:W-:Y:S04]  /*93bc0*/  @P5 STG.E.U16 [R22.64], R15 ;  /* 0x0000000f16005986 */ /* 0x0003e8000c101506 */
[----:B0-----:R-:W4:Y:S04]  /*93bd0*/  LDL.LU R25, [R1+0x2618] ;  /* 0x0026180001197983 */ /* 0x001f280000300800 */
[----:B------:R-:W-:Y:S04]  /*93be0*/  STL.64 [R1+0x2608], R16 ;  /* 0x0026081001007387 */ /* 0x000fe80000100a00 */
[----:B------:R0:W-:Y:S04]  /*93bf0*/  STL.64 [R1+0x2610], R6 ;  /* 0x0026100601007387 */ /* 0x0001e80000100a00 */
[----:B------:R-:W4:Y:S01]  /*93c00*/  LDL.LU R26, [R1+0x404] ;  /* 0x00040400011a7983 */ /* 0x000f220000300800 */
[----:B---3--:R-:W-:-:S03]  /*93c10*/  ISETP.GE.AND P1, PT, R18, c[0x0][0x17c], PT ;  /* 0x00005f0012007a0c */ /* 0x008fc60003f26270 */
[----:B------:R-:W3:Y:S04]  /*93c20*/  LDL.LU R18, [R1+0x2d4] ;  /* 0x0002d40001127983 */ /* 0x000ee80000300800 */
[----:B-1----:R-:W3:Y:S01]  /*93c30*/  LDL.LU R15, [R1+0x2594] ;  /* 0x00259400010f7983 */ /* 0x002ee20000300800 */
[----:B------:R-:W-:Y:S02]  /*93c40*/  ISETP.LT.AND P6, PT, R7, c[0x0][0x178], !P2 ;  /* 0x00005e0007007a0c */ /* 0x000fe400057c1270 */
[----:B------:R-:W-:Y:S02]  /*93c50*/  ISETP.LT.AND P4, PT, R6, c[0x0][0x178], !P2 ;  /* 0x00005e0006007a0c */ /* 0x000fe40005781270 */
[----:B--2---:R-:W-:Y:S01]  /*93c60*/  ISETP.GE.AND P0, PT, R29, c[0x0][0x17c], PT ;  /* 0x00005f001d007a0c */ /* 0x004fe20003f06270 */
[----:B------:R-:W-:Y:S01]  /*93c70*/  IMAD.WIDE R28, R0, 0x2, R10 ;  /* 0x00000002001c7825 */ /* 0x000fe200078e020a */
[----:B------:R-:W-:-:S03]  /*93c80*/  ISETP.LT.AND P5, PT, R7, c[0x0][0x178], !P3 ;  /* 0x00005e0007007a0c */ /* 0x000fc60005fa1270 */
[----:B0-----:R-:W-:-:S04]  /*93c90*/  IMAD.WIDE R6, R0, 0x2, R8 ;  /* 0x0000000200067825 */ /* 0x001fc800078e0208 */
[----:B------:R-:W-:Y:S04]  /*93ca0*/  @P6 STG.E.U16 [R28.64], R13 ;  /* 0x0000000d1c006986 */ /* 0x000fe8000c101506 */
[----:B----4-:R0:W-:Y:S04]  /*93cb0*/  @P4 STG.E.U16 [R6.64], R27 ;  /* 0x0000001b06004986 */ /* 0x0101e8000c101506 */
[----:B0-----:R-:W2:Y:S01]  /*93cc0*/  LDL.LU.64 R6, [R1+0x2610] ;  /* 0x0026100001067983 */ /* 0x001ea20000300a00 */
[----:B------:R-:W-:Y:S01]  /*93cd0*/  ISETP.LT.AND P2, PT, R19, c[0x0][0x178], !P2 ;  /* 0x00005e0013007a0c */ /* 0x000fe20005741270 */
[----:B------:R-:W-:Y:S01]  /*93ce0*/  IMAD.WIDE R16, R0, 0x2, R2 ;  /* 0x0000000200107825 */ /* 0x000fe200078e0202 */
[----:B------:R-:W-:-:S11]  /*93cf0*/  PRMT R4, R13, 0x7632, R4 ;  /* 0x000076320d047816 */ /* 0x000fd60000000004 */
[----:B------:R0:W-:Y:S04]  /*93d00*/  @P2 STG.E.U16 [R16.64], R25 ;  /* 0x0000001910002986 */ /* 0x0001e8000c101506 */
[----:B0-----:R-:W4:Y:S04]  /*93d10*/  LDL.LU.64 R16, [R1+0x2608] ;  /* 0x0026080001107983 */ /* 0x001f280000300a00 */
[----:B------:R-:W4:Y:S01]  /*93d20*/  LDL.LU R13, [R1+0x2b4] ;  /* 0x0002b400010d7983 */ /* 0x000f220000300800 */
[----:B---3--:R-:W-:-:S03]  /*93d30*/  ISETP.GE.AND P2, PT, R15, c[0x0][0x17c], PT ;  /* 0x00005f000f007a0c */ /* 0x008fc60003f46270 */
[----:B------:R-:W3:Y:S01]  /*93d40*/  LDL.LU R15, [R1+0x2598] ;  /* 0x00259800010f7983 */ /* 0x000ee20000300800 */
[----:B------:R-:W-:Y:S02]  /*93d50*/  ISETP.LT.AND P6, PT, R14, c[0x0][0x178], !P3 ;  /* 0x00005e000e007a0c */ /* 0x000fe40005fc1270 */
[----:B------:R-:W-:-:S05]  /*93d60*/  IADD3 R24, R0, c[0x0][0x198], RZ ;  /* 0x0000660000187a10 */ /* 0x000fca0007ffe0ff */
[----:B------:R-:W-:-:S04]  /*93d70*/  IMAD.WIDE R22, R24, 0x2, R20 ;  /* 0x0000000218167825 */ /* 0x000fc800078e0214 */
[C---:B------:R-:W-:Y:S02]  /*93d80*/  IMAD.WIDE R28, R24.reuse, 0x2, R10 ;  /* 0x00000002181c7825 */ /* 0x040fe400078e020a */
[----:B------:R0:W-:Y:S01]  /*93d90*/  @P6 STG.E.U16 [R22.64], R12 ;  /* 0x0000000c16006986 */ /* 0x0001e2000c101506 */
[----:B------:R-:W-:-:S03]  /*93da0*/  IADD3 R0, R24, c[0x0][0x198], RZ ;  /* 0x0000660018007a10 */ /* 0x000fc60007ffe0ff */
[----:B------:R1:W-:Y:S01]  /*93db0*/  @P5 STG.E.U16 [R28.64], R4 ;  /* 0x000000041c005986 */ /* 0x0003e2000c101506 */
[----:B------:R-:W-:Y:S02]  /*93dc0*/  ISETP.LT.AND P5, PT, R14, c[0x0][0x178], !P0 ;  /* 0x00005e000e007a0c */ /* 0x000fe400047a1270 */
[----:B--2---:R-:W-:Y:S02]  /*93dd0*/  ISETP.LT.AND P4, PT, R6, c[0x0][0x178], !P3 ;  /* 0x00005e0006007a0c */ /* 0x004fe40005f81270 */
[----:B------:R-:W-:Y:S01]  /*93de0*/  ISETP.LT.AND P3, PT, R19, c[0x0][0x178], !P3 ;  /* 0x00005e0013007a0c */ /* 0x000fe20005f61270 */
[C---:B0-----:R-:W-:Y:S01]  /*93df0*/  IMAD.WIDE R22, R24.reuse, 0x2, R8 ;  /* 0x0000000218167825 */ /* 0x041fe200078e0208 */
[----:B------:R-:W-:Y:S02]  /*93e00*/  PRMT R12, R27, 0x7632, R12 ;  /* 0x000076321b0c7816 */ /* 0x000fe4000000000c */
[----:B-1----:R-:W-:Y:S01]  /*93e10*/  PRMT R4, R25, 0x7632, R4 ;  /* 0x0000763219047816 */ /* 0x002fe20000000004 */
[----:B------:R-:W-:Y:S01]  /*93e20*/  IMAD.WIDE R24, R24, 0x2, R2 ;  /* 0x0000000218187825 */ /* 0x000fe200078e0202 */
[----:B------:R-:W-:Y:S01]  /*93e30*/  ISETP.LT.AND P6, PT, R7, c[0x0][0x178], !P0 ;  /* 0x00005e0007007a0c */ /* 0x000fe200047c1270 */
[----:B------:R-:W2:Y:S04]  /*93e40*/  LDL.LU R27, [R1+0x414] ;  /* 0x00041400011b7983 */ /* 0x000ea80000300800 */
[----:B------:R0:W-:Y:S01]  /*93e50*/  @P4 STG.E.U16 [R22.64], R12 ;  /* 0x0000000c16004986 */ /* 0x0001e2000c101506 */
[----:B------:R-:W-:-:S02]  /*93e60*/  ISETP.LT.AND P4, PT, R6, c[0x0][0x178], !P0 ;  /* 0x00005e0006007a0c */ /* 0x000fc40004781270 */
[----:B------:R-:W-:Y:S01]  /*93e70*/  ISETP.LT.AND P0, PT, R19, c[0x0][0x178], !P0 ;  /* 0x00005e0013007a0c */ /* 0x000fe20004701270 */
[----:B------:R1:W-:Y:S01]  /*93e80*/  @P3 STG.E.U16 [R24.64], R4 ;  /* 0x0000000418003986 */ /* 0x0003e2000c101506 */
[----:B------:R-:W-:Y:S01]  /*93e90*/  ISETP.LT.AND P3, PT, R14, c[0x0][0x178], !P1 ;  /* 0x00005e000e007a0c */ /* 0x000fe20004f61270 */
[----:B------:R-:W-:-:S04]  /*93ea0*/  IMAD.WIDE R28, R0, 0x2, R10 ;  /* 0x00000002001c7825 */ /* 0x000fc800078e020a */
[C---:B0-----:R-:W-:Y:S01]  /*93eb0*/  IMAD.WIDE R22, R0.reuse, 0x2, R20 ;  /* 0x0000000200167825 */ /* 0x041fe200078e0214 */
[----:B-1----:R-:W-:-:S04]  /*93ec0*/  IADD3 R4, R0, c[0x0][0x198], RZ ;  /* 0x0000660000047a10 */ /* 0x002fc80007ffe0ff */
[----:B------:R0:W-:Y:S01]  /*93ed0*/  @P5 STG.E.U16 [R22.64], R26 ;  /* 0x0000001a16005986 */ /* 0x0001e2000c101506 */
[----:B------:R-:W-:Y:S01]  /*93ee0*/  IMAD.WIDE R24, R0, 0x2, R2 ;  /* 0x0000000200187825 */ /* 0x000fe200078e0202 */
[----:B------:R-:W-:Y:S02]  /*93ef0*/  PRMT R12, R26, 0x7632, R12 ;  /* 0x000076321a0c7816 */ /* 0x000fe4000000000c */
[----:B------:R1:W-:Y:S01]  /*93f00*/  @P6 STG.E.U16 [R28.64], R18 ;  /* 0x000000121c006986 */ /* 0x0003e2000c101506 */
[----:B0-----:R-:W-:-:S03]  /*93f10*/  IMAD.WIDE R22, R0, 0x2, R8 ;  /* 0x0000000200167825 */ /* 0x001fc600078e0208 */
[----:B------:R-:W2:Y:S01]  /*93f20*/  LDL.LU R26, [R1+0x304] ;  /* 0x00030400011a7983 */ /* 0x000ea20000300800 */
[----:B-1----:R-:W-:-:S03]  /*93f30*/  IMAD.WIDE R28, R4, 0x2, R20 ;  /* 0x00000002041c7825 */ /* 0x002fc600078e0214 */
[----:B----4-:R-:W-:Y:S01]  /*93f40*/  @P4 STG.E.U16 [R22.64], R13 ;  /* 0x0000000d16004986 */ /* 0x010fe2000c101506 */
[----:B------:R-:W-:-:S03]  /*93f50*/  PRMT R0, R18, 0x7632, R0 ;  /* 0x0000763212007816 */ /* 0x000fc60000000000 */
[----:B------:R0:W-:Y:S04]  /*93f60*/  @P0 STG.E.U16 [R24.64], R5 ;  /* 0x0000000518000986 */ /* 0x0001e8000c101506 */
[----:B------:R1:W-:Y:S01]  /*93f70*/  @P3 STG.E.U16 [R28.64], R12 ;  /* 0x0000000c1c003986 */ /* 0x0003e2000c101506 */
[----:B0-----:R-:W-:Y:S02]  /*93f80*/  PRMT R5, R13, 0x7632, R5 ;  /* 0x000076320d057816 */ /* 0x001fe40000000005 */
[----:B---3--:R-:W-:Y:S02]  /*93f90*/  ISETP.GE.AND P5, PT, R15, c[0x0][0x17c], PT ;  /* 0x00005f000f007a0c */ /* 0x008fe40003fa6270 */
[----:B------:R-:W3:Y:S04]  /*93fa0*/  LDL.LU R15, [R1+0x2e4] ;  /* 0x0002e400010f7983 */ /* 0x000ee80000300800 */
[----:B-1----:R-:W4:Y:S04]  /*93fb0*/  LDL.LU R29, [R1+0x259c] ;  /* 0x00259c00011d7983 */ /* 0x002f280000300800 */
[----:B------:R-:W4:Y:S04]  /*93fc0*/  LDL.LU R18, [R1+0x2604] ;  /* 0x0026040001127983 */ /* 0x000f280000300800 */
[----:B------:R-:W4:Y:S04]  /*93fd0*/  LDL.LU R13, [R1+0x2600] ;  /* 0x00260000010d7983 */ /* 0x000f280000300800 */
[----:B------:R-:W4:Y:S01]  /*93fe0*/  LDL.LU R28, [R1+0x25a0] ;  /* 0x0025a000011c7983 */ /* 0x000f220000300800 */
[----:B------:R-:W-:-:S02]  /*93ff0*/  ISETP.LT.AND P6, PT, R7, c[0x0][0x178], !P1 ;  /* 0x00005e0007007a0c */ /* 0x000fc40004fc1270 */
[----:B------:R-:W-:Y:S01]  /*94000*/  ISETP.LT.AND P4, PT, R6, c[0x0][0x178], !P1 ;  /* 0x00005e0006007a0c */ /* 0x000fe20004f81270 */
[----:B------:R-:W-:Y:S01]  /*94010*/  IMAD.WIDE R24, R4, 0x2, R10 ;  /* 0x0000000204187825 */ /* 0x000fe200078e020a */
[----:B------:R-:W-:Y:S02]  /*94020*/  ISETP.LT.AND P1, PT, R19, c[0x0][0x178], !P1 ;  /* 0x00005e0013007a0c */ /* 0x000fe40004f21270 */
[----:B------:R-:W-:Y:S01]  /*94030*/  ISETP.LT.AND P3, PT, R14, c[0x0][0x178], !P2 ;  /* 0x00005e000e007a0c */ /* 0x000fe20005761270 */
[----:B------:R-:W-:Y:S01]  /*94040*/  IMAD.WIDE R22, R4, 0x2, R8 ;  /* 0x0000000204167825 */ /* 0x000fe200078e0208 */
[----:B------:R-:W-:-:S05]  /*94050*/  PRMT R12, R5, 0x7632, R12 ;  /* 0x00007632050c7816 */ /* 0x000fca000000000c */
[----:B------:R0:W-:Y:S01]  /*94060*/  @P6 STG.E.U16 [R24.64], R0 ;  /* 0x0000000018006986 */ /* 0x0001e2000c101506 */
[----:B------:R-:W-:-:S03]  /*94070*/  ISETP.LT.AND P6, PT, R7, c[0x0][0x178], !P2 ;  /* 0x00005e0007007a0c */ /* 0x000fc600057c1270 */
[----:B------:R1:W-:Y:S01]  /*94080*/  @P4 STG.E.U16 [R22.64], R5 ;  /* 0x0000000516004986 */ /* 0x0003e2000c101506 */
[C---:B0-----:R-:W-:Y:S01]  /*94090*/  IADD3 R0, R4.reuse, c[0x0][0x198], RZ ;  /* 0x0000660004007a10 */ /* 0x041fe20007ffe0ff */
[----:B-1----:R-:W-:-:S04]  /*940a0*/  IMAD.WIDE R4, R4, 0x2, R2 ;  /* 0x0000000204047825 */ /* 0x002fc800078e0202 */
[----:B------:R-:W-:Y:S01]  /*940b0*/  IMAD.WIDE R22, R0, 0x2, R20 ;  /* 0x0000000200167825 */ /* 0x000fe200078e0214 */
[----:B------:R-:W-:Y:S01]  /*940c0*/  ISETP.LT.AND P4, PT, R6, c[0x0][0x178], !P2 ;  /* 0x00005e0006007a0c */ /* 0x000fe20005781270 */
[----:B------:R0:W-:Y:S01]  /*940d0*/  @P1 STG.E.U16 [R4.64], R12 ;  /* 0x0000000c04001986 */ /* 0x0001e2000c101506 */
[----:B------:R-:W-:Y:S01]  /*940e0*/  ISETP.LT.AND P2, PT, R19, c[0x0][0x178], !P2 ;  /* 0x00005e0013007a0c */ /* 0x000fe20005741270 */
[----:B------:R-:W-:Y:S02]  /*940f0*/  IMAD.WIDE R24, R0, 0x2, R10 ;  /* 0x0000000200187825 */ /* 0x000fe400078e020a */
[----:B--2---:R1:W-:Y:S01]  /*94100*/  @P3 STG.E.U16 [R22.64], R27 ;  /* 0x0000001b16003986 */ /* 0x0043e2000c101506 */
[----:B------:R-:W-:Y:S01]  /*94110*/  ISETP.LT.AND P3, PT, R14, c[0x0][0x178], !P5 ;  /* 0x00005e000e007a0c */ /* 0x000fe20006f61270 */
[C---:B0-----:R-:W-:Y:S01]  /*94120*/  IMAD.WIDE R4, R0.reuse, 0x2, R8 ;  /* 0x0000000200047825 */ /* 0x041fe200078e0208 */
[----:B-1----:R-:W-:Y:S01]  /*94130*/  IADD3 R22, R0, c[0x0][0x198], RZ ;  /* 0x0000660000167a10 */ /* 0x002fe20007ffe0ff */
[----:B------:R0:W-:Y:S01]  /*94140*/  @P6 STG.E.U16 [R24.64], R26 ;  /* 0x0000001a18006986 */ /* 0x0001e2000c101506 */
[----:B------:R-:W-:-:S02]  /*94150*/  ISETP.LT.AND P6, PT, R7, c[0x0][0x178], !P5 ;  /* 0x00005e0007007a0c */ /* 0x000fc40006fc1270 */
[----:B------:R-:W-:Y:S01]  /*94160*/  PRMT R12, R26, 0x7632, R12 ;  /* 0x000076321a0c7816 */ /* 0x000fe2000000000c */
[----:B0-----:R-:W-:Y:S01]  /*94170*/  IMAD.WIDE R24, R0, 0x2, R2 ;  /* 0x0000000200187825 */ /* 0x001fe200078e0202 */
[----:B------:R-:W-:Y:S02]  /*94180*/  PRMT R0, R27, 0x7632, R0 ;  /* 0x000076321b007816 */ /* 0x000fe40000000000 */
[----:B------:R-:W2:Y:S04]  /*94190*/  LDL.LU R27, [R1+0x25a4] ;  /* 0x0025a400011b7983 */ /* 0x000ea80000300800 */
[----:B------:R-:W2:Y:S04]  /*941a0*/  LDL.LU R26, [R1+0x2c4] ;  /* 0x0002c400011a7983 */ /* 0x000ea80000300800 */
[----:B---3--:R0:W-:Y:S01]  /*941b0*/  @P4 STG.E.U16 [R4.64], R15 ;  /* 0x0000000f04004986 */ /* 0x0081e2000c101506 */
[----:B----4-:R-:W-:-:S02]  /*941c0*/  ISETP.GE.AND P0, PT, R29, c[0x0][0x17c], PT ;  /* 0x00005f001d007a0c */ /* 0x010fc40003f06270 */
[----:B------:R-:W-:Y:S01]  /*941d0*/  ISETP.GE.AND P1, PT, R28, c[0x0][0x17c], PT ;  /* 0x00005f001c007a0c */ /* 0x000fe20003f26270 */
[----:B------:R-:W-:Y:S01]  /*941e0*/  IMAD.WIDE R28, R22, 0x2, R20 ;  /* 0x00000002161c7825 */ /* 0x000fe200078e0214 */
[----:B------:R1:W-:Y:S04]  /*941f0*/  @P2 STG.E.U16 [R24.64], R13 ;  /* 0x0000000d18002986 */ /* 0x0003e8000c101506 */
[----:B------:R3:W-:Y:S01]  /*94200*/  @P3 STG.E.U16 [R28.64], R0 ;  /* 0x000000001c003986 */ /* 0x0007e2000c101506 */
[----:B------:R-:W-:Y:S01]  /*94210*/  ISETP.LT.AND P3, PT, R6, c[0x0][0x178], !P5 ;  /* 0x00005e0006007a0c */ /* 0x000fe20006f61270 */
[----:B0-----:R-:W-:Y:S01]  /*94220*/  IMAD.WIDE R4, R22, 0x2, R10 ;  /* 0x0000000216047825 */ /* 0x001fe200078e020a */
[----:B------:R-:W-:-:S04]  /*94230*/  ISETP.LT.AND P5, PT, R19, c[0x0][0x178], !P5 ;  /* 0x00005e0013007a0c */ /* 0x000fc80006fa1270 */
[----:B------:R0:W-:Y:S01]  /*94240*/  @P6 STG.E.U16 [R4.64], R12 ;  /* 0x0000000c04006986 */ /* 0x0001e2000c101506 */
[----:B-1----:R-:W-:Y:S02]  /*94250*/  PRMT R13, R13, 0x7632, R13 ;  /* 0x000076320d0d7816 */ /* 0x002fe4000000000d */
[----:B---3--:R-:W-:Y:S02]  /*94260*/  PRMT R0, R15, 0x7632, R0 ;  /* 0x000076320f007816 */ /* 0x008fe40000000000 */
[----:B------:R-:W-:Y:S02]  /*94270*/  ISETP.LT.AND P4, PT, R14, c[0x0][0x178], !P0 ;  /* 0x00005e000e007a0c */ /* 0x000fe40004781270 */
[----:B------:R-:W3:Y:S01]  /*94280*/  LDL.LU R14, [R1+0x25fc] ;  /* 0x0025fc00010e7983 */ /* 0x000ee20000300800 */
[C---:B0-----:R-:W-:Y:S01]  /*94290*/  IADD3 R12, R22.reuse, c[0x0][0x198], RZ ;  /* 0x00006600160c7a10 */ /* 0x041fe20007ffe0ff */
[C---:B------:R-:W-:Y:S02]  /*942a0*/  IMAD.WIDE R4, R22.reuse, 0x2, R8 ;  /* 0x0000000216047825 */ /* 0x040fe400078e0208 */
[----:B------:R-:W4:Y:S02]  /*942b0*/  LDL.LU R15, [R1+0x25a8] ;  /* 0x0025a800010f7983 */ /* 0x000f240000300800 */
[----:B------:R-:W-:-:S02]  /*942c0*/  IMAD.WIDE R22, R22, 0x2, R2 ;  /* 0x0000000216167825 */ /* 0x000fc400078e0202 */
[----:B------:R0:W-:Y:S04]  /*942d0*/  @P3 STG.E.U16 [R4.64], R0 ;  /* 0x0000000004003986 */ /* 0x0001e8000c101506 */
[----:B------:R1:W-:Y:S04]  /*942e0*/  @P5 STG.E.U16 [R22.64], R13 ;  /* 0x0000000d16005986 */ /* 0x0003e8000c101506 */
[----:B0-----:R-:W2:Y:S04]  /*942f0*/  LDL.LU R5, [R1+0x424] ;  /* 0x0004240001057983 */ /* 0x001ea80000300800 */
[----:B-1----:R-:W3:Y:S01]  /*94300*/  LDL.LU R23, [R1+0x2f4] ;  /* 0x0002f40001177983 */ /* 0x002ee20000300800 */
[----:B------:R-:W-:Y:S01]  /*94310*/  ISETP.LT.AND P6, PT, R7, c[0x0][0x178], !P0 ;  /* 0x00005e0007007a0c */ /* 0x000fe200047c1270 */
[----:B------:R-:W-:-:S04]  /*94320*/  IMAD.WIDE R24, R12, 0x2, R20 ;  /* 0x000000020c187825 */ /* 0x000fc800078e0214 */
[----:B------:R-:W-:Y:S01]  /*94330*/  IMAD.WIDE R28, R12, 0x2, R10 ;  /* 0x000000020c1c7825 */ /* 0x000fe200078e020a */
[----:B--2---:R-:W-:Y:S07]  /*94340*/  @P4 STG.E.U16 [R24.64], R5 ;  /* 0x0000000518004986 */ /* 0x004fee000c101506 */
[----:B---3--:R0:W-:Y:S04]  /*94350*/  @P6 STG.E.U16 [R28.64], R23 ;  /* 0x000000171c006986 */ /* 0x0081e8000c101506 */
[----:B0-----:R-:W2:Y:S01]  /*94360*/  LDL.LU R29, [R1+0xfd0] ;  /* 0x000fd000011d7983 */ /* 0x001ea20000300800 */
[----:B------:R-:W-:-:S02]  /*94370*/  ISETP.LT.AND P4, PT, R6, c[0x0][0x178], !P0 ;  /* 0x00005e0006007a0c */ /* 0x000fc40004781270 */
[----:B------:R-:W-:Y:S02]  /*94380*/  ISETP.LT.AND P3, PT, R19, c[0x0][0x178], !P0 ;  /* 0x00005e0013007a0c */ /* 0x000fe40004761270 */
[----:B------:R-:W-:Y:S02]  /*94390*/  ISETP.LT.AND P5, PT, R7, c[0x0][0x178], !P1 ;  /* 0x00005e0007007a0c */ /* 0x000fe40004fa1270 */
[C---:B------:R-:W-:Y:S02]  /*943a0*/  IADD3 R0, R12.reuse, c[0x0][0x198], RZ ;  /* 0x000066000c007a10 */ /* 0x040fe40007ffe0ff */
[----:B------:R-:W-:Y:S01]  /*943b0*/  PRMT R16, R5, 0x7632, R16 ;  /* 0x0000763205107816 */ /* 0x000fe20000000010 */
[C---:B------:R-:W-:Y:S01]  /*943c0*/  IMAD.WIDE R4, R12.reuse, 0x2, R8 ;  /* 0x000000020c047825 */ /* 0x040fe200078e0208 */
[----:B------:R-:W-:Y:S02]  /*943d0*/  ISETP.GE.AND P2, PT, R27, c[0x0][0x17c], PT ;  /* 0x00005f001b007a0c */ /* 0x000fe40003f46270 */
[----:B------:R-:W-:Y:S01]  /*943e0*/  PRMT R28, R23, 0x7632, R28 ;  /* 0x00007632171c7816 */ /* 0x000fe2000000001c */
[----:B------:R-:W-:Y:S01]  /*943f0*/  IMAD.WIDE R12, R12, 0x2, R2 ;  /* 0x000000020c0c7825 */ /* 0x000fe200078e0202 */
[----:B----4-:R-:W-:Y:S01]  /*94400*/  ISETP.GE.AND P0, PT, R15, c[0x0][0x17c], PT ;  /* 0x00005f000f007a0c */ /* 0x010fe20003f06270 */
[----:B------:R-:W3:Y:S02]  /*94410*/  LDL.LU R27, [R1+0x2a8] ;  /* 0x0002a800011b7983 */ /* 0x000ee40000300800 */
[----:B------:R-:W-:-:S02]  /*94420*/  IMAD.WIDE R22, R0, 0x2, R20 ;  /* 0x0000000200167825 */ /* 0x000fc400078e0214 */
[----:B------:R-:W4:Y:S02]  /*94430*/  LDL.LU R15, [R1+0x298] ;  /* 0x00029800010f7983 */ /* 0x000f240000300800 */
[----:B------:R-:W-:Y:S02]  /*94440*/  IMAD.WIDE R24, R0, 0x2, R10 ;  /* 0x0000000200187825 */ /* 0x000fe400078e020a */
[----:B------:R0:W-:Y:S01]  /*94450*/  @P4 STG.E.U16 [R4.64], R26 ;  /* 0x0000001a04004986 */ /* 0x0001e2000c101506 */
[----:B------:R-:W-:-:S03]  /*94460*/  ISETP.LT.AND P4, PT, R6, c[0x0][0x178], !P1 ;  /* 0x00005e0006007a0c */ /* 0x000fc60004f81270 */
[----:B------:R-:W-:Y:S04]  /*94470*/  @P3 STG.E.U16 [R12.64], R17 ;  /* 0x000000110c003986 */ /* 0x000fe8000c101506 */
[----:B0-----:R-:W3:Y:S04]  /*94480*/  LDL.LU R4, [R1+0x25ac] ;  /* 0x0025ac0001047983 */ /* 0x001ee80000300800 */
[----:B------:R-:W3:Y:S01]  /*94490*/  LDL.LU R6, [R1+0x288] ;  /* 0x0002880001067983 */ /* 0x000ee20000300800 */
[----:B--2---:R-:W-:-:S13]  /*944a0*/  ISETP.LT.AND P6, PT, R29, c[0x0][0x178], !P1 ;  /* 0x00005e001d007a0c */ /* 0x004fda0004fc1270 */
[----:B------:R-:W-:Y:S04]  /*944b0*/  @P6 STG.E.U16 [R22.64], R16 ;  /* 0x0000001016006986 */ /* 0x000fe8000c101506 */
[----:B------:R0:W-:Y:S04]  /*944c0*/  @P5 STG.E.U16 [R24.64], R28 ;  /* 0x0000001c18005986 */ /* 0x0001e8000c101506 */
[----:B0-----:R-:W2:Y:S01]  /*944d0*/  LDL.LU R25, [R1+0xfd8] ;  /* 0x000fd80001197983 */ /* 0x001ea20000300800 */
[----:B------:R-:W-:-:S03]  /*944e0*/  PRMT R22, R26, 0x7632, R22 ;  /* 0x000076321a167816 */ /* 0x000fc60000000016 */
[----:B------:R-:W2:Y:S04]  /*944f0*/  LDL.LU R26, [R1+0x25f8] ;  /* 0x0025f800011a7983 */ /* 0x000ea80000300800 */
[----:B------:R-:W2:Y:S01]  /*94500*/  LDL.LU R28, [R1+0x25b0] ;  /* 0x0025b000011c7983 */ /* 0x000ea20000300800 */
[----:B------:R-:W-:Y:S01]  /*94510*/  ISETP.LT.AND P3, PT, R19, c[0x0][0x178], !P1 ;  /* 0x00005e0013007a0c */ /* 0x000fe20004f61270 */
[----:B------:R-:W-:Y:S01]  /*94520*/  IMAD.WIDE R12, R0, 0x2, R8 ;  /* 0x00000002000c7825 */ /* 0x000fe200078e0208 */
[----:B------:R-:W-:Y:S02]  /*94530*/  ISETP.LT.AND P6, PT, R29, c[0x0][0x178], !P2 ;  /* 0x00005e001d007a0c */ /* 0x000fe400057c1270 */
[----:B------:R-:W-:Y:S02]  /*94540*/  ISETP.LT.AND P5, PT, R7, c[0x0][0x178], !P2 ;  /* 0x00005e0007007a0c */ /* 0x000fe400057a1270 */
[----:B---3--:R-:W-:-:S02]  /*94550*/  ISETP.GE.AND P1, PT, R4, c[0x0][0x17c], PT ;  /* 0x00005f0004007a0c */ /* 0x008fc40003f26270 */
[----:B------:R-:W-:Y:S01]  /*94560*/  PRMT R5, R17, 0x7632, R5 ;  /* 0x0000763211057816 */ /* 0x000fe20000000005 */
[C---:B------:R-:W-:Y:S01]  /*94570*/  IMAD.WIDE R16, R0.reuse, 0x2, R2 ;  /* 0x0000000200107825 */ /* 0x040fe200078e0202 */
[----:B------:R-:W-:Y:S01]  /*94580*/  IADD3 R4, R0, c[0x0][0x198], RZ ;  /* 0x0000660000047a10 */ /* 0x000fe20007ffe0ff */
[----:B------:R0:W-:Y:S04]  /*94590*/  @P4 STG.E.U16 [R12.64], R22 ;  /* 0x000000160c004986 */ /* 0x0001e8000c101506 */
[----:B------:R1:W-:Y:S01]  /*945a0*/  @P3 STG.E.U16 [R16.64], R5 ;  /* 0x0000000510003986 */ /* 0x0003e2000c101506 */
[----:B------:R-:W-:Y:S02]  /*945b0*/  ISETP.LT.AND P3, PT, R29, c[0x0][0x178], !P0 ;  /* 0x00005e001d007a0c */ /* 0x000fe40004761270 */
[C---:B------:R-:W-:Y:S01]  /*945c0*/  IADD3 R0, R4.reuse, c[0x0][0x198], RZ ;  /* 0x0000660004007a10 */ /* 0x040fe20007ffe0ff */
[----:B0-----:R-:W-:-:S04]  /*945d0*/  IMAD.WIDE R12, R4, 0x2, R20 ;  /* 0x00000002040c7825 */ /* 0x001fc800078e0214 */
[----:B------:R-:W-:Y:S01]  /*945e0*/  IMAD.WIDE R22, R4, 0x2, R10 ;  /* 0x0000000204167825 */ /* 0x000fe200078e020a */
[----:B------:R0:W-:Y:S04]  /*945f0*/  @P6 STG.E.U16 [R12.64], R27 ;  /* 0x0000001b0c006986 */ /* 0x0001e8000c101506 */
[----:B----4-:R3:W-:Y:S01]  /*94600*/  @P5 STG.E.U16 [R22.64], R15 ;  /* 0x0000000f16005986 */ /* 0x0107e2000c101506 */
[----:B------:R-:W-:Y:S01]  /*94610*/  ISETP.LT.AND P5, PT, R7, c[0x0][0x178], !P0 ;  /* 0x00005e0007007a0c */ /* 0x000fe200047a1270 */
[----:B-1----:R-:W-:-:S04]  /*94620*/  IMAD.WIDE R16, R0, 0x2, R20 ;  /* 0x0000000200107825 */ /* 0x002fc800078e0214 */
[----:B0-----:R-:W-:-:S04]  /*94630*/  IMAD.WIDE R12, R4, 0x2, R8 ;  /* 0x00000002040c7825 */ /* 0x001fc800078e0208 */
[----:B------:R-:W-:Y:S01]  /*94640*/  IMAD.WIDE R4, R4, 0x2, R2 ;  /* 0x0000000204047825 */ /* 0x000fe200078e0202 */
[----:B---3--:R-:W-:Y:S01]  /*94650*/  PRMT R22, R27, 0x7632, R22 ;  /* 0x000076321b167816 */ /* 0x008fe20000000016 */
[----:B------:R-:W3:Y:S04]  /*94660*/  LDL.LU R23, [R1+0x408] ;  /* 0x0004080001177983 */ /* 0x000ee80000300800 */
[----:B------:R-:W4:Y:S01]  /*94670*/  LDL.LU R27, [R1+0x25b4] ;  /* 0x0025b400011b7983 */ /* 0x000f220000300800 */
[----:B--2---:R-:W-:Y:S02]  /*94680*/  ISETP.LT.AND P4, PT, R25, c[0x0][0x178], !P2 ;  /* 0x00005e0019007a0c */ /* 0x004fe40005781270 */
[----:B------:R-:W-:Y:S02]  /*94690*/  ISETP.LT.AND P2, PT, R19, c[0x0][0x178], !P2 ;  /* 0x00005e0013007a0c */ /* 0x000fe40005741270 */
[----:B------:R-:W-:-:S09]  /*946a0*/  ISETP.LT.AND P6, PT, R25, c[0x0][0x178], !P0 ;  /* 0x00005e0019007a0c */ /* 0x000fd200047c1270 */
[----:B------:R0:W-:Y:S04]  /*946b0*/  @P4 STG.E.U16 [R12.64], R6 ;  /* 0x000000060c004986 */ /* 0x0001e8000c101506 */
[----:B------:R1:W-:Y:S01]  /*946c0*/  @P2 STG.E.U16 [R4.64], R26 ;  /* 0x0000001a04002986 */ /* 0x0003e2000c101506 */
[----:B------:R-:W-:-:S03]  /*946d0*/  ISETP.LT.AND P2, PT, R19, c[0x0][0x178], !P0 ;  /* 0x00005e0013007a0c */ /* 0x000fc60004741270 */
[----:B------:R2:W-:Y:S01]  /*946e0*/  @P3 STG.E.U16 [R16.64], R22 ;  /* 0x0000001610003986 */ /* 0x0005e2000c101506 */
[----:B0-----:R-:W-:-:S04]  /*946f0*/  IMAD.WIDE R12, R0, 0x2, R10 ;  /* 0x00000002000c7825 */ /* 0x001fc800078e020a */
[----:B-1----:R-:W-:Y:S01]  /*94700*/  IMAD.WIDE R4, R0, 0x2, R8 ;  /* 0x0000000200047825 */ /* 0x002fe200078e0208 */
[----:B--2---:R-:W-:Y:S02]  /*94710*/  PRMT R16, R15, 0x7632, R16 ;  /* 0x000076320f107816 */ /* 0x004fe40000000010 */
[----:B------:R-:W-:-:S03]  /*94720*/  PRMT R17, R6, 0x7632, R17 ;  /* 0x0000763206117816 */ /* 0x000fc60000000011 */
[----:B------:R-:W-:Y:S01]  /*94730*/  @P5 STG.E.U16 [R12.64], R16 ;  /* 0x000000100c005986 */ /* 0x000fe2000c101506 */
[----:B------:R-:W-:-:S03]  /*94740*/  PRMT R26, R26, 0x7632, R26 ;  /* 0x000076321a1a7816 */ /* 0x000fc6000000001a */
[----:B------:R0:W-:Y:S01]  /*94750*/  @P6 STG.E.U16 [R4.64], R17 ;  /* 0x0000001104006986 */ /* 0x0001e2000c101506 */
[----:B------:R-:W-:-:S03]  /*94760*/  ISETP.GE.AND P4, PT, R28, c[0x0][0x17c], PT ;  /* 0x00005f001c007a0c */ /* 0x000fc60003f86270 */
[----:B------:R-:W2:Y:S04]  /*94770*/  LDL.LU R28, [R1+0x2d8] ;  /* 0x0002d800011c7983 */ /* 0x000ea80000300800 */
[----:B------:R-:W2:Y:S01]  /*94780*/  LDL.LU R15, [R1+0x25b8] ;  /* 0x0025b800010f7983 */ /* 0x000ea20000300800 */
[----:B0-----:R-:W-:-:S03]  /*94790*/  IMAD.WIDE R4, R0, 0x2, R2 ;  /* 0x0000000200047825 */ /* 0x001fc600078e0202 */
[----:B------:R-:W2:Y:S04]  /*947a0*/  LDL.LU R6, [R1+0x25f4] ;  /* 0x0025f40001067983 */ /* 0x000ea80000300800 */
[----:B------:R0:W-:Y:S04]  /*947b0*/  @P2 STG.E.U16 [R4.64], R26 ;  /* 0x0000001a04002986 */ /* 0x0001e8000c101506 */
[----:B0-----:R-:W2:Y:S01]  /*947c0*/  LDL.LU R26, [R1+0x2b8] ;  /* 0x0002b800011a7983 */ /* 0x001ea20000300800 */
[----:B------:R-:W-:Y:S02]  /*947d0*/  ISETP.LT.AND P3, PT, R29, c[0x0][0x178], !P1 ;  /* 0x00005e001d007a0c */ /* 0x000fe40004f61270 */
[----:B------:R-:W-:-:S02]  /*947e0*/  IADD3 R16, R0, c[0x0][0x198], RZ ;  /* 0x0000660000107a10 */ /* 0x000fc40007ffe0ff */
[----:B------:R-:W-:Y:S02]  /*947f0*/  ISETP.LT.AND P5, PT, R7, c[0x0][0x178], !P1 ;  /* 0x00005e0007007a0c */ /* 0x000fe40004fa1270 */
[----:B------:R-:W-:Y:S01]  /*94800*/  ISETP.LT.AND P6, PT, R25, c[0x0][0x178], !P1 ;  /* 0x00005e0019007a0c */ /* 0x000fe20004fc1270 */
[C---:B------:R-:W-:Y:S01]  /*94810*/  IMAD.WIDE R12, R16.reuse, 0x2, R20 ;  /* 0x00000002100c7825 */ /* 0x040fe200078e0214 */
[----:B------:R-:W-:Y:S02]  /*94820*/  ISETP.LT.AND P1, PT, R19, c[0x0][0x178], !P1 ;  /* 0x00005e0013007a0c */ /* 0x000fe40004f21270 */
[----:B------:R-:W-:Y:S02]  /*94830*/  ISETP.LT.AND P2, PT, R29, c[0x0][0x178], !P4 ;  /* 0x00005e001d007a0c */ /* 0x000fe40006741270 */
[C---:B------:R-:W-:Y:S01]  /*94840*/  IADD3 R0, R16.reuse, c[0x0][0x198], RZ ;  /* 0x0000660010007a10 */ /* 0x040fe20007ffe0ff */
[----:B---3--:R0:W-:Y:S01]  /*94850*/  @P3 STG.E.U16 [R12.64], R23 ;  /* 0x000000170c003986 */ /* 0x0081e2000c101506 */
[----:B------:R-:W-:Y:S01]  /*94860*/  IMAD.WIDE R4, R16, 0x2, R10 ;  /* 0x0000000210047825 */ /* 0x000fe200078e020a */
[----:B------:R-:W-:-:S02]  /*94870*/  PRMT R24, R23, 0x7632, R24 ;  /* 0x0000763217187816 */ /* 0x000fc40000000018 */
[----:B----4-:R-:W-:Y:S01]  /*94880*/  ISETP.GE.AND P0, PT, R27, c[0x0][0x17c], PT ;  /* 0x00005f001b007a0c */ /* 0x010fe20003f06270 */
[----:B0-----:R-:W-:-:S04]  /*94890*/  IMAD.WIDE R12, R16, 0x2, R8 ;  /* 0x00000002100c7825 */ /* 0x001fc800078e0208 */
[----:B------:R-:W-:-:S04]  /*948a0*/  IMAD.WIDE R16, R16, 0x2, R2 ;  /* 0x0000000210107825 */ /* 0x000fc800078e0202 */
[----:B------:R-:W-:Y:S01]  /*948b0*/  IMAD.WIDE R22, R0, 0x2, R20 ;  /* 0x0000000200167825 */ /* 0x000fe200078e0214 */
[----:B--2---:R0:W-:Y:S01]  /*948c0*/  @P5 STG.E.U16 [R4.64], R28 ;  /* 0x0000001c04005986 */ /* 0x0041e2000c101506 */
[----:B------:R-:W-:-:S03]  /*948d0*/  ISETP.GE.AND P3, PT, R15, c[0x0][0x17c], PT ;  /* 0x00005f000f007a0c */ /* 0x000fc60003f66270 */
[----:B------:R-:W2:Y:S04]  /*948e0*/  LDL.LU R15, [R1+0x418] ;  /* 0x00041800010f7983 */ /* 0x000ea80000300800 */
[----:B------:R-:W3:Y:S01]  /*948f0*/  LDL.LU R27, [R1+0x308] ;  /* 0x00030800011b7983 */ /* 0x000ee20000300800 */
[----:B0-----:R-:W-:-:S03]  /*94900*/  IMAD.WIDE R4, R0, 0x2, R8 ;  /* 0x0000000200047825 */ /* 0x001fc600078e0208 */
[----:B------:R0:W-:Y:S04]  /*94910*/  @P6 STG.E.U16 [R12.64], R26 ;  /* 0x0000001a0c006986 */ /* 0x0001e8000c101506 */
[----:B------:R1:W-:Y:S04]  /*94920*/  @P1 STG.E.U16 [R16.64], R6 ;  /* 0x0000000610001986 */ /* 0x0003e8000c101506 */
[----:B------:R4:W-:Y:S01]  /*94930*/  @P2 STG.E.U16 [R22.64], R24 ;  /* 0x0000001816002986 */ /* 0x0009e2000c101506 */
[----:B0-----:R-:W-:-:S04]  /*94940*/  IMAD.WIDE R12, R0, 0x2, R10 ;  /* 0x00000002000c7825 */ /* 0x001fc800078e020a */
[----:B-1----:R-:W-:Y:S01]  /*94950*/  IMAD.WIDE R16, R0, 0x2, R2 ;  /* 0x0000000200107825 */ /* 0x002fe200078e0202 */
[----:B----4-:R-:W-:Y:S02]  /*94960*/  PRMT R24, R28, 0x7632, R24 ;  /* 0x000076321c187816 */ /* 0x010fe40000000018 */
[----:B------:R-:W4:Y:S01]  /*94970*/  LDL.LU R28, [R1+0x2e8] ;  /* 0x0002e800011c7983 */ /* 0x000f220000300800 */
[----:B------:R-:W-:Y:S02]  /*94980*/  PRMT R22, R26, 0x7632, R22 ;  /* 0x000076321a167816 */ /* 0x000fe40000000016 */
[----:B------:R-:W-:Y:S01]  /*94990*/  PRMT R23, R6, 0x7632, R23 ;  /* 0x0000763206177816 */ /* 0x000fe20000000017 */
[----:B------:R-:W4:Y:S01]  /*949a0*/  LDL.LU R26, [R1+0x25c0] ;  /* 0x0025c000011a7983 */ /* 0x000f220000300800 */
[----:B------:R-:W-:-:S03]  /*949b0*/  IADD3 R6, R0, c[0x0][0x198], RZ ;  /* 0x0000660000067a10 */ /* 0x000fc60007ffe0ff */
[----:B------:R-:W4:Y:S01]  /*949c0*/  LDL.LU R0, [R1+0x25bc] ;  /* 0x0025bc0001007983 */ /* 0x000f220000300800 */
[----:B------:R-:W-:Y:S02]  /*949d0*/  ISETP.LT.AND P1, PT, R7, c[0x0][0x178], !P4 ;  /* 0x00005e0007007a0c */ /* 0x000fe40006721270 */
[----:B------:R-:W-:Y:S02]  /*949e0*/  ISETP.LT.AND P2, PT, R25, c[0x0][0x178], !P4 ;  /* 0x00005e0019007a0c */ /* 0x000fe40006741270 */
[----:B------:R-:W-:Y:S02]  /*949f0*/  ISETP.LT.AND P4, PT, R19, c[0x0][0x178], !P4 ;  /* 0x00005e0013007a0c */ /* 0x000fe40006781270 */
[----:B------:R-:W-:Y:S02]  /*94a00*/  ISETP.LT.AND P6, PT, R29, c[0x0][0x178], !P0 ;  /* 0x00005e001d007a0c */ /* 0x000fe400047c1270 */
[----:B------:R-:W-:-:S05]  /*94a10*/  ISETP.LT.AND P5, PT, R7, c[0x0][0x178], !P0 ;  /* 0x00005e0007007a0c */ /* 0x000fca00047a1270 */
[----:B------:R0:W-:Y:S04]  /*94a20*/  @P1 STG.E.U16 [R12.64], R24 ;  /* 0x000000180c001986 */ /* 0x0001e8000c101506 */
[----:B------:R1:W-:Y:S04]  /*94a30*/  @P2 STG.E.U16 [R4.64], R22 ;  /* 0x0000001604002986 */ /* 0x0003e8000c101506 */
[----:B------:R-:W-:Y:S01]  /*94a40*/  @P4 STG.E.U16 [R16.64], R23 ;  /* 0x0000001710004986 */ /* 0x000fe2000c101506 */
[----:B------:R-:W-:Y:S02]  /*94a50*/  ISETP.LT.AND P4, PT, R25, c[0x0][0x178], !P0 ;  /* 0x00005e0019007a0c */ /* 0x000fe40004781270 */
[----:B------:R-:W-:Y:S01]  /*94a60*/  ISETP.LT.AND P0, PT, R19, c[0x0][0x178], !P0 ;  /* 0x00005e0013007a0c */ /* 0x000fe20004701270 */
[----:B0-----:R-:W-:-:S04]  /*94a70*/  IMAD.WIDE R12, R6, 0x2, R20 ;  /* 0x00000002060c7825 */ /* 0x001fc800078e0214 */
[----:B-1----:R-:W-:Y:S01]  /*94a80*/  IMAD.WIDE R4, R6, 0x2, R10 ;  /* 0x0000000206047825 */ /* 0x002fe200078e020a */
[----:B--2---:R0:W-:Y:S01]  /*94a90*/  @P6 STG.E.U16 [R12.64], R15 ;  /* 0x0000000f0c006986 */ /* 0x0041e2000c101506 */
[----:B------:R-:W-:-:S03]  /*94aa0*/  ISETP.LT.AND P6, PT, R29, c[0x0][0x178], !P3 ;  /* 0x00005e001d007a0c */ /* 0x000fc60005fc1270 */
[----:B---3--:R1:W-:Y:S01]  /*94ab0*/  @P5 STG.E.U16 [R4.64], R27 ;  /* 0x0000001b04005986 */ /* 0x0083e2000c101506 */
[----:B------:R-:W-:Y:S01]  /*94ac0*/  ISETP.LT.AND P5, PT, R7, c[0x0][0x178], !P3 ;  /* 0x00005e0007007a0c */ /* 0x000fe20005fa1270 */
[----:B0-----:R-:W-:-:S04]  /*94ad0*/  IMAD.WIDE R12, R6, 0x2, R2 ;  /* 0x00000002060c7825 */ /* 0x001fc800078e0202 */
[----:B-1----:R-:W-:Y:S01]  /*94ae0*/  IMAD.WIDE R4, R6, 0x2, R8 ;  /* 0x0000000206047825 */ /* 0x002fe200078e0208 */
[----:B------:R-:W-:-:S04]  /*94af0*/  PRMT R24, R15, 0x7632, R24 ;  /* 0x000076320f187816 */ /* 0x000fc80000000018 */
[----:B----4-:R-:W-:Y:S04]  /*94b00*/  @P4 STG.E.U16 [R4.64], R28 ;  /* 0x0000001c04004986 */ /* 0x010fe8000c101506 */
[----:B------:R0:W-:Y:S01]  /*94b10*/  @P0 STG.E.U16 [R12.64], R14 ;  /* 0x0000000e0c000986 */ /* 0x0001e2000c101506 */
[----:B------:R-:W-:Y:S02]  /*94b20*/  ISETP.LT.AND P0, PT, R25, c[0x0][0x178], !P3 ;  /* 0x00005e0019007a0c */ /* 0x000fe40005f01270 */
[----:B------:R-:W-:Y:S02]  /*94b30*/  ISETP.GE.AND P1, PT, R0, c[0x0][0x17c], PT ;  /* 0x00005f0000007a0c */ /* 0x000fe40003f26270 */
[----:B------:R-:W-:Y:S02]  /*94b40*/  IADD3 R0, R6, c[0x0][0x198], RZ ;  /* 0x0000660006007a10 */ /* 0x000fe40007ffe0ff */
[----:B------:R-:W-:-:S03]  /*94b50*/  ISETP.LT.AND P3, PT, R19, c[0x0][0x178], !P3 ;  /* 0x00005e0013007a0c */ /* 0x000fc60005f61270 */
[----:B------:R-:W-:Y:S01]  /*94b60*/  IMAD.WIDE R16, R0, 0x2, R20 ;  /* 0x0000000200107825 */ /* 0x000fe200078e0214 */
[----:B0-----:R-:W-:Y:S02]  /*94b70*/  PRMT R14, R28, 0x7632, R14 ;  /* 0x000076321c0e7816 */ /* 0x001fe4000000000e */
[----:B------:R-:W-:Y:S01]  /*94b80*/  PRMT R6, R27, 0x7632, R6 ;  /* 0x000076321b067816 */ /* 0x000fe20000000006 */
[----:B------:R-:W-:Y:S01]  /*94b90*/  IMAD.WIDE R22, R0, 0x2, R10 ;  /* 0x0000000200167825 */ /* 0x000fe200078e020a */
[----:B------:R0:W-:Y:S01]  /*94ba0*/  @P6 STG.E.U16 [R16.64], R24 ;  /* 0x0000001810006986 */ /* 0x0001e2000c101506 */
[----:B------:R-:W-:Y:S02]  /*94bb0*/  ISETP.GE.AND P2, PT, R26, c[0x0][0x17c], PT ;  /* 0x00005f001a007a0c */ /* 0x000fe40003f46270 */
[C---:B------:R-:W-:Y:S01]  /*94bc0*/  IMAD.WIDE R4, R0.reuse, 0x2, R8 ;  /* 0x0000000200047825 */ /* 0x040fe200078e0208 */
[----:B------:R-:W2:Y:S03]  /*94bd0*/  LDL.LU R26, [R1+0x25c4] ;  /* 0x0025c400011a7983 */ /* 0x000ea60000300800 */
[----:B------:R-:W-:Y:S01]  /*94be0*/  IMAD.WIDE R12, R0, 0x2, R2 ;  /* 0x00000002000c7825 */ /* 0x000fe200078e0202 */
[----:B------:R-:W-:Y:S01]  /*94bf0*/  @P5 STG.E.U16 [R22.64], R6 ;  /* 0x0000000616005986 */ /* 0x000fe2000c101506 */
[----:B------:R-:W-:-:S02]  /*94c00*/  ISETP.LT.AND P5, PT, R7, c[0x0][0x178], !P1 ;  /* 0x00005e0007007a0c */ /* 0x000fc40004fa1270 */
[----:B0-----:R-:W-:Y:S01]  /*94c10*/  PRMT R24, R14, 0x7632, R24 ;  /* 0x000076320e187816 */ /* 0x001fe20000000018 */
[----:B------:R-:W3:Y:S04]  /*94c20*/  LDL.LU R27, [R1+0x2c8] ;  /* 0x0002c800011b7983 */ /* 0x000ee80000300800 */
[----:B------:R-:W4:Y:S04]  /*94c30*/  LDL.LU R7, [R1+0x25f0] ;  /* 0x0025f00001077983 */ /* 0x000f280000300800 */
[----:B------:R-:W-:Y:S04]  /*94c40*/  @P0 STG.E.U16 [R4.64], R14 ;  /* 0x0000000e04000986 */ /* 0x000fe8000c101506 */
[----:B------:R-:W3:Y:S04]  /*94c50*/  LDL.LU R15, [R1+0x25c8] ;  /* 0x0025c800010f7983 */ /* 0x000ee80000300800 */
[----:B------:R0:W-:Y:S04]  /*94c60*/  @P3 STG.E.U16 [R12.64], R24 ;  /* 0x000000180c003986 */ /* 0x0001e8000c101506 */
[----:B0-----:R-:W4:Y:S04]  /*94c70*/  LDL.LU R12, [R1+0x428] ;  /* 0x00042800010c7983 */ /* 0x001f280000300800 */
[----:B------:R-:W4:Y:S04]  /*94c80*/  LDL.LU R13, [R1+0x2f8] ;  /* 0x0002f800010d7983 */ /* 0x000f280000300800 */
[----:B------:R-:W4:Y:S01]  /*94c90*/  LDL.LU R24, [R1+0xfd4] ;  /* 0x000fd40001187983 */ /* 0x000f220000300800 */
[----:B------:R-:W-:-:S02]  /*94ca0*/  ISETP.LT.AND P6, PT, R29, c[0x0][0x178], !P1 ;  /* 0x00005e001d007a0c */ /* 0x000fc40004fc1270 */
[----:B------:R-:W-:Y:S02]  /*94cb0*/  IADD3 R6, R0, c[0x0][0x198], RZ ;  /* 0x0000660000067a10 */ /* 0x000fe40007ffe0ff */
[----:B------:R-:W-:-:S03]  /*94cc0*/  ISETP.LT.AND P4, PT, R25, c[0x0][0x178], !P1 ;  /* 0x00005e0019007a0c */ /* 0x000fc60004f81270 */
[----:B------:R-:W-:-:S04]  /*94cd0*/  IMAD.WIDE R16, R6, 0x2, R20 ;  /* 0x0000000206107825 */ /* 0x000fc800078e0214 */
[----:B------:R-:W-:Y:S01]  /*94ce0*/  IMAD.WIDE R22, R6, 0x2, R10 ;  /* 0x0000000206167825 */ /* 0x000fe200078e020a */
[----:B------:R-:W-:-:S03]  /*94cf0*/  ISETP.LT.AND P3, PT, R19, c[0x0][0x178], !P1 ;  /* 0x00005e0013007a0c */ /* 0x000fc60004f61270 */
[C---:B------:R-:W-:Y:S01]  /*94d00*/  IMAD.WIDE R4, R6.reuse, 0x2, R8 ;  /* 0x0000000206047825 */ /* 0x040fe200078e0208 */
[----:B------:R-:W-:Y:S02]  /*94d10*/  IADD3 R0, R6, c[0x0][0x198], RZ ;  /* 0x0000660006007a10 */ /* 0x000fe40007ffe0ff */
[----:B--2---:R-:W-:Y:S02]  /*94d20*/  ISETP.GE.AND P0, PT, R26, c[0x0][0x17c], PT ;  /* 0x00005f001a007a0c */ /* 0x004fe40003f06270 */
[----:B------:R-:W2:Y:S01]  /*94d30*/  LDL.LU R26, [R1+0x2ac] ;  /* 0x0002ac00011a7983 */ /* 0x000ea20000300800 */
[----:B---3--:R-:W-:-:S03]  /*94d40*/  ISETP.GE.AND P1, PT, R15, c[0x0][0x17c], PT ;  /* 0x00005f000f007a0c */ /* 0x008fc60003f26270 */
[----:B------:R-:W3:Y:S04]  /*94d50*/  LDL.LU R15, [R1+0x29c] ;  /* 0x00029c00010f7983 */ /* 0x000ee80000300800 */
[----:B------:R-:W3:Y:S04]  /*94d60*/  LDL.LU R28, [R1+0x28c] ;  /* 0x00028c00011c7983 */ /* 0x000ee80000300800 */
[----:B----4-:R0:W-:Y:S04]  /*94d70*/  @P6 STG.E.U16 [R16.64], R12 ;  /* 0x0000000c10006986 */ /* 0x0101e8000c101506 */
[----:B------:R1:W-:Y:S01]  /*94d80*/  @P5 STG.E.U16 [R22.64], R13 ;  /* 0x0000000d16005986 */ /* 0x0003e2000c101506 */
[----:B------:R-:W-:-:S02]  /*94d90*/  ISETP.LT.AND P5, PT, R29, c[0x0][0x178], !P2 ;  /* 0x00005e001d007a0c */ /* 0x000fc400057a1270 */
[----:B------:R-:W-:Y:S01]  /*94da0*/  ISETP.LT.AND P6, PT, R24, c[0x0][0x178], !P2 ;  /* 0x00005e0018007a0c */ /* 0x000fe200057c1270 */
[----:B------:R4:W-:Y:S01]  /*94db0*/  @P4 STG.E.U16 [R4.64], R27 ;  /* 0x0000001b04004986 */ /* 0x0009e2000c101506 */
[----:B------:R-:W-:Y:S01]  /*94dc0*/  PRMT R14, R12, 0x7632, R14 ;  /* 0x000076320c0e7816 */ /* 0x000fe2000000000e */
[----:B0-----:R-:W-:Y:S02]  /*94dd0*/  IMAD.WIDE R16, R0, 0x2, R10 ;  /* 0x0000000200107825 */ /* 0x001fe400078e020a */
[----:B-1----:R-:W3:Y:S02]  /*94de0*/  LDL.LU R23, [R1+0x25cc] ;  /* 0x0025cc0001177983 */ /* 0x002ee40000300800 */
[----:B----4-:R-:W-:Y:S01]  /*94df0*/  IMAD.WIDE R4, R6, 0x2, R2 ;  /* 0x0000000206047825 */ /* 0x010fe200078e0202 */
[----:B------:R-:W-:-:S03]  /*94e00*/  PRMT R6, R13, 0x7632, R6 ;  /* 0x000076320d067816 */ /* 0x000fc60000000006 */
[----:B------:R-:W-:Y:S01]  /*94e10*/  IMAD.WIDE R12, R0, 0x2, R20 ;  /* 0x00000002000c7825 */ /* 0x000fe200078e0214 */
[----:B------:R-:W-:Y:S04]  /*94e20*/  @P3 STG.E.U16 [R4.64], R18 ;  /* 0x0000001204003986 */ /* 0x000fe8000c101506 */
[----:B------:R0:W-:Y:S04]  /*94e30*/  @P5 STG.E.U16 [R12.64], R14 ;  /* 0x0000000e0c005986 */ /* 0x0001e8000c101506 */
[----:B------:R1:W-:Y:S04]  /*94e40*/  @P6 STG.E.U16 [R16.64], R6 ;  /* 0x0000000610006986 */ /* 0x0003e8000c101506 */
[----:B0-----:R-:W4:Y:S01]  /*94e50*/  LDL.LU R14, [R1+0x25d0] ;  /* 0x0025d000010e7983 */ /* 0x001f220000300800 */
[----:B-1----:R-:W-:-:S03]  /*94e60*/  PRMT R6, R27, 0x7632, R6 ;  /* 0x000076321b067816 */ /* 0x002fc60000000006 */
[----:B------:R-:W4:Y:S01]  /*94e70*/  LDL.LU R27, [R1+0x25ec] ;  /* 0x0025ec00011b7983 */ /* 0x000f220000300800 */
[----:B------:R-:W-:Y:S02]  /*94e80*/  ISETP.LT.AND P4, PT, R25, c[0x0][0x178], !P2 ;  /* 0x00005e0019007a0c */ /* 0x000fe40005781270 */
[----:B------:R-:W-:Y:S01]  /*94e90*/  ISETP.LT.AND P2, PT, R19, c[0x0][0x178], !P2 ;  /* 0x00005e0013007a0c */ /* 0x000fe20005741270 */
[----:B------:R-:W-:Y:S01]  /*94ea0*/  IMAD.WIDE R12, R0, 0x2, R8 ;  /* 0x00000002000c7825 */ /* 0x000fe200078e0208 */
[----:B------:R-:W-:Y:S02]  /*94eb0*/  ISETP.LT.AND P3, PT, R29, c[0x0][0x178], !P0 ;  /* 0x00005e001d007a0c */ /* 0x000fe40004761270 */
[----:B------:R-:W-:Y:S01]  /*94ec0*/  PRMT R18, R18, 0x7632, R18 ;  /* 0x0000763212127816 */ /* 0x000fe20000000012 */
[----:B------:R-:W-:Y:S01]  /*94ed0*/  IMAD.WIDE R4, R0, 0x2, R2 ;  /* 0x0000000200047825 */ /* 0x000fe200078e0202 */
[----:B------:R-:W-:Y:S02]  /*94ee0*/  ISETP.LT.AND P6, PT, R24, c[0x0][0x178], !P0 ;  /* 0x00005e0018007a0c */ /* 0x000fe400047c1270 */
[----:B------:R-:W-:-:S02]  /*94ef0*/  IADD3 R0, R0, c[0x0][0x198], RZ ;  /* 0x0000660000007a10 */ /* 0x000fc40007ffe0ff */
[----:B------:R-:W-:Y:S01]  /*94f00*/  ISETP.LT.AND P5, PT, R25, c[0x0][0x178], !P0 ;  /* 0x00005e0019007a0c */ /* 0x000fe200047a1270 */
[----:B------:R0:W-:Y:S01]  /*94f10*/  @P4 STG.E.U16 [R12.64], R6 ;  /* 0x000000060c004986 */ /* 0x0001e2000c101506 */
[----:B------:R-:W-:-:S03]  /*94f20*/  ISETP.LT.AND P0, PT, R19, c[0x0][0x178], !P0 ;  /* 0x00005e0013007a0c */ /* 0x000fc60004701270 */
[----:B------:R1:W-:Y:S01]  /*94f30*/  @P2 STG.E.U16 [R4.64], R18 ;  /* 0x0000001204002986 */ /* 0x0003e2000c101506 */
[----:B------:R-:W-:-:S04]  /*94f40*/  IMAD.WIDE R16, R0, 0x2, R8 ;  /* 0x0000000200107825 */ /* 0x000fc800078e0208 */
[----:B0-----:R-:W-:-:S04]  /*94f50*/  IMAD.WIDE R12, R0, 0x2, R10 ;  /* 0x00000002000c7825 */ /* 0x001fc800078e020a */
[----:B-1----:R-:W-:-:S05]  /*94f60*/  IMAD.WIDE R4, R0, 0x2, R20 ;  /* 0x0000000200047825 */ /* 0x002fca00078e0214 */
[----:B--2---:R0:W-:Y:S01]  /*94f70*/  @P3 STG.E.U16 [R4.64], R26 ;  /* 0x0000001a04003986 */ /* 0x0041e2000c101506 */
[----:B------:R-:W-:Y:S01]  /*94f80*/  PRMT R6, R26, 0x7632, R6 ;  /* 0x000076321a067816 */ /* 0x000fe20000000006 */
[----:B0-----:R-:W-:Y:S02]  /*94f90*/  IMAD.WIDE R4, R0, 0x2, R2 ;  /* 0x0000000200047825 */ /* 0x001fe400078e0202 */
[----:B---3--:R0:W-:Y:S01]  /*94fa0*/  @P6 STG.E.U16 [R12.64], R15 ;  /* 0x0000000f0c006986 */ /* 0x0081e2000c101506 */
[----:B------:R-:W-:-:S03]  /*94fb0*/  PRMT R22, R15, 0x7632, R22 ;  /* 0x000076320f167816 */ /* 0x000fc60000000016 */
[----:B------:R1:W-:Y:S01]  /*94fc0*/  @P5 STG.E.U16 [R16.64], R28 ;  /* 0x0000001c10005986 */ /* 0x0003e2000c101506 */
[----:B------:R-:W-:Y:S02]  /*94fd0*/  PRMT R18, R28, 0x7632, R18 ;  /* 0x000076321c127816 */ /* 0x000fe40000000012 */
[----:B------:R-:W-:Y:S02]  /*94fe0*/  ISETP.GE.AND P2, PT, R23, c[0x0][0x17c], PT ;  /* 0x00005f0017007a0c */ /* 0x000fe40003f46270 */
[----:B------:R-:W2:Y:S04]  /*94ff0*/  LDL.LU R23, [R1+0x40c] ;  /* 0x00040c0001177983 */ /* 0x000ea80000300800 */
[----:B0-----:R-:W3:Y:S04]  /*95000*/  LDL.LU R15, [R1+0x2dc] ;  /* 0x0002dc00010f7983 */ /* 0x001ee80000300800 */
[----:B-1----:R-:W3:Y:S04]  /*95010*/  LDL.LU R28, [R1+0x25d4] ;  /* 0x0025d400011c7983 */ /* 0x002ee80000300800 */
[----:B------:R-:W3:Y:S01]  /*95020*/  LDL.LU R26, [R1+0x2bc] ;  /* 0x0002bc00011a7983 */ /* 0x000ee20000300800 */
[----:B----4-:R-:W-:-:S02]  /*95030*/  ISETP.GE.AND P4, PT, R14, c[0x0][0x17c], PT ;  /* 0x00005f000e007a0c */ /* 0x010fc40003f86270 */
[----:B------:R-:W-:Y:S02]  /*95040*/  IADD3 R14, R0, c[0x0][0x198], RZ ;  /* 0x00006600000e7a10 */ /* 0x000fe40007ffe0ff */
[----:B------:R-:W-:Y:S01]  /*95050*/  PRMT R0, R27, 0x7632, R0 ;  /* 0x000076321b007816 */ /* 0x000fe20000000000 */
[----:B------:R0:W-:Y:S04]  /*95060*/  @P0 STG.E.U16 [R4.64], R27 ;  /* 0x0000001b04000986 */ /* 0x0001e8000c101506 */
[----:B0-----:R-:W4:Y:S01]  /*95070*/  LDL.LU R27, [R1+0x25d8] ;  /* 0x0025d800011b7983 */ /* 0x001f220000300800 */
[----:B------:R-:W-:Y:S02]  /*95080*/  ISETP.LT.AND P3, PT, R29, c[0x0][0x178], !P1 ;  /* 0x00005e001d007a0c */ /* 0x000fe40004f61270 */
[----:B------:R-:W-:-:S02]  /*95090*/  ISETP.LT.AND P6, PT, R24, c[0x0][0x178], !P1 ;  /* 0x00005e0018007a0c */ /* 0x000fc40004fc1270 */
[----:B------:R-:W-:Y:S01]  /*950a0*/  ISETP.LT.AND P5, PT, R25, c[0x0][0x178], !P1 ;  /* 0x00005e0019007a0c */ /* 0x000fe20004fa1270 */
[----:B------:R-:W-:Y:S01]  /*950b0*/  IMAD.WIDE R4, R14, 0x2, R20 ;  /* 0x000000020e047825 */ /* 0x000fe200078e0214 */
[----:B------:R-:W-:-:S03]  /*950c0*/  ISETP.LT.AND P1, PT, R19, c[0x0][0x178], !P1 ;  /* 0x00005e0013007a0c */ /* 0x000fc60004f21270 */
[----:B------:R-:W-:Y:S01]  /*950d0*/  IMAD.WIDE R12, R14, 0x2, R10 ;  /* 0x000000020e0c7825 */ /* 0x000fe200078e020a */
[----:B------:R-:W-:-:S03]  /*950e0*/  ISETP.LT.AND P0, PT, R29, c[0x0][0x178], !P4 ;  /* 0x00005e001d007a0c */ /* 0x000fc60006701270 */
[----:B------:R-:W-:Y:S01]  /*950f0*/  IMAD.WIDE R16, R14, 0x2, R8 ;  /* 0x000000020e107825 */ /* 0x000fe200078e0208 */
[----:B------:R0:W-:Y:S04]  /*95100*/  @P3 STG.E.U16 [R4.64], R6 ;  /* 0x0000000604003986 */ /* 0x0001e8000c101506 */
[----:B------:R1:W-:Y:S01]  /*95110*/  @P6 STG.E.U16 [R12.64], R22 ;  /* 0x000000160c006986 */ /* 0x0003e2000c101506 */
[----:B------:R-:W-:-:S03]  /*95120*/  ISETP.LT.AND P6, PT, R25, c[0x0][0x178], !P4 ;  /* 0x00005e0019007a0c */ /* 0x000fc600067c1270 */
[----:B------:R-:W-:Y:S01]  /*95130*/  @P5 STG.E.U16 [R16.64], R18 ;  /* 0x0000001210005986 */ /* 0x000fe2000c101506 */
[----:B------:R-:W-:Y:S02]  /*95140*/  ISETP.LT.AND P5, PT, R24, c[0x0][0x178], !P4 ;  /* 0x00005e0018007a0c */ /* 0x000fe400067a1270 */
[C---:B0-----:R-:W-:Y:S01]  /*95150*/  IADD3 R6, R14.reuse, c[0x0][0x198], RZ ;  /* 0x000066000e067a10 */ /* 0x041fe20007ffe0ff */
[----:B------:R-:W-:-:S04]  /*95160*/  IMAD.WIDE R4, R14, 0x2, R2 ;  /* 0x000000020e047825 */ /* 0x000fc800078e0202 */
[C---:B-1----:R-:W-:Y:S01]  /*95170*/  IMAD.WIDE R12, R6.reuse, 0x2, R20 ;  /* 0x00000002060c7825 */ /* 0x042fe200078e0214 */
[----:B------:R0:W-:Y:S01]  /*95180*/  @P1 STG.E.U16 [R4.64], R0 ;  /* 0x0000000004001986 */ /* 0x0001e2000c101506 */
[----:B------:R-:W-:Y:S02]  /*95190*/  ISETP.LT.AND P4, PT, R19, c[0x0][0x178], !P4 ;  /* 0x00005e0013007a0c */ /* 0x000fe40006781270 */
[----:B0-----:R-:W-:-:S04]  /*951a0*/  IMAD.WIDE R4, R6, 0x2, R10 ;  /* 0x0000000206047825 */ /* 0x001fc800078e020a */
[----:B------:R-:W-:Y:S01]  /*951b0*/  IMAD.WIDE R16, R6, 0x2, R2 ;  /* 0x0000000206107825 */ /* 0x000fe200078e0202 */
[----:B--2---:R0:W-:Y:S01]  /*951c0*/  @P0 STG.E.U16 [R12.64], R23 ;  /* 0x000000170c000986 */ /* 0x0041e2000c101506 */
[----:B------:R-:W-:-:S03]  /*951d0*/  PRMT R0, R23, 0x7632, R0 ;  /* 0x0000763217007816 */ /* 0x000fc60000000000 */
[----:B---3--:R-:W-:Y:S01]  /*951e0*/  @P5 STG.E.U16 [R4.64], R15 ;  /* 0x0000000f04005986 */ /* 0x008fe2000c101506 */
[----:B------:R-:W-:-:S03]  /*951f0*/  ISETP.GE.AND P1, PT, R28, c[0x0][0x17c], PT ;  /* 0x00005f001c007a0c */ /* 0x000fc60003f26270 */
[----:B------:R-:W2:Y:S01]  /*95200*/  LDL.LU R28, [R1+0x41c] ;  /* 0x00041c00011c7983 */ /* 0x000ea20000300800 */
[----:B0-----:R-:W-:-:S05]  /*95210*/  IMAD.WIDE R12, R6, 0x2, R8 ;  /* 0x00000002060c7825 */ /* 0x001fca00078e0208 */
[----:B------:R0:W-:Y:S04]  /*95220*/  @P6 STG.E.U16 [R12.64], R26 ;  /* 0x0000001a0c006986 */ /* 0x0001e8000c101506 */
[----:B------:R1:W-:Y:S01]  /*95230*/  @P4 STG.E.U16 [R16.64], R7 ;  /* 0x0000000710004986 */ /* 0x0003e2000c101506 */
[----:B----4-:R-:W-:-:S03]  /*95240*/  ISETP.GE.AND P3, PT, R27, c[0x0][0x17c], PT ;  /* 0x00005f001b007a0c */ /* 0x010fc60003f66270 */
[----:B------:R-:W3:Y:S04]  /*95250*/  LDL.LU R27, [R1+0x30c] ;  /* 0x00030c00011b7983 */ /* 0x000ee80000300800 */
[----:B------:R-:W4:Y:S04]  /*95260*/  LDL.LU R23, [R1+0x2ec] ;  /* 0x0002ec0001177983 */ /* 0x000f280000300800 */
[----:B0-----:R-:W3:Y:S01]  /*95270*/  LDL.LU R13, [R1+0x25dc] ;  /* 0x0025dc00010d7983 */ /* 0x001ee20000300800 */
[----:B-1----:R-:W-:-:S03]  /*95280*/  PRMT R7, R15, 0x7632, R7 ;  /* 0x000076320f077816 */ /* 0x002fc60000000007 */
[----:B------:R-:W4:Y:S04]  /*95290*/  LDL.LU R15, [R1+0x25e8] ;  /* 0x0025e800010f7983 */ /* 0x000f280000300800 */
[----:B------:R-:W4:Y:S01]  /*952a0*/  LDL.LU R17, [R1+0x25e0] ;  /* 0x0025e00001117983 */ /* 0x000f220000300800 */
[----:B------:R-:W-:-:S03]  /*952b0*/  PRMT R14, R26, 0x7632, R14 ;  /* 0x000076321a0e7816 */ /* 0x000fc6000000000e */
[----:B------:R-:W4:Y:S01]  /*952c0*/  LDL.LU R26, [R1+0x42c] ;  /* 0x00042c00011a7983 */ /* 0x000f220000300800 */
[----:B------:R-:W-:Y:S02]  /*952d0*/  ISETP.LT.AND P0, PT, R29, c[0x0][0x178], !P2 ;  /* 0x00005e001d007a0c */ /* 0x000fe40005701270 */
[----:B------:R-:W-:Y:S02]  /*952e0*/  IADD3 R6, R6, c[0x0][0x198], RZ ;  /* 0x0000660006067a10 */ /* 0x000fe40007ffe0ff */
[----:B------:R-:W-:-:S03]  /*952f0*/  ISETP.LT.AND P5, PT, R24, c[0x0][0x178], !P2 ;  /* 0x00005e0018007a0c */ /* 0x000fc600057a1270 */
[----:B------:R-:W-:Y:S01]  /*95300*/  IMAD.WIDE R4, R6, 0x2, R20 ;  /* 0x0000000206047825 */ /* 0x000fe200078e0214 */
[----:B------:R-:W-:Y:S02]  /*95310*/  ISETP.LT.AND P6, PT, R25, c[0x0][0x178], !P2 ;  /* 0x00005e0019007a0c */ /* 0x000fe400057c1270 */
[----:B------:R-:W-:-:S03]  /*95320*/  ISETP.LT.AND P2, PT, R19, c[0x0][0x178], !P2 ;  /* 0x00005e0013007a0c */ /* 0x000fc60005741270 */
[----:B------:R0:W-:Y:S01]  /*95330*/  @P0 STG.E.U16 [R4.64], R0 ;  /* 0x0000000004000986 */ /* 0x0001e2000c101506 */
[----:B------:R-:W-:Y:S02]  /*95340*/  ISETP.LT.AND P0, PT, R29, c[0x0][0x178], !P3 ;  /* 0x00005e001d007a0c */ /* 0x000fe40005f01270 */
[----:B------:R-:W-:Y:S01]  /*95350*/  PRMT R16, R7, 0x7632, R16 ;  /* 0x0000763207107816 */ /* 0x000fe20000000010 */
[C---:B0-----:R-:W-:Y:S01]  /*95360*/  IMAD.WIDE R4, R6.reuse, 0x2, R10 ;  /* 0x0000000206047825 */ /* 0x041fe200078e020a */
[----:B------:R-:W-:-:S04]  /*95370*/  IADD3 R0, R6, c[0x0][0x198], RZ ;  /* 0x0000660006007a10 */ /* 0x000fc80007ffe0ff */
[----:B------:R0:W-:Y:S01]  /*95380*/  @P5 STG.E.U16 [R4.64], R7 ;  /* 0x0000000704005986 */ /* 0x0001e2000c101506 */
[----:B------:R-:W-:Y:S01]  /*95390*/  ISETP.LT.AND P5, PT, R24, c[0x0][0x178], !P3 ;  /* 0x00005e0018007a0c */ /* 0x000fe20005fa1270 */
[----:B0-----:R-:W-:Y:S01]  /*953a0*/  IMAD.WIDE R4, R0, 0x2, R20 ;  /* 0x0000000200047825 */ /* 0x001fe200078e0214 */
[----:B--2---:R-:W-:Y:S02]  /*953b0*/  PRMT R18, R28, 0x7632, R18 ;  /* 0x000076321c127816 */ /* 0x004fe40000000012 */
[----:B---3--:R-:W-:Y:S01]  /*953c0*/  ISETP.GE.AND P4, PT, R13, c[0x0][0x17c], PT ;  /* 0x00005f000d007a0c */ /* 0x008fe20003f86270 */
[----:B------:R-:W-:-:S04]  /*953d0*/  IMAD.WIDE R12, R6, 0x2, R8 ;  /* 0x00000002060c7825 */ /* 0x000fc800078e0208 */
[----:B------:R-:W-:Y:S01]  /*953e0*/  IMAD.WIDE R6, R6, 0x2, R2 ;  /* 0x0000000206067825 */ /* 0x000fe200078e0202 */
[----:B------:R0:W-:Y:S01]  /*953f0*/  @P6 STG.E.U16 [R12.64], R14 ;  /* 0x0000000e0c006986 */ /* 0x0001e2000c101506 */
[----:B------:R-:W-:Y:S02]  /*95400*/  ISETP.LT.AND P6, PT, R25, c[0x0][0x178], !P3 ;  /* 0x00005e0019007a0c */ /* 0x000fe40005fc1270 */
[----:B------:R-:W-:Y:S01]  /*95410*/  ISETP.LT.AND P3, PT, R19, c[0x0][0x178], !P3 ;  /* 0x00005e0013007a0c */ /* 0x000fe20005f61270 */
[----:B------:R1:W-:Y:S01]  /*95420*/  @P2 STG.E.U16 [R6.64], R16 ;  /* 0x0000001006002986 */ /* 0x0003e2000c101506 */
[----:B------:R-:W-:-:S03]  /*95430*/  ISETP.LT.AND P2, PT, R29, c[0x0][0x178], !P1 ;  /* 0x00005e001d007a0c */ /* 0x000fc60004f41270 */
[----:B------:R2:W-:Y:S01]  /*95440*/  @P0 STG.E.U16 [R4.64], R28 ;  /* 0x0000001c04000986 */ /* 0x0005e2000c101506 */
[C---:B0-----:R-:W-:Y:S01]  /*95450*/  IADD3 R14, R0.reuse, c[0x0][0x198], RZ ;  /* 0x00006600000e7a10 */ /* 0x041fe20007ffe0ff */
[----:B------:R-:W-:Y:S01]  /*95460*/  IMAD.WIDE R12, R0, 0x2, R2 ;  /* 0x00000002000c7825 */ /* 0x000fe200078e0202 */
[----:B----4-:R-:W-:-:S03]  /*95470*/  ISETP.GE.AND P0, PT, R17, c[0x0][0x17c], PT ;  /* 0x00005f0011007a0c */ /* 0x010fc60003f06270 */
[C---:B-1----:R-:W-:Y:S01]  /*95480*/  IMAD.WIDE R6, R0.reuse, 0x2, R8 ;  /* 0x0000000200067825 */ /* 0x042fe200078e0208 */
[----:B------:R-:W-:Y:S01]  /*95490*/  PRMT R22, R15, 0x7632, R22 ;  /* 0x000076320f167816 */ /* 0x000fe20000000016 */
[----:B--2---:R-:W2:Y:S02]  /*954a0*/  LDL.LU R28, [R1+0x2fc] ;  /* 0x0002fc00011c7983 */ /* 0x004ea40000300800 */
[----:B------:R-:W-:-:S04]  /*954b0*/  IMAD.WIDE R4, R0, 0x2, R10 ;  /* 0x0000000200047825 */ /* 0x000fc800078e020a */
[----:B------:R-:W-:Y:S01]  /*954c0*/  IMAD.WIDE R16, R14, 0x2, R20 ;  /* 0x000000020e107825 */ /* 0x000fe200078e0214 */
[----:B------:R0:W-:Y:S01]  /*954d0*/  @P5 STG.E.U16 [R4.64], R27 ;  /* 0x0000001b04005986 */ /* 0x0001e2000c101506 */
[----:B------:R-:W-:-:S03]  /*954e0*/  ISETP.LT.AND P5, PT, R24, c[0x0][0x178], !P1 ;  /* 0x00005e0018007a0c */ /* 0x000fc60004fa1270 */
[----:B------:R1:W-:Y:S01]  /*954f0*/  @P6 STG.E.U16 [R6.64], R23 ;  /* 0x0000001706006986 */ /* 0x0003e2000c101506 */
[----:B------:R-:W-:Y:S02]  /*95500*/  ISETP.LT.AND P6, PT, R25, c[0x0][0x178], !P1 ;  /* 0x00005e0019007a0c */ /* 0x000fe40004fc1270 */
[----:B------:R-:W-:Y:S01]  /*95510*/  ISETP.LT.AND P1, PT, R19, c[0x0][0x178], !P1 ;  /* 0x00005e0013007a0c */ /* 0x000fe20004f21270 */
[----:B------:R-:W-:Y:S04]  /*95520*/  @P3 STG.E.U16 [R12.64], R15 ;  /* 0x0000000f0c003986 */ /* 0x000fe8000c101506 */
[----:B------:R3:W-:Y:S01]  /*95530*/  @P2 STG.E.U16 [R16.64], R18 ;  /* 0x0000001210002986 */ /* 0x0007e2000c101506 */
[----:B------:R-:W-:Y:S01]  /*95540*/  ISETP.LT.AND P2, PT, R29, c[0x0][0x178], !P4 ;  /* 0x00005e001d007a0c */ /* 0x000fe20006741270 */
[----:B0-----:R-:W-:Y:S01]  /*95550*/  IMAD.WIDE R4, R14, 0x2, R10 ;  /* 0x000000020e047825 */ /* 0x001fe200078e020a */
[----:B------:R-:W-:-:S03]  /*95560*/  PRMT R0, R27, 0x7632, R0 ;  /* 0x000076321b007816 */ /* 0x000fc60000000000 */
[C---:B-1----:R-:W-:Y:S01]  /*95570*/  IMAD.WIDE R6, R14.reuse, 0x2, R8 ;  /* 0x000000020e067825 */ /* 0x042fe200078e0208 */
[----:B---3--:R-:W-:Y:S02]  /*95580*/  PRMT R17, R23, 0x7632, R17 ;  /* 0x0000763217117816 */ /* 0x008fe40000000011 */
[C---:B------:R-:W-:Y:S01]  /*95590*/  IADD3 R23, R14.reuse, c[0x0][0x198], RZ ;  /* 0x000066000e177a10 */ /* 0x040fe20007ffe0ff */
[----:B------:R-:W-:Y:S01]  /*955a0*/  IMAD.WIDE R14, R14, 0x2, R2 ;  /* 0x000000020e0e7825 */ /* 0x000fe200078e0202 */
[----:B------:R-:W-:Y:S03]  /*955b0*/  @P5 STG.E.U16 [R4.64], R0 ;  /* 0x0000000004005986 */ /* 0x000fe6000c101506 */
[----:B------:R-:W-:Y:S01]  /*955c0*/  IMAD.WIDE R12, R23, 0x2, R20 ;  /* 0x00000002170c7825 */ /* 0x000fe200078e0214 */
[----:B------:R0:W-:Y:S01]  /*955d0*/  @P6 STG.E.U16 [R6.64], R17 ;  /* 0x0000001106006986 */ /* 0x0001e2000c101506 */
[----:B------:R-:W-:-:S03]  /*955e0*/  ISETP.LT.AND P3, PT, R29, c[0x0][0x178], !P0 ;  /* 0x00005e001d007a0c */ /* 0x000fc60004761270 */
[----:B------:R-:W-:Y:S01]  /*955f0*/  @P1 STG.E.U16 [R14.64], R22 ;  /* 0x000000160e001986 */ /* 0x000fe2000c101506 */
[C---:B------:R-:W-:Y:S02]  /*95600*/  ISETP.LT.AND P5, PT, R24.reuse, c[0x0][0x178], !P0 ;  /* 0x00005e0018007a0c */ /* 0x040fe400047a1270 */
[----:B------:R-:W-:Y:S01]  /*95610*/  ISETP.LT.AND P6, PT, R24, c[0x0][0x178], !P4 ;  /* 0x00005e0018007a0c */ /* 0x000fe200067c1270 */
[----:B------:R2:W-:Y:S01]  /*95620*/  @P2 STG.E.U16 [R12.64], R26 ;  /* 0x0000001a0c002986 */ /* 0x0005e2000c101506 */
[C---:B------:R-:W-:Y:S02]  /*95630*/  ISETP.LT.AND P1, PT, R25.reuse, c[0x0][0x178], !P0 ;  /* 0x00005e0019007a0c */ /* 0x040fe40004721270 */
[----:B------:R-:W-:Y:S01]  /*95640*/  ISETP.LT.AND P2, PT, R25, c[0x0][0x178], !P4 ;  /* 0x00005e0019007a0c */ /* 0x000fe20006741270 */
[----:B------:R-:W3:Y:S01]  /*95650*/  LDL.LU R29, [R1+0x2cc] ;  /* 0x0002cc00011d7983 */ /* 0x000ee20000300800 */
[C---:B------:R-:W-:Y:S02]  /*95660*/  ISETP.LT.AND P0, PT, R19.reuse, c[0x0][0x178], !P0 ;  /* 0x00005e0013007a0c */ /* 0x040fe40004701270 */
[----:B------:R-:W-:-:S02]  /*95670*/  ISETP.LT.AND P4, PT, R19, c[0x0][0x178], !P4 ;  /* 0x00005e0013007a0c */ /* 0x000fc40006781270 */
[----:B------:R-:W4:Y:S01]  /*95680*/  LDL.LU R19, [R1+0x25e4] ;  /* 0x0025e40001137983 */ /* 0x000f220000300800 */
[C---:B------:R-:W-:Y:S01]  /*95690*/  IADD3 R25, R23.reuse, c[0x0][0x198], RZ ;  /* 0x0000660017197a10 */ /* 0x040fe20007ffe0ff */
[----:B0-----:R-:W-:Y:S01]  /*956a0*/  IMAD.WIDE R16, R23, 0x2, R10 ;  /* 0x0000000217107825 */ /* 0x001fe200078e020a */
[----:B------:R-:W-:-:S03]  /*956b0*/  PRMT R0, R26, 0x7632, R0 ;  /* 0x000076321a007816 */ /* 0x000fc60000000000 */
[----:B------:R-:W-:-:S04]  /*956c0*/  IMAD.WIDE R4, R23, 0x2, R8 ;  /* 0x0000000217047825 */ /* 0x000fc800078e0208 */
[----:B------:R-:W-:-:S04]  /*956d0*/  IMAD.WIDE R6, R23, 0x2, R2 ;  /* 0x0000000217067825 */ /* 0x000fc800078e0202 */
[----:B------:R-:W-:-:S04]  /*956e0*/  IMAD.WIDE R20, R25, 0x2, R20 ;  /* 0x0000000219147825 */ /* 0x000fc800078e0214 */
[----:B------:R-:W-:-:S04]  /*956f0*/  IMAD.WIDE R10, R25, 0x2, R10 ;  /* 0x00000002190a7825 */ /* 0x000fc800078e020a */
[----:B------:R-:W-:-:S04]  /*95700*/  IMAD.WIDE R8, R25, 0x2, R8 ;  /* 0x0000000219087825 */ /* 0x000fc800078e0208 */
[----:B------:R-:W-:Y:S01]  /*95710*/  IMAD.WIDE R2, R25, 0x2, R2 ;  /* 0x0000000219027825 */ /* 0x000fe200078e0202 */
[----:B--2---:R-:W-:Y:S01]  /*95720*/  PRMT R12, R28, 0x7632, R12 ;  /* 0x000076321c0c7816 */ /* 0x004fe2000000000c */
[----:B------:R0:W-:Y:S01]  /*95730*/  @P6 STG.E.U16 [R16.64], R28 ;  /* 0x0000001c10006986 */ /* 0x0001e2000c101506 */
[----:B---3--:R-:W-:-:S03]  /*95740*/  PRMT R13, R29, 0x7632, R13 ;  /* 0x000076321d0d7816 */ /* 0x008fc6000000000d */
[----:B------:R0:W-:Y:S04]  /*95750*/  @P2 STG.E.U16 [R4.64], R29 ;  /* 0x0000001d04002986 */ /* 0x0001e8000c101506 */
[----:B----4-:R0:W-:Y:S04]  /*95760*/  @P4 STG.E.U16 [R6.64], R19 ;  /* 0x0000001306004986 */ /* 0x0101e8000c101506 */
[----:B------:R0:W-:Y:S04]  /*95770*/  @P3 STG.E.U16 [R20.64], R0 ;  /* 0x0000000014003986 */ /* 0x0001e8000c101506 */
[----:B------:R0:W-:Y:S04]  /*95780*/  @P5 STG.E.U16 [R10.64], R12 ;  /* 0x0000000c0a005986 */ /* 0x0001e8000c101506 */
[----:B------:R0:W-:Y:S01]  /*95790*/  @P1 STG.E.U16 [R8.64], R13 ;  /* 0x0000000d08001986 */ /* 0x0001e2000c101506 */
[----:B------:R-:W-:Y:S05]  /*957a0*/  @!P0 EXIT ;  /* 0x000000000000894d */ /* 0x000fea0003800000 */
[----:B0-----:R-:W-:-:S05]  /*957b0*/  PRMT R19, R19, 0x7632, R19 ;  /* 0x0000763213137816 */ /* 0x001fca0000000013 */
[----:B------:R-:W-:Y:S01]  /*957c0*/  STG.E.U16 [R2.64], R19 ;  /* 0x0000001302007986 */ /* 0x000fe2000c101506 */
[----:B------:R-:W-:Y:S05]  /*957d0*/  EXIT ;  /* 0x000000000000794d */ /* 0x000fea0003800000 */
.L_x_3:
[----:B------:R-:W-:-:S00]  /*957e0*/  BRA `(.L_x_3) ;  /* 0xfffffff000007947 */ /* 0x000fc0000383ffff */
[----:B------:R-:W-:-:S00]  /*957f0*/  NOP ;  /* 0x0000000000007918 */ /* 0x000fc00000000000 */
        /* <DEDUP_REMOVED lines=8> */
.L_x_4:


//--------------------- .nv.shared.matmul_kernel  --------------------------
	.section	.nv.shared.matmul_kernel,"aw",@nobits
	.sectionflags	@""
	.align	16
